//
// Generated by NVIDIA NVVM Compiler
//
// Compiler Build ID: CL-36424714
// Cuda compilation tools, release 13.0, V13.0.88
// Based on NVVM 20.0.0
//

.version 9.0
.target sm_100
.address_size 64

	// .globl	_Z16InitialiseDeviceP6float4S0_PjS1_S1_S1_ii
.extern .func  (.param .b32 func_retval0) vprintf
(
	.param .b64 vprintf_param_0,
	.param .b64 vprintf_param_1
)
;
// _ZZN3cub18CUB_300001_SM_10006detail10radix_sort31DeviceRadixSortSingleTileKernelINS1_5radix10policy_hubIjjyE10Policy1000ELNS0_9SortOrderE0EjjyNS1_21identity_decomposer_tEEEvPKT1_PSA_PKT2_PSE_T3_iiT4_E12temp_storage has been demoted
// _ZZN3cub18CUB_300001_SM_10006detail10radix_sort30DeviceRadixSortHistogramKernelINS1_5radix10policy_hubIjjyE10Policy1000ELNS0_9SortOrderE0EjyNS1_21identity_decomposer_tEEEvPT2_PKT1_SA_iiT3_E12temp_storage has been demoted
// _ZZN3cub18CUB_300001_SM_10006detail10radix_sort33DeviceRadixSortExclusiveSumKernelINS1_5radix10policy_hubIjjyE10Policy1000EyEEvPT0_E12temp_storage has been demoted
// _ZZN3cub18CUB_300001_SM_10006detail10radix_sort29DeviceRadixSortOnesweepKernelINS1_5radix10policy_hubIjjyE10Policy1000ELNS0_9SortOrderE0EjjyiiNS1_21identity_decomposer_tEEEvPT5_SB_PT3_PKSC_PT1_PKSG_PT2_PKSK_T4_iiT6_E1s has been demoted
.global .align 1 .b8 _ZN34_INTERNAL_4f7350d2_4_k_cu_3937fdce4cuda3std3__45__cpo5beginE[1];
.global .align 1 .b8 _ZN34_INTERNAL_4f7350d2_4_k_cu_3937fdce4cuda3std3__45__cpo3endE[1];
.global .align 1 .b8 _ZN34_INTERNAL_4f7350d2_4_k_cu_3937fdce4cuda3std3__45__cpo6cbeginE[1];
.global .align 1 .b8 _ZN34_INTERNAL_4f7350d2_4_k_cu_3937fdce4cuda3std3__45__cpo4cendE[1];
.global .align 1 .b8 _ZN34_INTERNAL_4f7350d2_4_k_cu_3937fdce4cuda3std3__45__cpo6rbeginE[1];
.global .align 1 .b8 _ZN34_INTERNAL_4f7350d2_4_k_cu_3937fdce4cuda3std3__45__cpo4rendE[1];
.global .align 1 .b8 _ZN34_INTERNAL_4f7350d2_4_k_cu_3937fdce4cuda3std3__45__cpo7crbeginE[1];
.global .align 1 .b8 _ZN34_INTERNAL_4f7350d2_4_k_cu_3937fdce4cuda3std3__45__cpo5crendE[1];
.global .align 1 .b8 _ZN34_INTERNAL_4f7350d2_4_k_cu_3937fdce4cuda3std3__436_GLOBAL__N__4f7350d2_4_k_cu_3937fdce6ignoreE[1];
.global .align 1 .b8 _ZN34_INTERNAL_4f7350d2_4_k_cu_3937fdce4cuda3std3__419piecewise_constructE[1];
.global .align 1 .b8 _ZN34_INTERNAL_4f7350d2_4_k_cu_3937fdce4cuda3std3__48in_placeE[1];
.global .align 1 .b8 _ZN34_INTERNAL_4f7350d2_4_k_cu_3937fdce4cuda3std3__420unreachable_sentinelE[1];
.global .align 1 .b8 _ZN34_INTERNAL_4f7350d2_4_k_cu_3937fdce4cuda3std3__47nulloptE[1];
.global .align 1 .b8 _ZN34_INTERNAL_4f7350d2_4_k_cu_3937fdce4cuda3std3__48unexpectE[1];
.global .align 1 .b8 _ZN34_INTERNAL_4f7350d2_4_k_cu_3937fdce4cuda3std6ranges3__45__cpo4swapE[1];
.global .align 1 .b8 _ZN34_INTERNAL_4f7350d2_4_k_cu_3937fdce4cuda3std6ranges3__45__cpo9iter_moveE[1];
.global .align 1 .b8 _ZN34_INTERNAL_4f7350d2_4_k_cu_3937fdce4cuda3std6ranges3__45__cpo5beginE[1];
.global .align 1 .b8 _ZN34_INTERNAL_4f7350d2_4_k_cu_3937fdce4cuda3std6ranges3__45__cpo3endE[1];
.global .align 1 .b8 _ZN34_INTERNAL_4f7350d2_4_k_cu_3937fdce4cuda3std6ranges3__45__cpo6cbeginE[1];
.global .align 1 .b8 _ZN34_INTERNAL_4f7350d2_4_k_cu_3937fdce4cuda3std6ranges3__45__cpo4cendE[1];
.global .align 1 .b8 _ZN34_INTERNAL_4f7350d2_4_k_cu_3937fdce4cuda3std6ranges3__45__cpo7advanceE[1];
.global .align 1 .b8 _ZN34_INTERNAL_4f7350d2_4_k_cu_3937fdce4cuda3std6ranges3__45__cpo9iter_swapE[1];
.global .align 1 .b8 _ZN34_INTERNAL_4f7350d2_4_k_cu_3937fdce4cuda3std6ranges3__45__cpo4nextE[1];
.global .align 1 .b8 _ZN34_INTERNAL_4f7350d2_4_k_cu_3937fdce4cuda3std6ranges3__45__cpo4prevE[1];
.global .align 1 .b8 _ZN34_INTERNAL_4f7350d2_4_k_cu_3937fdce4cuda3std6ranges3__45__cpo4dataE[1];
.global .align 1 .b8 _ZN34_INTERNAL_4f7350d2_4_k_cu_3937fdce4cuda3std6ranges3__45__cpo5cdataE[1];
.global .align 1 .b8 _ZN34_INTERNAL_4f7350d2_4_k_cu_3937fdce4cuda3std6ranges3__45__cpo4sizeE[1];
.global .align 1 .b8 _ZN34_INTERNAL_4f7350d2_4_k_cu_3937fdce4cuda3std6ranges3__45__cpo5ssizeE[1];
.global .align 1 .b8 _ZN34_INTERNAL_4f7350d2_4_k_cu_3937fdce4cuda3std6ranges3__45__cpo8distanceE[1];
.global .align 1 .b8 _ZN34_INTERNAL_4f7350d2_4_k_cu_3937fdce6thrust24THRUST_300001_SM_1000_NS8cuda_cub3parE[1];
.global .align 1 .b8 _ZN34_INTERNAL_4f7350d2_4_k_cu_3937fdce6thrust24THRUST_300001_SM_1000_NS8cuda_cub10par_nosyncE[1];
.global .align 1 .b8 _ZN34_INTERNAL_4f7350d2_4_k_cu_3937fdce6thrust24THRUST_300001_SM_1000_NS6system6detail10sequential3seqE[1];
.global .align 1 .b8 _ZN34_INTERNAL_4f7350d2_4_k_cu_3937fdce6thrust24THRUST_300001_SM_1000_NS6system3cpp3parE[1];
.global .align 1 .b8 _ZN34_INTERNAL_4f7350d2_4_k_cu_3937fdce6thrust24THRUST_300001_SM_1000_NS12placeholders2_1E[1];
.global .align 1 .b8 _ZN34_INTERNAL_4f7350d2_4_k_cu_3937fdce6thrust24THRUST_300001_SM_1000_NS12placeholders2_2E[1];
.global .align 1 .b8 _ZN34_INTERNAL_4f7350d2_4_k_cu_3937fdce6thrust24THRUST_300001_SM_1000_NS12placeholders2_3E[1];
.global .align 1 .b8 _ZN34_INTERNAL_4f7350d2_4_k_cu_3937fdce6thrust24THRUST_300001_SM_1000_NS12placeholders2_4E[1];
.global .align 1 .b8 _ZN34_INTERNAL_4f7350d2_4_k_cu_3937fdce6thrust24THRUST_300001_SM_1000_NS12placeholders2_5E[1];
.global .align 1 .b8 _ZN34_INTERNAL_4f7350d2_4_k_cu_3937fdce6thrust24THRUST_300001_SM_1000_NS12placeholders2_6E[1];
.global .align 1 .b8 _ZN34_INTERNAL_4f7350d2_4_k_cu_3937fdce6thrust24THRUST_300001_SM_1000_NS12placeholders2_7E[1];
.global .align 1 .b8 _ZN34_INTERNAL_4f7350d2_4_k_cu_3937fdce6thrust24THRUST_300001_SM_1000_NS12placeholders2_8E[1];
.global .align 1 .b8 _ZN34_INTERNAL_4f7350d2_4_k_cu_3937fdce6thrust24THRUST_300001_SM_1000_NS12placeholders2_9E[1];
.global .align 1 .b8 _ZN34_INTERNAL_4f7350d2_4_k_cu_3937fdce6thrust24THRUST_300001_SM_1000_NS12placeholders3_10E[1];
.global .align 1 .b8 _ZN34_INTERNAL_4f7350d2_4_k_cu_3937fdce6thrust24THRUST_300001_SM_1000_NS3seqE[1];
.global .align 1 .b8 _ZN34_INTERNAL_4f7350d2_4_k_cu_3937fdce6thrust24THRUST_300001_SM_1000_NS6deviceE[1];
.global .align 1 .b8 $str$2[76] = {37, 100, 44, 37, 100, 32, 115, 101, 112, 97, 114, 97, 116, 101, 100, 32, 98, 121, 32, 37, 102, 32, 40, 120, 49, 44, 121, 49, 44, 122, 49, 61, 37, 102, 44, 37, 102, 44, 37, 102, 32, 120, 50, 44, 121, 50, 44, 122, 50, 61, 37, 102, 44, 37, 102, 44, 37, 102, 32, 102, 111, 114, 99, 101, 61, 37, 102, 44, 37, 102, 44, 37, 102, 41, 10};

.visible .entry _Z16InitialiseDeviceP6float4S0_PjS1_S1_S1_ii(
	.param .u64 .ptr .align 1 _Z16InitialiseDeviceP6float4S0_PjS1_S1_S1_ii_param_0,
	.param .u64 .ptr .align 1 _Z16InitialiseDeviceP6float4S0_PjS1_S1_S1_ii_param_1,
	.param .u64 .ptr .align 1 _Z16InitialiseDeviceP6float4S0_PjS1_S1_S1_ii_param_2,
	.param .u64 .ptr .align 1 _Z16InitialiseDeviceP6float4S0_PjS1_S1_S1_ii_param_3,
	.param .u64 .ptr .align 1 _Z16InitialiseDeviceP6float4S0_PjS1_S1_S1_ii_param_4,
	.param .u64 .ptr .align 1 _Z16InitialiseDeviceP6float4S0_PjS1_S1_S1_ii_param_5,
	.param .u32 _Z16InitialiseDeviceP6float4S0_PjS1_S1_S1_ii_param_6,
	.param .u32 _Z16InitialiseDeviceP6float4S0_PjS1_S1_S1_ii_param_7
)
{
	.reg .pred 	%p<7>;
	.reg .b32 	%r<26>;
	.reg .b32 	%f<9>;
	.reg .b64 	%rd<21>;

	ld.param.u64 	%rd7, [_Z16InitialiseDeviceP6float4S0_PjS1_S1_S1_ii_param_0];
	ld.param.u64 	%rd8, [_Z16InitialiseDeviceP6float4S0_PjS1_S1_S1_ii_param_1];
	ld.param.u64 	%rd9, [_Z16InitialiseDeviceP6float4S0_PjS1_S1_S1_ii_param_2];
	ld.param.u64 	%rd10, [_Z16InitialiseDeviceP6float4S0_PjS1_S1_S1_ii_param_3];
	ld.param.u64 	%rd11, [_Z16InitialiseDeviceP6float4S0_PjS1_S1_S1_ii_param_4];
	ld.param.u64 	%rd12, [_Z16InitialiseDeviceP6float4S0_PjS1_S1_S1_ii_param_5];
	ld.param.u32 	%r10, [_Z16InitialiseDeviceP6float4S0_PjS1_S1_S1_ii_param_6];
	ld.param.u32 	%r9, [_Z16InitialiseDeviceP6float4S0_PjS1_S1_S1_ii_param_7];
	mov.u32 	%r1, %ntid.x;
	mov.u32 	%r11, %ctaid.x;
	mov.u32 	%r12, %tid.x;
	mul.lo.s32 	%r13, %r11, %r1;
	mad.lo.s32 	%r25, %r13, %r9, %r12;
	setp.lt.s32 	%p1, %r9, 1;
	setp.ge.s32 	%p2, %r25, %r10;
	or.pred  	%p3, %p1, %p2;
	@%p3 bra 	$L__BB0_3;
	mov.u32 	%r16, %nctaid.x;
	mul.lo.s32 	%r3, %r1, %r16;
	cvta.to.global.u64 	%rd1, %rd7;
	cvta.to.global.u64 	%rd2, %rd9;
	cvta.to.global.u64 	%rd3, %rd10;
	cvta.to.global.u64 	%rd4, %rd11;
	cvta.to.global.u64 	%rd5, %rd12;
	cvta.to.global.u64 	%rd6, %rd8;
	mov.b32 	%r24, 0;
$L__BB0_2:
	mul.wide.s32 	%rd13, %r25, 16;
	add.s64 	%rd14, %rd1, %rd13;
	.pragma "used_bytes_mask 4095";
	ld.global.v4.f32 	{%f1, %f2, %f3, %f4}, [%rd14];
	div.rn.f32 	%f5, %f1, 0f40400000;
	cvt.rzi.s32.f32 	%r17, %f5;
	div.rn.f32 	%f6, %f2, 0f40400000;
	cvt.rzi.s32.f32 	%r18, %f6;
	shl.b32 	%r19, %r17, 16;
	shl.b32 	%r20, %r18, 8;
	add.s32 	%r21, %r20, %r19;
	div.rn.f32 	%f7, %f3, 0f40400000;
	cvt.rzi.s32.f32 	%r22, %f7;
	add.s32 	%r23, %r21, %r22;
	mul.wide.s32 	%rd15, %r25, 4;
	add.s64 	%rd16, %rd2, %rd15;
	st.global.u32 	[%rd16], %r23;
	add.s64 	%rd17, %rd3, %rd15;
	st.global.u32 	[%rd17], %r25;
	add.s64 	%rd18, %rd4, %rd15;
	st.global.u32 	[%rd18], %r25;
	add.s64 	%rd19, %rd5, %rd15;
	st.global.u32 	[%rd19], %r25;
	add.s64 	%rd20, %rd6, %rd13;
	mov.f32 	%f8, 0f00000000;
	st.global.v4.f32 	[%rd20], {%f8, %f8, %f8, %f8};
	add.s32 	%r25, %r25, %r3;
	add.s32 	%r24, %r24, 1;
	setp.lt.s32 	%p4, %r24, %r9;
	setp.lt.s32 	%p5, %r25, %r10;
	and.pred  	%p6, %p4, %p5;
	@%p6 bra 	$L__BB0_2;
$L__BB0_3:
	ret;

}
	// .globl	_Z13InitCellStartPii
.visible .entry _Z13InitCellStartPii(
	.param .u64 .ptr .align 1 _Z13InitCellStartPii_param_0,
	.param .u32 _Z13InitCellStartPii_param_1
)
{
	.reg .pred 	%p<7>;
	.reg .b32 	%r<18>;
	.reg .b64 	%rd<5>;

	ld.param.u64 	%rd2, [_Z13InitCellStartPii_param_0];
	ld.param.u32 	%r8, [_Z13InitCellStartPii_param_1];
	mov.u32 	%r1, %ntid.x;
	mov.u32 	%r9, %ctaid.x;
	mov.u32 	%r10, %tid.x;
	mul.lo.s32 	%r11, %r9, %r1;
	mad.lo.s32 	%r17, %r11, %r8, %r10;
	setp.lt.s32 	%p1, %r8, 1;
	setp.gt.s32 	%p2, %r17, 16777215;
	or.pred  	%p3, %p1, %p2;
	@%p3 bra 	$L__BB1_3;
	mov.u32 	%r14, %nctaid.x;
	mul.lo.s32 	%r3, %r1, %r14;
	cvta.to.global.u64 	%rd1, %rd2;
	mov.b32 	%r16, 0;
$L__BB1_2:
	mul.wide.s32 	%rd3, %r17, 4;
	add.s64 	%rd4, %rd1, %rd3;
	mov.b32 	%r15, -1;
	st.global.u32 	[%rd4], %r15;
	add.s32 	%r17, %r17, %r3;
	add.s32 	%r16, %r16, 1;
	setp.lt.s32 	%p4, %r16, %r8;
	setp.lt.s32 	%p5, %r17, 16777216;
	and.pred  	%p6, %p4, %p5;
	@%p6 bra 	$L__BB1_2;
$L__BB1_3:
	ret;

}
	// .globl	_Z9ArrayCopyP6float4S0_S0_S0_PjPiS1_ii
.visible .entry _Z9ArrayCopyP6float4S0_S0_S0_PjPiS1_ii(
	.param .u64 .ptr .align 1 _Z9ArrayCopyP6float4S0_S0_S0_PjPiS1_ii_param_0,
	.param .u64 .ptr .align 1 _Z9ArrayCopyP6float4S0_S0_S0_PjPiS1_ii_param_1,
	.param .u64 .ptr .align 1 _Z9ArrayCopyP6float4S0_S0_S0_PjPiS1_ii_param_2,
	.param .u64 .ptr .align 1 _Z9ArrayCopyP6float4S0_S0_S0_PjPiS1_ii_param_3,
	.param .u64 .ptr .align 1 _Z9ArrayCopyP6float4S0_S0_S0_PjPiS1_ii_param_4,
	.param .u64 .ptr .align 1 _Z9ArrayCopyP6float4S0_S0_S0_PjPiS1_ii_param_5,
	.param .u64 .ptr .align 1 _Z9ArrayCopyP6float4S0_S0_S0_PjPiS1_ii_param_6,
	.param .u32 _Z9ArrayCopyP6float4S0_S0_S0_PjPiS1_ii_param_7,
	.param .u32 _Z9ArrayCopyP6float4S0_S0_S0_PjPiS1_ii_param_8
)
{
	.reg .pred 	%p<9>;
	.reg .b32 	%r<25>;
	.reg .b32 	%f<9>;
	.reg .b64 	%rd<29>;

	ld.param.u64 	%rd8, [_Z9ArrayCopyP6float4S0_S0_S0_PjPiS1_ii_param_0];
	ld.param.u64 	%rd9, [_Z9ArrayCopyP6float4S0_S0_S0_PjPiS1_ii_param_1];
	ld.param.u64 	%rd10, [_Z9ArrayCopyP6float4S0_S0_S0_PjPiS1_ii_param_2];
	ld.param.u64 	%rd11, [_Z9ArrayCopyP6float4S0_S0_S0_PjPiS1_ii_param_3];
	ld.param.u64 	%rd14, [_Z9ArrayCopyP6float4S0_S0_S0_PjPiS1_ii_param_4];
	ld.param.u64 	%rd12, [_Z9ArrayCopyP6float4S0_S0_S0_PjPiS1_ii_param_5];
	ld.param.u64 	%rd13, [_Z9ArrayCopyP6float4S0_S0_S0_PjPiS1_ii_param_6];
	ld.param.u32 	%r13, [_Z9ArrayCopyP6float4S0_S0_S0_PjPiS1_ii_param_7];
	ld.param.u32 	%r12, [_Z9ArrayCopyP6float4S0_S0_S0_PjPiS1_ii_param_8];
	cvta.to.global.u64 	%rd1, %rd14;
	mov.u32 	%r1, %ntid.x;
	mov.u32 	%r14, %ctaid.x;
	mov.u32 	%r15, %tid.x;
	mul.lo.s32 	%r16, %r14, %r1;
	mad.lo.s32 	%r23, %r16, %r12, %r15;
	setp.lt.s32 	%p1, %r12, 1;
	setp.ge.s32 	%p2, %r23, %r13;
	or.pred  	%p3, %p1, %p2;
	@%p3 bra 	$L__BB2_7;
	mov.u32 	%r19, %nctaid.x;
	mul.lo.s32 	%r3, %r1, %r19;
	cvta.to.global.u64 	%rd2, %rd13;
	cvta.to.global.u64 	%rd3, %rd8;
	cvta.to.global.u64 	%rd4, %rd9;
	cvta.to.global.u64 	%rd5, %rd10;
	cvta.to.global.u64 	%rd6, %rd11;
	cvta.to.global.u64 	%rd7, %rd12;
	mov.b32 	%r22, 0;
$L__BB2_2:
	mul.wide.s32 	%rd15, %r23, 4;
	add.s64 	%rd16, %rd2, %rd15;
	ld.global.u32 	%r20, [%rd16];
	mul.wide.s32 	%rd17, %r23, 16;
	add.s64 	%rd18, %rd4, %rd17;
	mul.wide.u32 	%rd19, %r20, 16;
	add.s64 	%rd20, %rd3, %rd19;
	ld.global.v4.f32 	{%f1, %f2, %f3, %f4}, [%rd20];
	st.global.v4.f32 	[%rd18], {%f1, %f2, %f3, %f4};
	add.s64 	%rd21, %rd6, %rd17;
	add.s64 	%rd22, %rd5, %rd19;
	ld.global.v4.f32 	{%f5, %f6, %f7, %f8}, [%rd22];
	st.global.v4.f32 	[%rd21], {%f5, %f6, %f7, %f8};
	setp.ne.s32 	%p4, %r23, 0;
	@%p4 bra 	$L__BB2_4;
	add.s64 	%rd26, %rd1, %rd15;
	ld.global.u32 	%r24, [%rd26];
	bra.uni 	$L__BB2_5;
$L__BB2_4:
	add.s64 	%rd24, %rd1, %rd15;
	ld.global.u32 	%r24, [%rd24];
	ld.global.u32 	%r21, [%rd24+-4];
	setp.eq.s32 	%p5, %r24, %r21;
	@%p5 bra 	$L__BB2_6;
$L__BB2_5:
	mul.wide.u32 	%rd27, %r24, 4;
	add.s64 	%rd28, %rd7, %rd27;
	st.global.u32 	[%rd28], %r23;
$L__BB2_6:
	add.s32 	%r23, %r23, %r3;
	add.s32 	%r22, %r22, 1;
	setp.lt.s32 	%p6, %r22, %r12;
	setp.lt.s32 	%p7, %r23, %r13;
	and.pred  	%p8, %p6, %p7;
	@%p8 bra 	$L__BB2_2;
$L__BB2_7:
	ret;

}
	// .globl	_Z16UpdateTrackIndexPjS_S_S_ii
.visible .entry _Z16UpdateTrackIndexPjS_S_S_ii(
	.param .u64 .ptr .align 1 _Z16UpdateTrackIndexPjS_S_S_ii_param_0,
	.param .u64 .ptr .align 1 _Z16UpdateTrackIndexPjS_S_S_ii_param_1,
	.param .u64 .ptr .align 1 _Z16UpdateTrackIndexPjS_S_S_ii_param_2,
	.param .u64 .ptr .align 1 _Z16UpdateTrackIndexPjS_S_S_ii_param_3,
	.param .u32 _Z16UpdateTrackIndexPjS_S_S_ii_param_4,
	.param .u32 _Z16UpdateTrackIndexPjS_S_S_ii_param_5
)
{
	.reg .pred 	%p<7>;
	.reg .b32 	%r<21>;
	.reg .b64 	%rd<16>;

	ld.param.u64 	%rd5, [_Z16UpdateTrackIndexPjS_S_S_ii_param_0];
	ld.param.u64 	%rd6, [_Z16UpdateTrackIndexPjS_S_S_ii_param_1];
	ld.param.u64 	%rd7, [_Z16UpdateTrackIndexPjS_S_S_ii_param_2];
	ld.param.u64 	%rd8, [_Z16UpdateTrackIndexPjS_S_S_ii_param_3];
	ld.param.u32 	%r10, [_Z16UpdateTrackIndexPjS_S_S_ii_param_4];
	ld.param.u32 	%r9, [_Z16UpdateTrackIndexPjS_S_S_ii_param_5];
	mov.u32 	%r1, %ntid.x;
	mov.u32 	%r11, %ctaid.x;
	mov.u32 	%r12, %tid.x;
	mul.lo.s32 	%r13, %r11, %r1;
	mad.lo.s32 	%r20, %r13, %r9, %r12;
	setp.lt.s32 	%p1, %r9, 1;
	setp.ge.s32 	%p2, %r20, %r10;
	or.pred  	%p3, %p1, %p2;
	@%p3 bra 	$L__BB3_3;
	mov.u32 	%r16, %nctaid.x;
	mul.lo.s32 	%r3, %r1, %r16;
	cvta.to.global.u64 	%rd1, %rd5;
	cvta.to.global.u64 	%rd2, %rd6;
	cvta.to.global.u64 	%rd3, %rd7;
	cvta.to.global.u64 	%rd4, %rd8;
	mov.b32 	%r19, 0;
$L__BB3_2:
	mul.wide.s32 	%rd9, %r20, 4;
	add.s64 	%rd10, %rd1, %rd9;
	ld.global.u32 	%r17, [%rd10];
	mul.wide.u32 	%rd11, %r17, 4;
	add.s64 	%rd12, %rd2, %rd11;
	ld.global.u32 	%r18, [%rd12];
	add.s64 	%rd13, %rd3, %rd9;
	st.global.u32 	[%rd13], %r18;
	mul.wide.u32 	%rd14, %r18, 4;
	add.s64 	%rd15, %rd4, %rd14;
	st.global.u32 	[%rd15], %r20;
	add.s32 	%r20, %r20, %r3;
	add.s32 	%r19, %r19, 1;
	setp.lt.s32 	%p4, %r19, %r9;
	setp.lt.s32 	%p5, %r20, %r10;
	and.pred  	%p6, %p4, %p5;
	@%p6 bra 	$L__BB3_2;
$L__BB3_3:
	ret;

}
	// .globl	_Z12ParticleMoveP6float4S0_S0_PjS1_ii
.visible .entry _Z12ParticleMoveP6float4S0_S0_PjS1_ii(
	.param .u64 .ptr .align 1 _Z12ParticleMoveP6float4S0_S0_PjS1_ii_param_0,
	.param .u64 .ptr .align 1 _Z12ParticleMoveP6float4S0_S0_PjS1_ii_param_1,
	.param .u64 .ptr .align 1 _Z12ParticleMoveP6float4S0_S0_PjS1_ii_param_2,
	.param .u64 .ptr .align 1 _Z12ParticleMoveP6float4S0_S0_PjS1_ii_param_3,
	.param .u64 .ptr .align 1 _Z12ParticleMoveP6float4S0_S0_PjS1_ii_param_4,
	.param .u32 _Z12ParticleMoveP6float4S0_S0_PjS1_ii_param_5,
	.param .u32 _Z12ParticleMoveP6float4S0_S0_PjS1_ii_param_6
)
{
	.reg .pred 	%p<13>;
	.reg .b32 	%r<35>;
	.reg .b32 	%f<39>;
	.reg .b64 	%rd<18>;

	ld.param.u64 	%rd8, [_Z12ParticleMoveP6float4S0_S0_PjS1_ii_param_0];
	ld.param.u64 	%rd9, [_Z12ParticleMoveP6float4S0_S0_PjS1_ii_param_1];
	ld.param.u64 	%rd10, [_Z12ParticleMoveP6float4S0_S0_PjS1_ii_param_2];
	ld.param.u64 	%rd11, [_Z12ParticleMoveP6float4S0_S0_PjS1_ii_param_3];
	ld.param.u64 	%rd12, [_Z12ParticleMoveP6float4S0_S0_PjS1_ii_param_4];
	ld.param.u32 	%r10, [_Z12ParticleMoveP6float4S0_S0_PjS1_ii_param_5];
	ld.param.u32 	%r9, [_Z12ParticleMoveP6float4S0_S0_PjS1_ii_param_6];
	mov.u32 	%r1, %ntid.x;
	mov.u32 	%r11, %ctaid.x;
	mov.u32 	%r12, %tid.x;
	mul.lo.s32 	%r13, %r11, %r1;
	mad.lo.s32 	%r34, %r13, %r9, %r12;
	setp.lt.s32 	%p1, %r9, 1;
	setp.ge.s32 	%p2, %r34, %r10;
	or.pred  	%p3, %p1, %p2;
	@%p3 bra 	$L__BB4_15;
	mov.u32 	%r16, %nctaid.x;
	mul.lo.s32 	%r3, %r1, %r16;
	cvta.to.global.u64 	%rd1, %rd10;
	cvta.to.global.u64 	%rd2, %rd9;
	cvta.to.global.u64 	%rd3, %rd8;
	cvta.to.global.u64 	%rd4, %rd11;
	cvta.to.global.u64 	%rd5, %rd12;
	mov.b32 	%r33, 0;
$L__BB4_2:
	mul.wide.s32 	%rd13, %r34, 16;
	add.s64 	%rd14, %rd1, %rd13;
	ld.global.v4.f32 	{%f4, %f5, %f6, %f7}, [%rd14];
	add.s64 	%rd6, %rd2, %rd13;
	ld.global.v4.f32 	{%f8, %f9, %f10, %f11}, [%rd6];
	add.f32 	%f12, %f4, %f8;
	add.f32 	%f13, %f5, %f9;
	add.f32 	%f14, %f6, %f10;
	fma.rn.f32 	%f15, %f7, 0f3ECCCCCD, %f11;
	mul.f32 	%f16, %f12, 0f3F666666;
	mul.f32 	%f17, %f13, 0f3F666666;
	mul.f32 	%f18, %f14, 0f3F666666;
	st.global.v4.f32 	[%rd6], {%f16, %f17, %f18, %f15};
	add.s64 	%rd7, %rd3, %rd13;
	.pragma "used_bytes_mask 4095";
	ld.global.v4.f32 	{%f19, %f20, %f21, %f22}, [%rd7];
	add.f32 	%f23, %f16, %f19;
	add.f32 	%f24, %f17, %f20;
	st.global.v2.f32 	[%rd7], {%f23, %f24};
	add.f32 	%f25, %f18, %f21;
	st.global.f32 	[%rd7+8], %f25;
	mov.f32 	%f26, 0fBB03126F;
	mov.f32 	%f27, 0f00000000;
	st.global.v4.f32 	[%rd14], {%f27, %f26, %f27, %f27};
	ld.global.f32 	%f28, [%rd7];
	setp.ltu.f32 	%p4, %f28, 0f443FFF5C;
	@%p4 bra 	$L__BB4_4;
	mov.b32 	%r17, 1145044828;
	st.global.u32 	[%rd7], %r17;
	mov.b32 	%r18, 0;
	st.global.u32 	[%rd6], %r18;
$L__BB4_4:
	ld.global.f32 	%f29, [%rd7+4];
	setp.ltu.f32 	%p5, %f29, 0f443FFF5C;
	@%p5 bra 	$L__BB4_6;
	mov.b32 	%r19, 1145044828;
	st.global.u32 	[%rd7+4], %r19;
	mov.b32 	%r20, 0;
	st.global.u32 	[%rd6+4], %r20;
$L__BB4_6:
	ld.global.f32 	%f30, [%rd7+8];
	setp.ltu.f32 	%p6, %f30, 0f443FFF5C;
	@%p6 bra 	$L__BB4_8;
	mov.b32 	%r21, 1145044828;
	st.global.u32 	[%rd7+8], %r21;
	mov.b32 	%r22, 0;
	st.global.u32 	[%rd6+8], %r22;
$L__BB4_8:
	ld.global.f32 	%f31, [%rd7];
	setp.geu.f32 	%p7, %f31, 0f00000000;
	@%p7 bra 	$L__BB4_10;
	mov.b32 	%r23, 0;
	st.global.u32 	[%rd7], %r23;
	st.global.u32 	[%rd6], %r23;
$L__BB4_10:
	ld.global.f32 	%f32, [%rd7+4];
	setp.geu.f32 	%p8, %f32, 0f00000000;
	@%p8 bra 	$L__BB4_12;
	mov.b32 	%r24, 0;
	st.global.u32 	[%rd7+4], %r24;
	st.global.u32 	[%rd6+4], %r24;
$L__BB4_12:
	ld.global.f32 	%f38, [%rd7+8];
	setp.geu.f32 	%p9, %f38, 0f00000000;
	@%p9 bra 	$L__BB4_14;
	mov.b32 	%r25, 0;
	st.global.u32 	[%rd7+8], %r25;
	st.global.u32 	[%rd6+8], %r25;
	ld.global.f32 	%f38, [%rd7+8];
$L__BB4_14:
	ld.global.v2.f32 	{%f33, %f34}, [%rd7];
	div.rn.f32 	%f35, %f33, 0f40400000;
	cvt.rzi.s32.f32 	%r26, %f35;
	div.rn.f32 	%f36, %f34, 0f40400000;
	cvt.rzi.s32.f32 	%r27, %f36;
	shl.b32 	%r28, %r26, 16;
	shl.b32 	%r29, %r27, 8;
	add.s32 	%r30, %r29, %r28;
	div.rn.f32 	%f37, %f38, 0f40400000;
	cvt.rzi.s32.f32 	%r31, %f37;
	add.s32 	%r32, %r30, %r31;
	mul.wide.s32 	%rd15, %r34, 4;
	add.s64 	%rd16, %rd4, %rd15;
	st.global.u32 	[%rd16], %r32;
	add.s64 	%rd17, %rd5, %rd15;
	st.global.u32 	[%rd17], %r34;
	add.s32 	%r34, %r34, %r3;
	add.s32 	%r33, %r33, 1;
	setp.lt.s32 	%p10, %r33, %r9;
	setp.lt.s32 	%p11, %r34, %r10;
	and.pred  	%p12, %p10, %p11;
	@%p12 bra 	$L__BB4_2;
$L__BB4_15:
	ret;

}
	// .globl	_Z13ShepardFilterP6float4S0_PfPjPiii
.visible .entry _Z13ShepardFilterP6float4S0_PfPjPiii(
	.param .u64 .ptr .align 1 _Z13ShepardFilterP6float4S0_PfPjPiii_param_0,
	.param .u64 .ptr .align 1 _Z13ShepardFilterP6float4S0_PfPjPiii_param_1,
	.param .u64 .ptr .align 1 _Z13ShepardFilterP6float4S0_PfPjPiii_param_2,
	.param .u64 .ptr .align 1 _Z13ShepardFilterP6float4S0_PfPjPiii_param_3,
	.param .u64 .ptr .align 1 _Z13ShepardFilterP6float4S0_PfPjPiii_param_4,
	.param .u32 _Z13ShepardFilterP6float4S0_PfPjPiii_param_5,
	.param .u32 _Z13ShepardFilterP6float4S0_PfPjPiii_param_6
)
{
	.reg .pred 	%p<58>;
	.reg .b32 	%r<64>;
	.reg .b32 	%f<128>;
	.reg .b64 	%rd<41>;

	ld.param.u64 	%rd6, [_Z13ShepardFilterP6float4S0_PfPjPiii_param_0];
	ld.param.u64 	%rd7, [_Z13ShepardFilterP6float4S0_PfPjPiii_param_1];
	ld.param.u64 	%rd8, [_Z13ShepardFilterP6float4S0_PfPjPiii_param_3];
	ld.param.u64 	%rd9, [_Z13ShepardFilterP6float4S0_PfPjPiii_param_4];
	ld.param.u32 	%r42, [_Z13ShepardFilterP6float4S0_PfPjPiii_param_5];
	ld.param.u32 	%r41, [_Z13ShepardFilterP6float4S0_PfPjPiii_param_6];
	cvta.to.global.u64 	%rd1, %rd8;
	cvta.to.global.u64 	%rd2, %rd9;
	cvta.to.global.u64 	%rd3, %rd7;
	cvta.to.global.u64 	%rd4, %rd6;
	mov.u32 	%r1, %ntid.x;
	mov.u32 	%r43, %ctaid.x;
	mov.u32 	%r44, %tid.x;
	mul.lo.s32 	%r45, %r43, %r1;
	mad.lo.s32 	%r56, %r45, %r41, %r44;
	setp.lt.s32 	%p2, %r41, 1;
	setp.ge.s32 	%p3, %r56, %r42;
	or.pred  	%p4, %p2, %p3;
	@%p4 bra 	$L__BB5_35;
	neg.s32 	%r3, %r42;
	mov.b32 	%r55, 0;
$L__BB5_2:
	mul.wide.u32 	%rd10, %r56, 16;
	add.s64 	%rd11, %rd4, %rd10;
	.pragma "used_bytes_mask 4095";
	ld.global.v4.f32 	{%f1, %f2, %f3, %f46}, [%rd11];
	div.rn.f32 	%f47, %f1, 0f40400000;
	cvt.rzi.s32.f32 	%r6, %f47;
	div.rn.f32 	%f48, %f2, 0f40400000;
	cvt.rzi.s32.f32 	%r7, %f48;
	div.rn.f32 	%f49, %f3, 0f40400000;
	cvt.rzi.s32.f32 	%r8, %f49;
	add.s64 	%rd12, %rd3, %rd10;
	ld.global.f32 	%f50, [%rd12+12];
	mov.f32 	%f119, 0f3DB5153D;
	div.rn.f32 	%f120, %f119, %f50;
	add.s32 	%r9, %r8, -1;
	add.s32 	%r10, %r8, 1;
	neg.s32 	%r11, %r56;
	mov.b32 	%r57, -1;
$L__BB5_3:
	add.s32 	%r13, %r57, %r6;
	shl.b32 	%r14, %r13, 16;
	mov.b32 	%r58, -1;
$L__BB5_4:
	setp.gt.s32 	%p5, %r13, 255;
	add.s32 	%r16, %r58, %r7;
	or.b32  	%r50, %r13, %r16;
	setp.gt.s32 	%p6, %r8, 256;
	setp.lt.s32 	%p7, %r8, 1;
	setp.lt.s32 	%p1, %r50, 0;
	setp.gt.s32 	%p8, %r16, 255;
	shl.b32 	%r51, %r16, 8;
	add.s32 	%r17, %r51, %r14;
	or.pred  	%p9, %p1, %p7;
	or.pred  	%p10, %p5, %p9;
	or.pred  	%p11, %p10, %p8;
	or.pred  	%p12, %p11, %p6;
	@%p12 bra 	$L__BB5_14;
	add.s32 	%r18, %r17, %r9;
	mul.wide.u32 	%rd13, %r18, 4;
	add.s64 	%rd14, %rd2, %rd13;
	ld.global.u32 	%r61, [%rd14];
	setp.eq.s32 	%p13, %r61, -1;
	setp.ge.s32 	%p14, %r61, %r42;
	or.pred  	%p15, %p13, %p14;
	@%p15 bra 	$L__BB5_14;
	add.s32 	%r60, %r3, %r61;
	add.s32 	%r59, %r11, %r61;
$L__BB5_7:
	mul.wide.s32 	%rd15, %r61, 4;
	add.s64 	%rd16, %rd1, %rd15;
	ld.global.u32 	%r52, [%rd16];
	setp.ne.s32 	%p16, %r52, %r18;
	@%p16 bra 	$L__BB5_14;
	setp.eq.s32 	%p17, %r59, 0;
	@%p17 bra 	$L__BB5_13;
	mul.wide.s32 	%rd17, %r61, 16;
	add.s64 	%rd18, %rd4, %rd17;
	.pragma "used_bytes_mask 4095";
	ld.global.v4.f32 	{%f51, %f52, %f53, %f54}, [%rd18];
	sub.f32 	%f55, %f51, %f1;
	sub.f32 	%f56, %f52, %f2;
	sub.f32 	%f57, %f53, %f3;
	mul.f32 	%f58, %f56, %f56;
	fma.rn.f32 	%f59, %f55, %f55, %f58;
	fma.rn.f32 	%f11, %f57, %f57, %f59;
	setp.geu.f32 	%p18, %f11, 0f41100000;
	@%p18 bra 	$L__BB5_13;
	sqrt.rn.f32 	%f61, %f11;
	div.rn.f32 	%f12, %f61, 0f3FC00000;
	setp.ge.f32 	%p19, %f12, 0f40000000;
	mov.f32 	%f109, 0f00000000;
	@%p19 bra 	$L__BB5_12;
	mul.f32 	%f62, %f12, 0f3E800000;
	mul.f32 	%f63, %f12, %f62;
	sub.f32 	%f64, %f63, %f12;
	add.f32 	%f65, %f64, 0f3F800000;
	mul.f32 	%f109, %f65, 0f3DB5153D;
$L__BB5_12:
	add.f32 	%f119, %f119, %f109;
	mul.wide.s32 	%rd19, %r61, 16;
	add.s64 	%rd20, %rd3, %rd19;
	ld.global.f32 	%f66, [%rd20+12];
	div.rn.f32 	%f67, %f109, %f66;
	add.f32 	%f120, %f120, %f67;
$L__BB5_13:
	add.s32 	%r61, %r61, 1;
	add.s32 	%r60, %r60, 1;
	setp.ne.s32 	%p20, %r60, 0;
	add.s32 	%r59, %r59, 1;
	@%p20 bra 	$L__BB5_7;
$L__BB5_14:
	setp.gt.s32 	%p23, %r8, 255;
	setp.lt.s32 	%p24, %r8, 0;
	or.pred  	%p25, %p1, %p24;
	or.pred  	%p26, %p5, %p25;
	or.pred  	%p27, %p26, %p8;
	or.pred  	%p28, %p27, %p23;
	@%p28 bra 	$L__BB5_23;
	add.s32 	%r28, %r17, %r8;
	mul.wide.u32 	%rd21, %r28, 4;
	add.s64 	%rd22, %rd2, %rd21;
	ld.global.u32 	%r62, [%rd22];
	setp.eq.s32 	%p29, %r62, -1;
	setp.ge.s32 	%p30, %r62, %r42;
	or.pred  	%p31, %p29, %p30;
	@%p31 bra 	$L__BB5_23;
$L__BB5_16:
	mul.wide.s32 	%rd23, %r62, 4;
	add.s64 	%rd24, %rd1, %rd23;
	ld.global.u32 	%r53, [%rd24];
	setp.ne.s32 	%p32, %r53, %r28;
	@%p32 bra 	$L__BB5_23;
	setp.eq.s32 	%p33, %r62, %r56;
	@%p33 bra 	$L__BB5_22;
	mul.wide.s32 	%rd25, %r62, 16;
	add.s64 	%rd26, %rd4, %rd25;
	.pragma "used_bytes_mask 4095";
	ld.global.v4.f32 	{%f68, %f69, %f70, %f71}, [%rd26];
	sub.f32 	%f72, %f68, %f1;
	sub.f32 	%f73, %f69, %f2;
	sub.f32 	%f74, %f70, %f3;
	mul.f32 	%f75, %f73, %f73;
	fma.rn.f32 	%f76, %f72, %f72, %f75;
	fma.rn.f32 	%f23, %f74, %f74, %f76;
	setp.geu.f32 	%p34, %f23, 0f41100000;
	@%p34 bra 	$L__BB5_22;
	sqrt.rn.f32 	%f78, %f23;
	div.rn.f32 	%f24, %f78, 0f3FC00000;
	setp.ge.f32 	%p35, %f24, 0f40000000;
	mov.f32 	%f116, 0f00000000;
	@%p35 bra 	$L__BB5_21;
	mul.f32 	%f79, %f24, 0f3E800000;
	mul.f32 	%f80, %f24, %f79;
	sub.f32 	%f81, %f80, %f24;
	add.f32 	%f82, %f81, 0f3F800000;
	mul.f32 	%f116, %f82, 0f3DB5153D;
$L__BB5_21:
	add.f32 	%f119, %f119, %f116;
	mul.wide.s32 	%rd27, %r62, 16;
	add.s64 	%rd28, %rd3, %rd27;
	ld.global.f32 	%f83, [%rd28+12];
	div.rn.f32 	%f84, %f116, %f83;
	add.f32 	%f120, %f120, %f84;
$L__BB5_22:
	add.s32 	%r62, %r62, 1;
	setp.ne.s32 	%p36, %r62, %r42;
	@%p36 bra 	$L__BB5_16;
$L__BB5_23:
	setp.gt.s32 	%p37, %r16, 255;
	setp.gt.s32 	%p38, %r13, 255;
	setp.gt.s32 	%p39, %r8, 254;
	setp.lt.s32 	%p40, %r8, -1;
	or.pred  	%p41, %p1, %p40;
	or.pred  	%p42, %p38, %p41;
	or.pred  	%p43, %p42, %p37;
	or.pred  	%p44, %p43, %p39;
	@%p44 bra 	$L__BB5_32;
	add.s32 	%r32, %r17, %r10;
	mul.wide.u32 	%rd29, %r32, 4;
	add.s64 	%rd30, %rd2, %rd29;
	ld.global.u32 	%r63, [%rd30];
	setp.eq.s32 	%p45, %r63, -1;
	setp.ge.s32 	%p46, %r63, %r42;
	or.pred  	%p47, %p45, %p46;
	@%p47 bra 	$L__BB5_32;
$L__BB5_25:
	mul.wide.s32 	%rd31, %r63, 4;
	add.s64 	%rd32, %rd1, %rd31;
	ld.global.u32 	%r54, [%rd32];
	setp.ne.s32 	%p48, %r54, %r32;
	@%p48 bra 	$L__BB5_32;
	setp.eq.s32 	%p49, %r63, %r56;
	@%p49 bra 	$L__BB5_31;
	mul.wide.s32 	%rd33, %r63, 16;
	add.s64 	%rd34, %rd4, %rd33;
	.pragma "used_bytes_mask 4095";
	ld.global.v4.f32 	{%f85, %f86, %f87, %f88}, [%rd34];
	sub.f32 	%f89, %f85, %f1;
	sub.f32 	%f90, %f86, %f2;
	sub.f32 	%f91, %f87, %f3;
	mul.f32 	%f92, %f90, %f90;
	fma.rn.f32 	%f93, %f89, %f89, %f92;
	fma.rn.f32 	%f35, %f91, %f91, %f93;
	setp.geu.f32 	%p50, %f35, 0f41100000;
	@%p50 bra 	$L__BB5_31;
	sqrt.rn.f32 	%f95, %f35;
	div.rn.f32 	%f36, %f95, 0f3FC00000;
	setp.ge.f32 	%p51, %f36, 0f40000000;
	mov.f32 	%f123, 0f00000000;
	@%p51 bra 	$L__BB5_30;
	mul.f32 	%f96, %f36, 0f3E800000;
	mul.f32 	%f97, %f36, %f96;
	sub.f32 	%f98, %f97, %f36;
	add.f32 	%f99, %f98, 0f3F800000;
	mul.f32 	%f123, %f99, 0f3DB5153D;
$L__BB5_30:
	add.f32 	%f119, %f119, %f123;
	mul.wide.s32 	%rd35, %r63, 16;
	add.s64 	%rd36, %rd3, %rd35;
	ld.global.f32 	%f100, [%rd36+12];
	div.rn.f32 	%f101, %f123, %f100;
	add.f32 	%f120, %f120, %f101;
$L__BB5_31:
	add.s32 	%r63, %r63, 1;
	setp.ne.s32 	%p52, %r63, %r42;
	@%p52 bra 	$L__BB5_25;
$L__BB5_32:
	add.s32 	%r58, %r58, 1;
	setp.ne.s32 	%p53, %r58, 2;
	@%p53 bra 	$L__BB5_4;
	add.s32 	%r57, %r57, 1;
	setp.ne.s32 	%p54, %r57, 2;
	@%p54 bra 	$L__BB5_3;
	ld.param.u64 	%rd40, [_Z13ShepardFilterP6float4S0_PfPjPiii_param_2];
	div.rn.f32 	%f102, %f119, %f120;
	cvta.to.global.u64 	%rd37, %rd40;
	mul.wide.u32 	%rd38, %r56, 4;
	add.s64 	%rd39, %rd37, %rd38;
	st.global.f32 	[%rd39], %f102;
	add.s32 	%r56, %r56, %r1;
	add.s32 	%r55, %r55, 1;
	setp.lt.s32 	%p55, %r55, %r41;
	setp.lt.s32 	%p56, %r56, %r42;
	and.pred  	%p57, %p55, %p56;
	@%p57 bra 	$L__BB5_2;
$L__BB5_35:
	ret;

}
	// .globl	_Z13UpdateDensityP6float4Pfii
.visible .entry _Z13UpdateDensityP6float4Pfii(
	.param .u64 .ptr .align 1 _Z13UpdateDensityP6float4Pfii_param_0,
	.param .u64 .ptr .align 1 _Z13UpdateDensityP6float4Pfii_param_1,
	.param .u32 _Z13UpdateDensityP6float4Pfii_param_2,
	.param .u32 _Z13UpdateDensityP6float4Pfii_param_3
)
{
	.reg .pred 	%p<7>;
	.reg .b32 	%r<17>;
	.reg .b32 	%f<2>;
	.reg .b64 	%rd<9>;

	ld.param.u64 	%rd3, [_Z13UpdateDensityP6float4Pfii_param_0];
	ld.param.u64 	%rd4, [_Z13UpdateDensityP6float4Pfii_param_1];
	ld.param.u32 	%r9, [_Z13UpdateDensityP6float4Pfii_param_2];
	ld.param.u32 	%r8, [_Z13UpdateDensityP6float4Pfii_param_3];
	mov.u32 	%r1, %ntid.x;
	mov.u32 	%r10, %ctaid.x;
	mov.u32 	%r11, %tid.x;
	mul.lo.s32 	%r12, %r10, %r1;
	mad.lo.s32 	%r16, %r12, %r8, %r11;
	setp.lt.s32 	%p1, %r8, 1;
	setp.ge.s32 	%p2, %r16, %r9;
	or.pred  	%p3, %p1, %p2;
	@%p3 bra 	$L__BB6_3;
	cvta.to.global.u64 	%rd1, %rd4;
	cvta.to.global.u64 	%rd2, %rd3;
	mov.b32 	%r15, 0;
$L__BB6_2:
	mul.wide.u32 	%rd5, %r16, 4;
	add.s64 	%rd6, %rd1, %rd5;
	ld.global.f32 	%f1, [%rd6];
	mul.wide.u32 	%rd7, %r16, 16;
	add.s64 	%rd8, %rd2, %rd7;
	st.global.f32 	[%rd8+12], %f1;
	add.s32 	%r16, %r16, %r1;
	add.s32 	%r15, %r15, 1;
	setp.lt.s32 	%p4, %r15, %r8;
	setp.lt.s32 	%p5, %r16, %r9;
	and.pred  	%p6, %p4, %p5;
	@%p6 bra 	$L__BB6_2;
$L__BB6_3:
	ret;

}
	// .globl	_Z15CountNeighboursP6float4PjPiS2_S1_ii
.visible .entry _Z15CountNeighboursP6float4PjPiS2_S1_ii(
	.param .u64 .ptr .align 1 _Z15CountNeighboursP6float4PjPiS2_S1_ii_param_0,
	.param .u64 .ptr .align 1 _Z15CountNeighboursP6float4PjPiS2_S1_ii_param_1,
	.param .u64 .ptr .align 1 _Z15CountNeighboursP6float4PjPiS2_S1_ii_param_2,
	.param .u64 .ptr .align 1 _Z15CountNeighboursP6float4PjPiS2_S1_ii_param_3,
	.param .u64 .ptr .align 1 _Z15CountNeighboursP6float4PjPiS2_S1_ii_param_4,
	.param .u32 _Z15CountNeighboursP6float4PjPiS2_S1_ii_param_5,
	.param .u32 _Z15CountNeighboursP6float4PjPiS2_S1_ii_param_6
)
{
	.reg .pred 	%p<55>;
	.reg .b32 	%r<98>;
	.reg .b32 	%f<38>;
	.reg .b64 	%rd<37>;

	ld.param.u64 	%rd6, [_Z15CountNeighboursP6float4PjPiS2_S1_ii_param_0];
	ld.param.u64 	%rd7, [_Z15CountNeighboursP6float4PjPiS2_S1_ii_param_1];
	ld.param.u64 	%rd8, [_Z15CountNeighboursP6float4PjPiS2_S1_ii_param_2];
	ld.param.u32 	%r53, [_Z15CountNeighboursP6float4PjPiS2_S1_ii_param_5];
	ld.param.u32 	%r52, [_Z15CountNeighboursP6float4PjPiS2_S1_ii_param_6];
	cvta.to.global.u64 	%rd1, %rd7;
	cvta.to.global.u64 	%rd2, %rd8;
	cvta.to.global.u64 	%rd3, %rd6;
	mov.u32 	%r54, %ntid.x;
	mov.u32 	%r55, %ctaid.x;
	mov.u32 	%r56, %tid.x;
	mul.lo.s32 	%r57, %r55, %r54;
	mad.lo.s32 	%r79, %r57, %r52, %r56;
	setp.lt.s32 	%p2, %r52, 1;
	setp.ge.s32 	%p3, %r79, %r53;
	or.pred  	%p4, %p2, %p3;
	@%p4 bra 	$L__BB7_26;
	neg.s32 	%r2, %r53;
	mov.b32 	%r78, 0;
$L__BB7_2:
	mul.wide.s32 	%rd9, %r79, 16;
	add.s64 	%rd10, %rd3, %rd9;
	.pragma "used_bytes_mask 4095";
	ld.global.v4.f32 	{%f1, %f2, %f3, %f4}, [%rd10];
	div.rn.f32 	%f5, %f1, 0f40400000;
	cvt.rzi.s32.f32 	%r5, %f5;
	div.rn.f32 	%f6, %f2, 0f40400000;
	cvt.rzi.s32.f32 	%r6, %f6;
	div.rn.f32 	%f7, %f3, 0f40400000;
	cvt.rzi.s32.f32 	%r7, %f7;
	add.s32 	%r8, %r7, 1;
	mov.b32 	%r93, 0;
	mov.b32 	%r80, -1;
$L__BB7_3:
	add.s32 	%r11, %r80, %r5;
	shl.b32 	%r12, %r11, 16;
	mov.b32 	%r82, -1;
$L__BB7_4:
	setp.gt.s32 	%p5, %r11, 255;
	add.s32 	%r15, %r82, %r6;
	or.b32  	%r63, %r11, %r15;
	setp.gt.s32 	%p6, %r7, 256;
	setp.lt.s32 	%p7, %r7, 1;
	setp.lt.s32 	%p1, %r63, 0;
	setp.gt.s32 	%p8, %r15, 255;
	shl.b32 	%r64, %r15, 8;
	add.s32 	%r16, %r64, %r12;
	or.pred  	%p9, %p1, %p7;
	or.pred  	%p10, %p5, %p9;
	or.pred  	%p11, %p10, %p8;
	or.pred  	%p12, %p11, %p6;
	@%p12 bra 	$L__BB7_11;
	add.s32 	%r65, %r7, %r16;
	add.s32 	%r17, %r65, -1;
	mul.wide.u32 	%rd11, %r17, 4;
	add.s64 	%rd12, %rd2, %rd11;
	ld.global.u32 	%r87, [%rd12];
	setp.eq.s32 	%p13, %r87, -1;
	setp.ge.s32 	%p14, %r87, %r53;
	or.pred  	%p15, %p13, %p14;
	@%p15 bra 	$L__BB7_11;
	add.s32 	%r85, %r2, %r87;
	sub.s32 	%r84, %r87, %r79;
$L__BB7_7:
	mul.wide.s32 	%rd13, %r87, 4;
	add.s64 	%rd14, %rd1, %rd13;
	ld.global.u32 	%r66, [%rd14];
	setp.ne.s32 	%p16, %r66, %r17;
	@%p16 bra 	$L__BB7_11;
	setp.eq.s32 	%p17, %r84, 0;
	@%p17 bra 	$L__BB7_10;
	mul.wide.s32 	%rd15, %r87, 16;
	add.s64 	%rd16, %rd3, %rd15;
	.pragma "used_bytes_mask 4095";
	ld.global.v4.f32 	{%f8, %f9, %f10, %f11}, [%rd16];
	sub.f32 	%f12, %f8, %f1;
	sub.f32 	%f13, %f9, %f2;
	sub.f32 	%f14, %f10, %f3;
	mul.f32 	%f15, %f13, %f13;
	fma.rn.f32 	%f16, %f12, %f12, %f15;
	fma.rn.f32 	%f17, %f14, %f14, %f16;
	setp.lt.f32 	%p18, %f17, 0f3FC00000;
	selp.u32 	%r67, 1, 0, %p18;
	add.s32 	%r93, %r93, %r67;
$L__BB7_10:
	add.s32 	%r87, %r87, 1;
	add.s32 	%r85, %r85, 1;
	setp.ne.s32 	%p19, %r85, 0;
	add.s32 	%r84, %r84, 1;
	@%p19 bra 	$L__BB7_7;
$L__BB7_11:
	setp.gt.s32 	%p20, %r15, 255;
	setp.gt.s32 	%p21, %r11, 255;
	setp.gt.s32 	%p22, %r7, 255;
	setp.lt.s32 	%p23, %r7, 0;
	or.pred  	%p24, %p1, %p23;
	or.pred  	%p25, %p21, %p24;
	or.pred  	%p26, %p25, %p20;
	or.pred  	%p27, %p26, %p22;
	@%p27 bra 	$L__BB7_17;
	add.s32 	%r31, %r16, %r7;
	mul.wide.u32 	%rd17, %r31, 4;
	add.s64 	%rd18, %rd2, %rd17;
	ld.global.u32 	%r91, [%rd18];
	setp.eq.s32 	%p28, %r91, -1;
	setp.ge.s32 	%p29, %r91, %r53;
	or.pred  	%p30, %p28, %p29;
	@%p30 bra 	$L__BB7_17;
$L__BB7_13:
	mul.wide.s32 	%rd19, %r91, 4;
	add.s64 	%rd20, %rd1, %rd19;
	ld.global.u32 	%r68, [%rd20];
	setp.ne.s32 	%p31, %r68, %r31;
	@%p31 bra 	$L__BB7_17;
	setp.eq.s32 	%p32, %r91, %r79;
	@%p32 bra 	$L__BB7_16;
	mul.wide.s32 	%rd21, %r91, 16;
	add.s64 	%rd22, %rd3, %rd21;
	.pragma "used_bytes_mask 4095";
	ld.global.v4.f32 	{%f18, %f19, %f20, %f21}, [%rd22];
	sub.f32 	%f22, %f18, %f1;
	sub.f32 	%f23, %f19, %f2;
	sub.f32 	%f24, %f20, %f3;
	mul.f32 	%f25, %f23, %f23;
	fma.rn.f32 	%f26, %f22, %f22, %f25;
	fma.rn.f32 	%f27, %f24, %f24, %f26;
	setp.lt.f32 	%p33, %f27, 0f3FC00000;
	selp.u32 	%r69, 1, 0, %p33;
	add.s32 	%r93, %r93, %r69;
$L__BB7_16:
	add.s32 	%r91, %r91, 1;
	setp.ne.s32 	%p34, %r91, %r53;
	@%p34 bra 	$L__BB7_13;
$L__BB7_17:
	setp.gt.s32 	%p35, %r15, 255;
	setp.gt.s32 	%p36, %r11, 255;
	setp.gt.s32 	%p37, %r7, 254;
	setp.lt.s32 	%p38, %r7, -1;
	or.pred  	%p39, %p1, %p38;
	or.pred  	%p40, %p36, %p39;
	or.pred  	%p41, %p40, %p35;
	or.pred  	%p42, %p41, %p37;
	@%p42 bra 	$L__BB7_23;
	add.s32 	%r39, %r16, %r8;
	mul.wide.u32 	%rd23, %r39, 4;
	add.s64 	%rd24, %rd2, %rd23;
	ld.global.u32 	%r95, [%rd24];
	setp.eq.s32 	%p43, %r95, -1;
	setp.ge.s32 	%p44, %r95, %r53;
	or.pred  	%p45, %p43, %p44;
	@%p45 bra 	$L__BB7_23;
$L__BB7_19:
	mul.wide.s32 	%rd25, %r95, 4;
	add.s64 	%rd26, %rd1, %rd25;
	ld.global.u32 	%r70, [%rd26];
	setp.ne.s32 	%p46, %r70, %r39;
	@%p46 bra 	$L__BB7_23;
	setp.eq.s32 	%p47, %r95, %r79;
	@%p47 bra 	$L__BB7_22;
	mul.wide.s32 	%rd27, %r95, 16;
	add.s64 	%rd28, %rd3, %rd27;
	.pragma "used_bytes_mask 4095";
	ld.global.v4.f32 	{%f28, %f29, %f30, %f31}, [%rd28];
	sub.f32 	%f32, %f28, %f1;
	sub.f32 	%f33, %f29, %f2;
	sub.f32 	%f34, %f30, %f3;
	mul.f32 	%f35, %f33, %f33;
	fma.rn.f32 	%f36, %f32, %f32, %f35;
	fma.rn.f32 	%f37, %f34, %f34, %f36;
	setp.lt.f32 	%p48, %f37, 0f3FC00000;
	selp.u32 	%r71, 1, 0, %p48;
	add.s32 	%r93, %r93, %r71;
$L__BB7_22:
	add.s32 	%r95, %r95, 1;
	setp.ne.s32 	%p49, %r95, %r53;
	@%p49 bra 	$L__BB7_19;
$L__BB7_23:
	add.s32 	%r82, %r82, 1;
	setp.ne.s32 	%p50, %r82, 2;
	@%p50 bra 	$L__BB7_4;
	add.s32 	%r80, %r80, 1;
	setp.ne.s32 	%p51, %r80, 2;
	@%p51 bra 	$L__BB7_3;
	ld.param.u32 	%r77, [_Z15CountNeighboursP6float4PjPiS2_S1_ii_param_6];
	ld.param.u64 	%rd36, [_Z15CountNeighboursP6float4PjPiS2_S1_ii_param_4];
	ld.param.u64 	%rd35, [_Z15CountNeighboursP6float4PjPiS2_S1_ii_param_3];
	cvta.to.global.u64 	%rd29, %rd36;
	mul.wide.s32 	%rd30, %r79, 4;
	add.s64 	%rd31, %rd29, %rd30;
	ld.global.u32 	%r72, [%rd31];
	cvta.to.global.u64 	%rd32, %rd35;
	mul.wide.u32 	%rd33, %r72, 4;
	add.s64 	%rd34, %rd32, %rd33;
	st.global.u32 	[%rd34], %r93;
	mov.u32 	%r73, %ntid.x;
	mov.u32 	%r74, %nctaid.x;
	mul.lo.s32 	%r75, %r73, %r74;
	add.s32 	%r79, %r79, %r75;
	add.s32 	%r78, %r78, 1;
	setp.lt.s32 	%p52, %r78, %r77;
	setp.lt.s32 	%p53, %r79, %r53;
	and.pred  	%p54, %p52, %p53;
	@%p54 bra 	$L__BB7_2;
$L__BB7_26:
	ret;

}
	// .globl	_Z20InitialiseNeighboursP6float4PjPiS2_P5uint2PfS1_ii
.visible .entry _Z20InitialiseNeighboursP6float4PjPiS2_P5uint2PfS1_ii(
	.param .u64 .ptr .align 1 _Z20InitialiseNeighboursP6float4PjPiS2_P5uint2PfS1_ii_param_0,
	.param .u64 .ptr .align 1 _Z20InitialiseNeighboursP6float4PjPiS2_P5uint2PfS1_ii_param_1,
	.param .u64 .ptr .align 1 _Z20InitialiseNeighboursP6float4PjPiS2_P5uint2PfS1_ii_param_2,
	.param .u64 .ptr .align 1 _Z20InitialiseNeighboursP6float4PjPiS2_P5uint2PfS1_ii_param_3,
	.param .u64 .ptr .align 1 _Z20InitialiseNeighboursP6float4PjPiS2_P5uint2PfS1_ii_param_4,
	.param .u64 .ptr .align 1 _Z20InitialiseNeighboursP6float4PjPiS2_P5uint2PfS1_ii_param_5,
	.param .u64 .ptr .align 1 _Z20InitialiseNeighboursP6float4PjPiS2_P5uint2PfS1_ii_param_6,
	.param .u32 _Z20InitialiseNeighboursP6float4PjPiS2_P5uint2PfS1_ii_param_7,
	.param .u32 _Z20InitialiseNeighboursP6float4PjPiS2_P5uint2PfS1_ii_param_8
)
{
	.reg .pred 	%p<55>;
	.reg .b32 	%r<112>;
	.reg .b32 	%f<53>;
	.reg .b64 	%rd<61>;

	ld.param.u64 	%rd10, [_Z20InitialiseNeighboursP6float4PjPiS2_P5uint2PfS1_ii_param_0];
	ld.param.u64 	%rd11, [_Z20InitialiseNeighboursP6float4PjPiS2_P5uint2PfS1_ii_param_1];
	ld.param.u64 	%rd12, [_Z20InitialiseNeighboursP6float4PjPiS2_P5uint2PfS1_ii_param_2];
	ld.param.u64 	%rd13, [_Z20InitialiseNeighboursP6float4PjPiS2_P5uint2PfS1_ii_param_3];
	ld.param.u64 	%rd14, [_Z20InitialiseNeighboursP6float4PjPiS2_P5uint2PfS1_ii_param_4];
	ld.param.u64 	%rd15, [_Z20InitialiseNeighboursP6float4PjPiS2_P5uint2PfS1_ii_param_5];
	ld.param.u64 	%rd16, [_Z20InitialiseNeighboursP6float4PjPiS2_P5uint2PfS1_ii_param_6];
	ld.param.u32 	%r50, [_Z20InitialiseNeighboursP6float4PjPiS2_P5uint2PfS1_ii_param_7];
	ld.param.u32 	%r49, [_Z20InitialiseNeighboursP6float4PjPiS2_P5uint2PfS1_ii_param_8];
	cvta.to.global.u64 	%rd1, %rd15;
	cvta.to.global.u64 	%rd2, %rd14;
	cvta.to.global.u64 	%rd3, %rd13;
	cvta.to.global.u64 	%rd4, %rd16;
	cvta.to.global.u64 	%rd5, %rd11;
	cvta.to.global.u64 	%rd6, %rd12;
	cvta.to.global.u64 	%rd7, %rd10;
	mov.u32 	%r51, %ntid.x;
	mov.u32 	%r52, %ctaid.x;
	mov.u32 	%r53, %tid.x;
	mul.lo.s32 	%r54, %r52, %r51;
	mad.lo.s32 	%r93, %r54, %r49, %r53;
	setp.lt.s32 	%p2, %r49, 1;
	setp.ge.s32 	%p3, %r93, %r50;
	or.pred  	%p4, %p2, %p3;
	@%p4 bra 	$L__BB8_29;
	mov.b32 	%r92, 0;
$L__BB8_2:
	mul.wide.s32 	%rd17, %r93, 16;
	add.s64 	%rd8, %rd7, %rd17;
	.pragma "used_bytes_mask 4095";
	ld.global.v4.f32 	{%f4, %f5, %f6, %f7}, [%rd8];
	div.rn.f32 	%f8, %f4, 0f40400000;
	cvt.rzi.s32.f32 	%r4, %f8;
	div.rn.f32 	%f9, %f5, 0f40400000;
	cvt.rzi.s32.f32 	%r5, %f9;
	div.rn.f32 	%f10, %f6, 0f40400000;
	cvt.rzi.s32.f32 	%r6, %f10;
	mul.wide.s32 	%rd18, %r93, 4;
	add.s64 	%rd9, %rd4, %rd18;
	mov.b32 	%r107, 0;
	mov.b32 	%r94, -1;
$L__BB8_3:
	add.s32 	%r9, %r94, %r4;
	mov.b32 	%r96, -1;
$L__BB8_4:
	setp.gt.s32 	%p5, %r9, 255;
	add.s32 	%r12, %r96, %r5;
	or.b32  	%r60, %r9, %r12;
	setp.gt.s32 	%p6, %r6, 256;
	setp.lt.s32 	%p7, %r6, 1;
	setp.lt.s32 	%p1, %r60, 0;
	setp.gt.s32 	%p8, %r12, 255;
	shl.b32 	%r61, %r12, 8;
	shl.b32 	%r62, %r9, 16;
	add.s32 	%r13, %r61, %r62;
	or.pred  	%p9, %p1, %p7;
	or.pred  	%p10, %p5, %p9;
	or.pred  	%p11, %p10, %p8;
	or.pred  	%p12, %p11, %p6;
	@%p12 bra 	$L__BB8_12;
	add.s32 	%r63, %r6, %r13;
	add.s32 	%r14, %r63, -1;
	mul.wide.u32 	%rd19, %r14, 4;
	add.s64 	%rd20, %rd6, %rd19;
	ld.global.u32 	%r101, [%rd20];
	setp.eq.s32 	%p13, %r101, -1;
	setp.ge.s32 	%p14, %r101, %r50;
	or.pred  	%p15, %p13, %p14;
	@%p15 bra 	$L__BB8_12;
	sub.s32 	%r99, %r101, %r50;
	sub.s32 	%r98, %r101, %r93;
$L__BB8_7:
	mul.wide.s32 	%rd21, %r101, 4;
	add.s64 	%rd22, %rd5, %rd21;
	ld.global.u32 	%r64, [%rd22];
	setp.ne.s32 	%p16, %r64, %r14;
	@%p16 bra 	$L__BB8_12;
	setp.eq.s32 	%p17, %r98, 0;
	@%p17 bra 	$L__BB8_11;
	mul.wide.s32 	%rd23, %r101, 16;
	add.s64 	%rd24, %rd7, %rd23;
	.pragma "used_bytes_mask 4095";
	ld.global.v4.f32 	{%f11, %f12, %f13, %f14}, [%rd24];
	.pragma "used_bytes_mask 4095";
	ld.global.v4.f32 	{%f15, %f16, %f17, %f18}, [%rd8];
	sub.f32 	%f19, %f11, %f15;
	sub.f32 	%f20, %f12, %f16;
	sub.f32 	%f21, %f13, %f17;
	mul.f32 	%f22, %f20, %f20;
	fma.rn.f32 	%f23, %f19, %f19, %f22;
	fma.rn.f32 	%f1, %f21, %f21, %f23;
	setp.geu.f32 	%p18, %f1, 0f3FC00000;
	@%p18 bra 	$L__BB8_11;
	ld.global.u32 	%r65, [%rd9];
	mul.wide.s32 	%rd25, %r101, 4;
	add.s64 	%rd26, %rd4, %rd25;
	ld.global.u32 	%r66, [%rd26];
	mul.wide.s32 	%rd27, %r65, 4;
	add.s64 	%rd28, %rd3, %rd27;
	ld.global.u32 	%r67, [%rd28];
	add.s32 	%r68, %r67, %r107;
	mul.wide.s32 	%rd29, %r68, 8;
	add.s64 	%rd30, %rd2, %rd29;
	st.global.v2.u32 	[%rd30], {%r65, %r66};
	sqrt.rn.f32 	%f24, %f1;
	mul.wide.s32 	%rd31, %r68, 4;
	add.s64 	%rd32, %rd1, %rd31;
	st.global.f32 	[%rd32], %f24;
	add.s32 	%r107, %r107, 1;
$L__BB8_11:
	add.s32 	%r101, %r101, 1;
	add.s32 	%r99, %r99, 1;
	setp.ne.s32 	%p19, %r99, 0;
	add.s32 	%r98, %r98, 1;
	@%p19 bra 	$L__BB8_7;
$L__BB8_12:
	setp.gt.s32 	%p20, %r12, 255;
	setp.gt.s32 	%p21, %r9, 255;
	setp.gt.s32 	%p22, %r6, 255;
	setp.lt.s32 	%p23, %r6, 0;
	or.pred  	%p24, %p1, %p23;
	or.pred  	%p25, %p21, %p24;
	or.pred  	%p26, %p25, %p20;
	or.pred  	%p27, %p26, %p22;
	@%p27 bra 	$L__BB8_19;
	shl.b32 	%r69, %r12, 8;
	shl.b32 	%r70, %r9, 16;
	add.s32 	%r71, %r69, %r70;
	add.s32 	%r28, %r71, %r6;
	mul.wide.u32 	%rd33, %r28, 4;
	add.s64 	%rd34, %rd6, %rd33;
	ld.global.u32 	%r105, [%rd34];
	setp.eq.s32 	%p28, %r105, -1;
	setp.ge.s32 	%p29, %r105, %r50;
	or.pred  	%p30, %p28, %p29;
	@%p30 bra 	$L__BB8_19;
$L__BB8_14:
	mul.wide.s32 	%rd35, %r105, 4;
	add.s64 	%rd36, %rd5, %rd35;
	ld.global.u32 	%r72, [%rd36];
	setp.ne.s32 	%p31, %r72, %r28;
	@%p31 bra 	$L__BB8_19;
	setp.eq.s32 	%p32, %r105, %r93;
	@%p32 bra 	$L__BB8_18;
	mul.wide.s32 	%rd37, %r105, 16;
	add.s64 	%rd38, %rd7, %rd37;
	.pragma "used_bytes_mask 4095";
	ld.global.v4.f32 	{%f25, %f26, %f27, %f28}, [%rd38];
	.pragma "used_bytes_mask 4095";
	ld.global.v4.f32 	{%f29, %f30, %f31, %f32}, [%rd8];
	sub.f32 	%f33, %f25, %f29;
	sub.f32 	%f34, %f26, %f30;
	sub.f32 	%f35, %f27, %f31;
	mul.f32 	%f36, %f34, %f34;
	fma.rn.f32 	%f37, %f33, %f33, %f36;
	fma.rn.f32 	%f2, %f35, %f35, %f37;
	setp.geu.f32 	%p33, %f2, 0f3FC00000;
	@%p33 bra 	$L__BB8_18;
	ld.global.u32 	%r73, [%rd9];
	mul.wide.s32 	%rd39, %r105, 4;
	add.s64 	%rd40, %rd4, %rd39;
	ld.global.u32 	%r74, [%rd40];
	mul.wide.s32 	%rd41, %r73, 4;
	add.s64 	%rd42, %rd3, %rd41;
	ld.global.u32 	%r75, [%rd42];
	add.s32 	%r76, %r75, %r107;
	mul.wide.s32 	%rd43, %r76, 8;
	add.s64 	%rd44, %rd2, %rd43;
	st.global.v2.u32 	[%rd44], {%r73, %r74};
	sqrt.rn.f32 	%f38, %f2;
	mul.wide.s32 	%rd45, %r76, 4;
	add.s64 	%rd46, %rd1, %rd45;
	st.global.f32 	[%rd46], %f38;
	add.s32 	%r107, %r107, 1;
$L__BB8_18:
	add.s32 	%r105, %r105, 1;
	setp.ne.s32 	%p34, %r105, %r50;
	@%p34 bra 	$L__BB8_14;
$L__BB8_19:
	setp.gt.s32 	%p35, %r12, 255;
	setp.gt.s32 	%p36, %r9, 255;
	setp.gt.s32 	%p37, %r6, 254;
	setp.lt.s32 	%p38, %r6, -1;
	or.pred  	%p39, %p1, %p38;
	or.pred  	%p40, %p36, %p39;
	or.pred  	%p41, %p40, %p35;
	or.pred  	%p42, %p41, %p37;
	@%p42 bra 	$L__BB8_26;
	shl.b32 	%r78, %r12, 8;
	shl.b32 	%r79, %r9, 16;
	add.s32 	%r80, %r78, %r79;
	add.s32 	%r81, %r6, %r80;
	add.s32 	%r36, %r81, 1;
	mul.wide.u32 	%rd47, %r36, 4;
	add.s64 	%rd48, %rd6, %rd47;
	ld.global.u32 	%r109, [%rd48];
	setp.eq.s32 	%p43, %r109, -1;
	setp.ge.s32 	%p44, %r109, %r50;
	or.pred  	%p45, %p43, %p44;
	@%p45 bra 	$L__BB8_26;
$L__BB8_21:
	mul.wide.s32 	%rd49, %r109, 4;
	add.s64 	%rd50, %rd5, %rd49;
	ld.global.u32 	%r82, [%rd50];
	setp.ne.s32 	%p46, %r82, %r36;
	@%p46 bra 	$L__BB8_26;
	setp.eq.s32 	%p47, %r109, %r93;
	@%p47 bra 	$L__BB8_25;
	mul.wide.s32 	%rd51, %r109, 16;
	add.s64 	%rd52, %rd7, %rd51;
	.pragma "used_bytes_mask 4095";
	ld.global.v4.f32 	{%f39, %f40, %f41, %f42}, [%rd52];
	.pragma "used_bytes_mask 4095";
	ld.global.v4.f32 	{%f43, %f44, %f45, %f46}, [%rd8];
	sub.f32 	%f47, %f39, %f43;
	sub.f32 	%f48, %f40, %f44;
	sub.f32 	%f49, %f41, %f45;
	mul.f32 	%f50, %f48, %f48;
	fma.rn.f32 	%f51, %f47, %f47, %f50;
	fma.rn.f32 	%f3, %f49, %f49, %f51;
	setp.geu.f32 	%p48, %f3, 0f3FC00000;
	@%p48 bra 	$L__BB8_25;
	ld.global.u32 	%r83, [%rd9];
	mul.wide.s32 	%rd53, %r109, 4;
	add.s64 	%rd54, %rd4, %rd53;
	ld.global.u32 	%r84, [%rd54];
	mul.wide.s32 	%rd55, %r83, 4;
	add.s64 	%rd56, %rd3, %rd55;
	ld.global.u32 	%r85, [%rd56];
	add.s32 	%r86, %r85, %r107;
	mul.wide.s32 	%rd57, %r86, 8;
	add.s64 	%rd58, %rd2, %rd57;
	st.global.v2.u32 	[%rd58], {%r83, %r84};
	sqrt.rn.f32 	%f52, %f3;
	mul.wide.s32 	%rd59, %r86, 4;
	add.s64 	%rd60, %rd1, %rd59;
	st.global.f32 	[%rd60], %f52;
	add.s32 	%r107, %r107, 1;
$L__BB8_25:
	add.s32 	%r109, %r109, 1;
	setp.ne.s32 	%p49, %r109, %r50;
	@%p49 bra 	$L__BB8_21;
$L__BB8_26:
	add.s32 	%r96, %r96, 1;
	setp.ne.s32 	%p50, %r96, 2;
	@%p50 bra 	$L__BB8_4;
	add.s32 	%r94, %r94, 1;
	setp.ne.s32 	%p51, %r94, 2;
	@%p51 bra 	$L__BB8_3;
	ld.param.u32 	%r91, [_Z20InitialiseNeighboursP6float4PjPiS2_P5uint2PfS1_ii_param_8];
	mov.u32 	%r87, %ntid.x;
	mov.u32 	%r88, %nctaid.x;
	mul.lo.s32 	%r89, %r87, %r88;
	add.s32 	%r93, %r93, %r89;
	add.s32 	%r92, %r92, 1;
	setp.lt.s32 	%p52, %r92, %r91;
	setp.lt.s32 	%p53, %r93, %r50;
	and.pred  	%p54, %p52, %p53;
	@%p54 bra 	$L__BB8_2;
$L__BB8_29:
	ret;

}
	// .globl	_Z14ParticleForcesP6float4S0_S0_PjPiiiS1_
.visible .entry _Z14ParticleForcesP6float4S0_S0_PjPiiiS1_(
	.param .u64 .ptr .align 1 _Z14ParticleForcesP6float4S0_S0_PjPiiiS1__param_0,
	.param .u64 .ptr .align 1 _Z14ParticleForcesP6float4S0_S0_PjPiiiS1__param_1,
	.param .u64 .ptr .align 1 _Z14ParticleForcesP6float4S0_S0_PjPiiiS1__param_2,
	.param .u64 .ptr .align 1 _Z14ParticleForcesP6float4S0_S0_PjPiiiS1__param_3,
	.param .u64 .ptr .align 1 _Z14ParticleForcesP6float4S0_S0_PjPiiiS1__param_4,
	.param .u32 _Z14ParticleForcesP6float4S0_S0_PjPiiiS1__param_5,
	.param .u32 _Z14ParticleForcesP6float4S0_S0_PjPiiiS1__param_6,
	.param .u64 .ptr .align 1 _Z14ParticleForcesP6float4S0_S0_PjPiiiS1__param_7
)
{
	.local .align 8 .b8 	__local_depot9[88];
	.reg .b64 	%SP;
	.reg .b64 	%SPL;
	.reg .pred 	%p<29>;
	.reg .b32 	%r<62>;
	.reg .b32 	%f<145>;
	.reg .b64 	%rd<30>;
	.reg .b64 	%fd<11>;

	mov.u64 	%SPL, __local_depot9;
	cvta.local.u64 	%SP, %SPL;
	ld.param.u64 	%rd10, [_Z14ParticleForcesP6float4S0_S0_PjPiiiS1__param_0];
	ld.param.u64 	%rd11, [_Z14ParticleForcesP6float4S0_S0_PjPiiiS1__param_1];
	ld.param.u64 	%rd8, [_Z14ParticleForcesP6float4S0_S0_PjPiiiS1__param_3];
	ld.param.u64 	%rd9, [_Z14ParticleForcesP6float4S0_S0_PjPiiiS1__param_4];
	ld.param.u32 	%r33, [_Z14ParticleForcesP6float4S0_S0_PjPiiiS1__param_5];
	ld.param.u32 	%r32, [_Z14ParticleForcesP6float4S0_S0_PjPiiiS1__param_6];
	cvta.to.global.u64 	%rd1, %rd11;
	cvta.to.global.u64 	%rd2, %rd10;
	mov.u32 	%r34, %ntid.x;
	mov.u32 	%r35, %ctaid.x;
	mov.u32 	%r36, %tid.x;
	mul.lo.s32 	%r37, %r35, %r34;
	mad.lo.s32 	%r55, %r37, %r32, %r36;
	setp.lt.s32 	%p2, %r32, 1;
	setp.ge.s32 	%p3, %r55, %r33;
	or.pred  	%p4, %p2, %p3;
	@%p4 bra 	$L__BB9_22;
	neg.s32 	%r2, %r33;
	cvta.to.global.u64 	%rd3, %rd9;
	cvta.to.global.u64 	%rd4, %rd8;
	mov.b32 	%r54, 0;
$L__BB9_2:
	mul.wide.s32 	%rd12, %r55, 16;
	add.s64 	%rd5, %rd2, %rd12;
	.pragma "used_bytes_mask 4095";
	ld.global.v4.f32 	{%f59, %f60, %f61, %f62}, [%rd5];
	div.rn.f32 	%f63, %f59, 0f40400000;
	cvt.rzi.s32.f32 	%r5, %f63;
	div.rn.f32 	%f64, %f60, 0f40400000;
	cvt.rzi.s32.f32 	%r6, %f64;
	div.rn.f32 	%f65, %f61, 0f40400000;
	cvt.rzi.s32.f32 	%r7, %f65;
	add.s64 	%rd13, %rd1, %rd12;
	ld.global.v4.f32 	{%f1, %f2, %f3, %f66}, [%rd13];
	rcp.rn.f32 	%f67, %f66;
	mul.f32 	%f68, %f66, %f66;
	rcp.rn.f32 	%f69, %f68;
	sub.f32 	%f4, %f67, %f69;
	neg.s32 	%r8, %r55;
	mov.f32 	%f144, 0f00000000;
	mov.b32 	%r56, -1;
	mov.f32 	%f139, %f144;
	mov.f32 	%f138, %f144;
	mov.f32 	%f137, %f144;
$L__BB9_3:
	add.s32 	%r10, %r56, %r5;
	mov.b32 	%r57, -1;
$L__BB9_4:
	add.s32 	%r12, %r57, %r6;
	or.b32  	%r43, %r10, %r12;
	setp.lt.s32 	%p1, %r43, 0;
	shl.b32 	%r44, %r12, 8;
	shl.b32 	%r45, %r10, 16;
	add.s32 	%r13, %r44, %r45;
	mov.b32 	%r58, -1;
$L__BB9_5:
	setp.gt.s32 	%p5, %r12, 255;
	setp.gt.s32 	%p6, %r10, 255;
	add.s32 	%r15, %r58, %r7;
	setp.lt.s32 	%p7, %r15, 0;
	or.pred  	%p8, %p1, %p7;
	or.pred  	%p9, %p6, %p8;
	or.pred  	%p10, %p9, %p5;
	setp.gt.s32 	%p11, %r15, 255;
	or.pred  	%p12, %p10, %p11;
	@%p12 bra 	$L__BB9_18;
	add.s32 	%r16, %r13, %r15;
	mul.wide.u32 	%rd14, %r16, 4;
	add.s64 	%rd15, %rd3, %rd14;
	ld.global.u32 	%r61, [%rd15];
	setp.eq.s32 	%p13, %r61, -1;
	setp.ge.s32 	%p14, %r61, %r33;
	or.pred  	%p15, %p13, %p14;
	@%p15 bra 	$L__BB9_18;
	add.s32 	%r60, %r2, %r61;
	add.s32 	%r59, %r8, %r61;
$L__BB9_8:
	mul.wide.s32 	%rd16, %r61, 4;
	add.s64 	%rd17, %rd4, %rd16;
	ld.global.u32 	%r46, [%rd17];
	setp.ne.s32 	%p16, %r46, %r16;
	@%p16 bra 	$L__BB9_18;
	setp.eq.s32 	%p17, %r59, 0;
	@%p17 bra 	$L__BB9_17;
	mul.wide.s32 	%rd18, %r61, 16;
	add.s64 	%rd19, %rd2, %rd18;
	.pragma "used_bytes_mask 4095";
	ld.global.v4.f32 	{%f21, %f22, %f23, %f70}, [%rd19];
	.pragma "used_bytes_mask 4095";
	ld.global.v4.f32 	{%f24, %f25, %f26, %f71}, [%rd5];
	sub.f32 	%f27, %f21, %f24;
	sub.f32 	%f28, %f22, %f25;
	sub.f32 	%f29, %f23, %f26;
	mul.f32 	%f72, %f28, %f28;
	fma.rn.f32 	%f73, %f27, %f27, %f72;
	fma.rn.f32 	%f74, %f29, %f29, %f73;
	sqrt.rn.f32 	%f30, %f74;
	setp.geu.f32 	%p18, %f30, 0f3F800000;
	@%p18 bra 	$L__BB9_13;
	mov.f32 	%f75, 0f3F800000;
	sub.f32 	%f76, %f75, %f30;
	mul.f32 	%f77, %f76, %f76;
	mul.f32 	%f78, %f77, 0f3E4CCCCD;
	div.rn.f32 	%f31, %f78, %f30;
	mul.f32 	%f79, %f27, %f31;
	sub.f32 	%f137, %f137, %f79;
	mul.f32 	%f80, %f28, %f31;
	sub.f32 	%f138, %f138, %f80;
	mul.f32 	%f81, %f29, %f31;
	sub.f32 	%f139, %f139, %f81;
	cvt.f64.f32 	%fd1, %f30;
	setp.geu.f64 	%p19, %fd1, 0d3FC999999999999A;
	@%p19 bra 	$L__BB9_13;
	cvt.f64.f32 	%fd2, %f24;
	cvt.f64.f32 	%fd3, %f25;
	cvt.f64.f32 	%fd4, %f26;
	cvt.f64.f32 	%fd5, %f21;
	cvt.f64.f32 	%fd6, %f22;
	cvt.f64.f32 	%fd7, %f23;
	neg.f32 	%f82, %f31;
	mul.f32 	%f83, %f27, %f82;
	cvt.f64.f32 	%fd8, %f83;
	mul.f32 	%f84, %f28, %f82;
	cvt.f64.f32 	%fd9, %f84;
	mul.f32 	%f85, %f29, %f82;
	cvt.f64.f32 	%fd10, %f85;
	add.u64 	%rd20, %SP, 0;
	add.u64 	%rd21, %SPL, 0;
	st.local.v2.u32 	[%rd21], {%r55, %r61};
	st.local.f64 	[%rd21+8], %fd1;
	st.local.f64 	[%rd21+16], %fd2;
	st.local.f64 	[%rd21+24], %fd3;
	st.local.f64 	[%rd21+32], %fd4;
	st.local.f64 	[%rd21+40], %fd5;
	st.local.f64 	[%rd21+48], %fd6;
	st.local.f64 	[%rd21+56], %fd7;
	st.local.f64 	[%rd21+64], %fd8;
	st.local.f64 	[%rd21+72], %fd9;
	st.local.f64 	[%rd21+80], %fd10;
	mov.u64 	%rd22, $str$2;
	cvta.global.u64 	%rd23, %rd22;
	{ // callseq 0, 0
	.param .b64 param0;
	st.param.b64 	[param0], %rd23;
	.param .b64 param1;
	st.param.b64 	[param1], %rd20;
	.param .b32 retval0;
	call.uni (retval0), 
	vprintf, 
	(
	param0, 
	param1
	);
	ld.param.b32 	%r47, [retval0];
	} // callseq 0
$L__BB9_13:
	setp.geu.f32 	%p20, %f30, 0f40400000;
	@%p20 bra 	$L__BB9_17;
	mul.wide.s32 	%rd24, %r61, 16;
	add.s64 	%rd25, %rd1, %rd24;
	add.s64 	%rd6, %rd25, 12;
	ld.global.f32 	%f38, [%rd25+12];
	div.rn.f32 	%f39, %f30, 0f3FC00000;
	setp.ge.f32 	%p21, %f39, 0f40000000;
	mov.f32 	%f134, 0f00000000;
	mov.f32 	%f135, %f134;
	mov.f32 	%f136, %f134;
	@%p21 bra 	$L__BB9_16;
	fma.rn.f32 	%f89, %f39, 0f3F000000, 0fBF800000;
	mul.f32 	%f90, %f89, 0f3DB5153D;
	mul.f32 	%f91, %f30, 0f3FC00000;
	div.rn.f32 	%f92, %f90, %f91;
	mul.f32 	%f134, %f27, %f92;
	mul.f32 	%f135, %f28, %f92;
	mul.f32 	%f136, %f29, %f92;
$L__BB9_16:
	.pragma "used_bytes_mask 4095";
	ld.global.v4.f32 	{%f93, %f94, %f95, %f96}, [%rd6+-12];
	sub.f32 	%f97, %f1, %f93;
	sub.f32 	%f98, %f2, %f94;
	sub.f32 	%f99, %f3, %f95;
	rcp.rn.f32 	%f100, %f38;
	add.f32 	%f101, %f4, %f100;
	mul.f32 	%f102, %f38, %f38;
	rcp.rn.f32 	%f103, %f102;
	sub.f32 	%f104, %f101, %f103;
	mul.f32 	%f105, %f104, %f134;
	sub.f32 	%f137, %f137, %f105;
	mul.f32 	%f106, %f104, %f135;
	sub.f32 	%f138, %f138, %f106;
	mul.f32 	%f107, %f104, %f136;
	sub.f32 	%f139, %f139, %f107;
	mul.f32 	%f108, %f135, %f98;
	fma.rn.f32 	%f109, %f134, %f97, %f108;
	fma.rn.f32 	%f110, %f136, %f99, %f109;
	add.f32 	%f144, %f144, %f110;
$L__BB9_17:
	add.s32 	%r61, %r61, 1;
	add.s32 	%r60, %r60, 1;
	setp.ne.s32 	%p22, %r60, 0;
	add.s32 	%r59, %r59, 1;
	@%p22 bra 	$L__BB9_8;
$L__BB9_18:
	add.s32 	%r58, %r58, 1;
	setp.ne.s32 	%p23, %r58, 2;
	@%p23 bra 	$L__BB9_5;
	add.s32 	%r57, %r57, 1;
	setp.ne.s32 	%p24, %r57, 2;
	@%p24 bra 	$L__BB9_4;
	add.s32 	%r56, %r56, 1;
	setp.ne.s32 	%p25, %r56, 2;
	@%p25 bra 	$L__BB9_3;
	ld.param.u32 	%r53, [_Z14ParticleForcesP6float4S0_S0_PjPiiiS1__param_6];
	ld.param.u64 	%rd29, [_Z14ParticleForcesP6float4S0_S0_PjPiiiS1__param_2];
	cvta.to.global.u64 	%rd26, %rd29;
	mul.wide.s32 	%rd27, %r55, 16;
	add.s64 	%rd28, %rd26, %rd27;
	atom.global.add.f32 	%f111, [%rd28], %f137;
	atom.global.add.f32 	%f112, [%rd28+4], %f138;
	atom.global.add.f32 	%f113, [%rd28+8], %f139;
	atom.global.add.f32 	%f114, [%rd28+12], %f144;
	mov.u32 	%r49, %ntid.x;
	mov.u32 	%r50, %nctaid.x;
	mul.lo.s32 	%r51, %r49, %r50;
	add.s32 	%r55, %r55, %r51;
	add.s32 	%r54, %r54, 1;
	setp.lt.s32 	%p26, %r54, %r53;
	setp.lt.s32 	%p27, %r55, %r33;
	and.pred  	%p28, %p26, %p27;
	@%p28 bra 	$L__BB9_2;
$L__BB9_22:
	ret;

}
	// .globl	_Z13ConnectForcesP6float4S0_S0_PjPiP5uint2PfiiS1_i
.visible .entry _Z13ConnectForcesP6float4S0_S0_PjPiP5uint2PfiiS1_i(
	.param .u64 .ptr .align 1 _Z13ConnectForcesP6float4S0_S0_PjPiP5uint2PfiiS1_i_param_0,
	.param .u64 .ptr .align 1 _Z13ConnectForcesP6float4S0_S0_PjPiP5uint2PfiiS1_i_param_1,
	.param .u64 .ptr .align 1 _Z13ConnectForcesP6float4S0_S0_PjPiP5uint2PfiiS1_i_param_2,
	.param .u64 .ptr .align 1 _Z13ConnectForcesP6float4S0_S0_PjPiP5uint2PfiiS1_i_param_3,
	.param .u64 .ptr .align 1 _Z13ConnectForcesP6float4S0_S0_PjPiP5uint2PfiiS1_i_param_4,
	.param .u64 .ptr .align 1 _Z13ConnectForcesP6float4S0_S0_PjPiP5uint2PfiiS1_i_param_5,
	.param .u64 .ptr .align 1 _Z13ConnectForcesP6float4S0_S0_PjPiP5uint2PfiiS1_i_param_6,
	.param .u32 _Z13ConnectForcesP6float4S0_S0_PjPiP5uint2PfiiS1_i_param_7,
	.param .u32 _Z13ConnectForcesP6float4S0_S0_PjPiP5uint2PfiiS1_i_param_8,
	.param .u64 .ptr .align 1 _Z13ConnectForcesP6float4S0_S0_PjPiP5uint2PfiiS1_i_param_9,
	.param .u32 _Z13ConnectForcesP6float4S0_S0_PjPiP5uint2PfiiS1_i_param_10
)
{
	.reg .pred 	%p<7>;
	.reg .b32 	%r<23>;
	.reg .b32 	%f<26>;
	.reg .b64 	%rd<24>;

	ld.param.u64 	%rd6, [_Z13ConnectForcesP6float4S0_S0_PjPiP5uint2PfiiS1_i_param_0];
	ld.param.u64 	%rd7, [_Z13ConnectForcesP6float4S0_S0_PjPiP5uint2PfiiS1_i_param_2];
	ld.param.u64 	%rd8, [_Z13ConnectForcesP6float4S0_S0_PjPiP5uint2PfiiS1_i_param_5];
	ld.param.u64 	%rd9, [_Z13ConnectForcesP6float4S0_S0_PjPiP5uint2PfiiS1_i_param_6];
	ld.param.u32 	%r10, [_Z13ConnectForcesP6float4S0_S0_PjPiP5uint2PfiiS1_i_param_7];
	ld.param.u32 	%r9, [_Z13ConnectForcesP6float4S0_S0_PjPiP5uint2PfiiS1_i_param_8];
	ld.param.u64 	%rd10, [_Z13ConnectForcesP6float4S0_S0_PjPiP5uint2PfiiS1_i_param_9];
	mov.u32 	%r1, %ntid.x;
	mov.u32 	%r11, %ctaid.x;
	mov.u32 	%r12, %tid.x;
	mul.lo.s32 	%r13, %r11, %r1;
	mad.lo.s32 	%r22, %r13, %r9, %r12;
	setp.lt.s32 	%p1, %r9, 1;
	setp.ge.s32 	%p2, %r22, %r10;
	or.pred  	%p3, %p1, %p2;
	@%p3 bra 	$L__BB10_3;
	cvta.to.global.u64 	%rd1, %rd6;
	cvta.to.global.u64 	%rd2, %rd10;
	mov.u32 	%r16, %nctaid.x;
	mul.lo.s32 	%r3, %r1, %r16;
	cvta.to.global.u64 	%rd3, %rd8;
	cvta.to.global.u64 	%rd4, %rd9;
	cvta.to.global.u64 	%rd5, %rd7;
	mov.b32 	%r21, 0;
$L__BB10_2:
	mul.wide.s32 	%rd11, %r22, 8;
	add.s64 	%rd12, %rd3, %rd11;
	ld.global.v2.u32 	{%r17, %r18}, [%rd12];
	mul.wide.u32 	%rd13, %r17, 4;
	add.s64 	%rd14, %rd2, %rd13;
	ld.global.u32 	%r19, [%rd14];
	mul.wide.u32 	%rd15, %r18, 4;
	add.s64 	%rd16, %rd2, %rd15;
	ld.global.u32 	%r20, [%rd16];
	mul.wide.s32 	%rd17, %r22, 4;
	add.s64 	%rd18, %rd4, %rd17;
	ld.global.f32 	%f1, [%rd18];
	mul.wide.s32 	%rd19, %r19, 16;
	add.s64 	%rd20, %rd1, %rd19;
	.pragma "used_bytes_mask 4095";
	ld.global.v4.f32 	{%f2, %f3, %f4, %f5}, [%rd20];
	mul.wide.s32 	%rd21, %r20, 16;
	add.s64 	%rd22, %rd1, %rd21;
	.pragma "used_bytes_mask 4095";
	ld.global.v4.f32 	{%f6, %f7, %f8, %f9}, [%rd22];
	sub.f32 	%f10, %f2, %f6;
	sub.f32 	%f11, %f3, %f7;
	sub.f32 	%f12, %f4, %f8;
	mul.f32 	%f13, %f11, %f11;
	fma.rn.f32 	%f14, %f10, %f10, %f13;
	fma.rn.f32 	%f15, %f12, %f12, %f14;
	sqrt.rn.f32 	%f16, %f15;
	sub.f32 	%f17, %f16, %f1;
	mul.f32 	%f18, %f17, 0fBECCCCCD;
	div.rn.f32 	%f19, %f18, %f16;
	mul.f32 	%f20, %f10, %f19;
	mul.f32 	%f21, %f11, %f19;
	mul.f32 	%f22, %f12, %f19;
	add.s64 	%rd23, %rd5, %rd19;
	atom.global.add.f32 	%f23, [%rd23], %f20;
	atom.global.add.f32 	%f24, [%rd23+4], %f21;
	atom.global.add.f32 	%f25, [%rd23+8], %f22;
	add.s32 	%r22, %r22, %r3;
	add.s32 	%r21, %r21, 1;
	setp.lt.s32 	%p4, %r21, %r9;
	setp.lt.s32 	%p5, %r22, %r10;
	and.pred  	%p6, %p4, %p5;
	@%p6 bra 	$L__BB10_2;
$L__BB10_3:
	ret;

}
	// .globl	_ZN3cub18CUB_300001_SM_10006detail11EmptyKernelIvEEvv
.visible .entry _ZN3cub18CUB_300001_SM_10006detail11EmptyKernelIvEEvv()
{


	ret;

}
	// .globl	_ZN3cub18CUB_300001_SM_10006detail10radix_sort31DeviceRadixSortSingleTileKernelINS1_5radix10policy_hubIjjyE10Policy1000ELNS0_9SortOrderE0EjjyNS1_21identity_decomposer_tEEEvPKT1_PSA_PKT2_PSE_T3_iiT4_
.visible .entry _ZN3cub18CUB_300001_SM_10006detail10radix_sort31DeviceRadixSortSingleTileKernelINS1_5radix10policy_hubIjjyE10Policy1000ELNS0_9SortOrderE0EjjyNS1_21identity_decomposer_tEEEvPKT1_PSA_PKT2_PSE_T3_iiT4_(
	.param .u64 .ptr .align 1 _ZN3cub18CUB_300001_SM_10006detail10radix_sort31DeviceRadixSortSingleTileKernelINS1_5radix10policy_hubIjjyE10Policy1000ELNS0_9SortOrderE0EjjyNS1_21identity_decomposer_tEEEvPKT1_PSA_PKT2_PSE_T3_iiT4__param_0,
	.param .u64 .ptr .align 1 _ZN3cub18CUB_300001_SM_10006detail10radix_sort31DeviceRadixSortSingleTileKernelINS1_5radix10policy_hubIjjyE10Policy1000ELNS0_9SortOrderE0EjjyNS1_21identity_decomposer_tEEEvPKT1_PSA_PKT2_PSE_T3_iiT4__param_1,
	.param .u64 .ptr .align 1 _ZN3cub18CUB_300001_SM_10006detail10radix_sort31DeviceRadixSortSingleTileKernelINS1_5radix10policy_hubIjjyE10Policy1000ELNS0_9SortOrderE0EjjyNS1_21identity_decomposer_tEEEvPKT1_PSA_PKT2_PSE_T3_iiT4__param_2,
	.param .u64 .ptr .align 1 _ZN3cub18CUB_300001_SM_10006detail10radix_sort31DeviceRadixSortSingleTileKernelINS1_5radix10policy_hubIjjyE10Policy1000ELNS0_9SortOrderE0EjjyNS1_21identity_decomposer_tEEEvPKT1_PSA_PKT2_PSE_T3_iiT4__param_3,
	.param .u64 _ZN3cub18CUB_300001_SM_10006detail10radix_sort31DeviceRadixSortSingleTileKernelINS1_5radix10policy_hubIjjyE10Policy1000ELNS0_9SortOrderE0EjjyNS1_21identity_decomposer_tEEEvPKT1_PSA_PKT2_PSE_T3_iiT4__param_4,
	.param .u32 _ZN3cub18CUB_300001_SM_10006detail10radix_sort31DeviceRadixSortSingleTileKernelINS1_5radix10policy_hubIjjyE10Policy1000ELNS0_9SortOrderE0EjjyNS1_21identity_decomposer_tEEEvPKT1_PSA_PKT2_PSE_T3_iiT4__param_5,
	.param .u32 _ZN3cub18CUB_300001_SM_10006detail10radix_sort31DeviceRadixSortSingleTileKernelINS1_5radix10policy_hubIjjyE10Policy1000ELNS0_9SortOrderE0EjjyNS1_21identity_decomposer_tEEEvPKT1_PSA_PKT2_PSE_T3_iiT4__param_6,
	.param .align 1 .b8 _ZN3cub18CUB_300001_SM_10006detail10radix_sort31DeviceRadixSortSingleTileKernelINS1_5radix10policy_hubIjjyE10Policy1000ELNS0_9SortOrderE0EjjyNS1_21identity_decomposer_tEEEvPKT1_PSA_PKT2_PSE_T3_iiT4__param_7[1]
)
.maxntid 256
.minnctapersm 1
{
	.reg .pred 	%p<73>;
	.reg .b16 	%rs<39>;
	.reg .b32 	%r<862>;
	.reg .b64 	%rd<37>;
	// demoted variable
	.shared .align 16 .b8 _ZZN3cub18CUB_300001_SM_10006detail10radix_sort31DeviceRadixSortSingleTileKernelINS1_5radix10policy_hubIjjyE10Policy1000ELNS0_9SortOrderE0EjjyNS1_21identity_decomposer_tEEEvPKT1_PSA_PKT2_PSE_T3_iiT4_E12temp_storage[33856];
	ld.param.u64 	%rd10, [_ZN3cub18CUB_300001_SM_10006detail10radix_sort31DeviceRadixSortSingleTileKernelINS1_5radix10policy_hubIjjyE10Policy1000ELNS0_9SortOrderE0EjjyNS1_21identity_decomposer_tEEEvPKT1_PSA_PKT2_PSE_T3_iiT4__param_0];
	ld.param.u64 	%rd6, [_ZN3cub18CUB_300001_SM_10006detail10radix_sort31DeviceRadixSortSingleTileKernelINS1_5radix10policy_hubIjjyE10Policy1000ELNS0_9SortOrderE0EjjyNS1_21identity_decomposer_tEEEvPKT1_PSA_PKT2_PSE_T3_iiT4__param_1];
	ld.param.u64 	%rd7, [_ZN3cub18CUB_300001_SM_10006detail10radix_sort31DeviceRadixSortSingleTileKernelINS1_5radix10policy_hubIjjyE10Policy1000ELNS0_9SortOrderE0EjjyNS1_21identity_decomposer_tEEEvPKT1_PSA_PKT2_PSE_T3_iiT4__param_2];
	ld.param.u64 	%rd8, [_ZN3cub18CUB_300001_SM_10006detail10radix_sort31DeviceRadixSortSingleTileKernelINS1_5radix10policy_hubIjjyE10Policy1000ELNS0_9SortOrderE0EjjyNS1_21identity_decomposer_tEEEvPKT1_PSA_PKT2_PSE_T3_iiT4__param_3];
	ld.param.u64 	%rd9, [_ZN3cub18CUB_300001_SM_10006detail10radix_sort31DeviceRadixSortSingleTileKernelINS1_5radix10policy_hubIjjyE10Policy1000ELNS0_9SortOrderE0EjjyNS1_21identity_decomposer_tEEEvPKT1_PSA_PKT2_PSE_T3_iiT4__param_4];
	ld.param.u32 	%r303, [_ZN3cub18CUB_300001_SM_10006detail10radix_sort31DeviceRadixSortSingleTileKernelINS1_5radix10policy_hubIjjyE10Policy1000ELNS0_9SortOrderE0EjjyNS1_21identity_decomposer_tEEEvPKT1_PSA_PKT2_PSE_T3_iiT4__param_5];
	ld.param.u32 	%r304, [_ZN3cub18CUB_300001_SM_10006detail10radix_sort31DeviceRadixSortSingleTileKernelINS1_5radix10policy_hubIjjyE10Policy1000ELNS0_9SortOrderE0EjjyNS1_21identity_decomposer_tEEEvPKT1_PSA_PKT2_PSE_T3_iiT4__param_6];
	cvta.to.global.u64 	%rd11, %rd10;
	cvt.u32.u64 	%r1, %rd9;
	mov.u32 	%r2, %tid.x;
	mul.lo.s32 	%r3, %r2, 19;
	setp.ge.s32 	%p1, %r3, %r1;
	mul.wide.u32 	%rd12, %r3, 4;
	add.s64 	%rd1, %rd11, %rd12;
	mov.b32 	%r840, -1;
	@%p1 bra 	$L__BB12_2;
	ld.global.u32 	%r840, [%rd1];
$L__BB12_2:
	add.s32 	%r6, %r3, 1;
	setp.ge.s32 	%p2, %r6, %r1;
	mov.b32 	%r839, -1;
	@%p2 bra 	$L__BB12_4;
	ld.global.u32 	%r839, [%rd1+4];
$L__BB12_4:
	add.s32 	%r9, %r3, 2;
	setp.ge.s32 	%p3, %r9, %r1;
	mov.b32 	%r838, -1;
	@%p3 bra 	$L__BB12_6;
	ld.global.u32 	%r838, [%rd1+8];
$L__BB12_6:
	add.s32 	%r12, %r3, 3;
	setp.ge.s32 	%p4, %r12, %r1;
	mov.b32 	%r837, -1;
	@%p4 bra 	$L__BB12_8;
	ld.global.u32 	%r837, [%rd1+12];
$L__BB12_8:
	add.s32 	%r15, %r3, 4;
	setp.ge.s32 	%p5, %r15, %r1;
	mov.b32 	%r836, -1;
	@%p5 bra 	$L__BB12_10;
	ld.global.u32 	%r836, [%rd1+16];
$L__BB12_10:
	add.s32 	%r18, %r3, 5;
	setp.ge.s32 	%p6, %r18, %r1;
	mov.b32 	%r835, -1;
	@%p6 bra 	$L__BB12_12;
	ld.global.u32 	%r835, [%rd1+20];
$L__BB12_12:
	add.s32 	%r21, %r3, 6;
	setp.ge.s32 	%p7, %r21, %r1;
	mov.b32 	%r834, -1;
	@%p7 bra 	$L__BB12_14;
	ld.global.u32 	%r834, [%rd1+24];
$L__BB12_14:
	add.s32 	%r24, %r3, 7;
	setp.ge.s32 	%p8, %r24, %r1;
	mov.b32 	%r833, -1;
	@%p8 bra 	$L__BB12_16;
	ld.global.u32 	%r833, [%rd1+28];
$L__BB12_16:
	add.s32 	%r27, %r3, 8;
	setp.ge.s32 	%p9, %r27, %r1;
	mov.b32 	%r832, -1;
	@%p9 bra 	$L__BB12_18;
	ld.global.u32 	%r832, [%rd1+32];
$L__BB12_18:
	add.s32 	%r30, %r3, 9;
	setp.ge.s32 	%p10, %r30, %r1;
	mov.b32 	%r831, -1;
	@%p10 bra 	$L__BB12_20;
	ld.global.u32 	%r831, [%rd1+36];
$L__BB12_20:
	add.s32 	%r33, %r3, 10;
	setp.ge.s32 	%p11, %r33, %r1;
	mov.b32 	%r830, -1;
	@%p11 bra 	$L__BB12_22;
	ld.global.u32 	%r830, [%rd1+40];
$L__BB12_22:
	add.s32 	%r36, %r3, 11;
	setp.ge.s32 	%p12, %r36, %r1;
	mov.b32 	%r829, -1;
	@%p12 bra 	$L__BB12_24;
	ld.global.u32 	%r829, [%rd1+44];
$L__BB12_24:
	add.s32 	%r39, %r3, 12;
	setp.ge.s32 	%p13, %r39, %r1;
	mov.b32 	%r828, -1;
	@%p13 bra 	$L__BB12_26;
	ld.global.u32 	%r828, [%rd1+48];
$L__BB12_26:
	add.s32 	%r42, %r3, 13;
	setp.ge.s32 	%p14, %r42, %r1;
	mov.b32 	%r827, -1;
	@%p14 bra 	$L__BB12_28;
	ld.global.u32 	%r827, [%rd1+52];
$L__BB12_28:
	add.s32 	%r45, %r3, 14;
	setp.ge.s32 	%p15, %r45, %r1;
	mov.b32 	%r826, -1;
	@%p15 bra 	$L__BB12_30;
	ld.global.u32 	%r826, [%rd1+56];
$L__BB12_30:
	add.s32 	%r48, %r3, 15;
	setp.ge.s32 	%p16, %r48, %r1;
	mov.b32 	%r825, -1;
	@%p16 bra 	$L__BB12_32;
	ld.global.u32 	%r825, [%rd1+60];
$L__BB12_32:
	add.s32 	%r51, %r3, 16;
	setp.ge.s32 	%p17, %r51, %r1;
	mov.b32 	%r824, -1;
	@%p17 bra 	$L__BB12_34;
	ld.global.u32 	%r824, [%rd1+64];
$L__BB12_34:
	add.s32 	%r54, %r3, 17;
	setp.ge.s32 	%p18, %r54, %r1;
	mov.b32 	%r823, -1;
	@%p18 bra 	$L__BB12_36;
	ld.global.u32 	%r823, [%rd1+68];
$L__BB12_36:
	add.s32 	%r57, %r3, 18;
	setp.ge.s32 	%p19, %r57, %r1;
	mov.b32 	%r822, -1;
	@%p19 bra 	$L__BB12_38;
	ld.global.u32 	%r822, [%rd1+72];
$L__BB12_38:
	bar.sync 	0;
	mov.b64 	{%r325, %r326}, %rd9;
	shfl.sync.idx.b32	%r60|%p20, %r325, 0, 31, -1;
	shfl.sync.idx.b32	%r327|%p21, %r326, 0, 31, -1;
	mov.b64 	%rd2, {%r60, %r327};
	setp.ge.s32 	%p22, %r3, %r60;
	cvta.to.global.u64 	%rd13, %rd7;
	add.s64 	%rd3, %rd13, %rd12;
	@%p22 bra 	$L__BB12_40;
	ld.global.u32 	%r859, [%rd3];
$L__BB12_40:
	setp.ge.s32 	%p23, %r6, %r60;
	@%p23 bra 	$L__BB12_42;
	ld.global.u32 	%r858, [%rd3+4];
$L__BB12_42:
	setp.ge.s32 	%p24, %r9, %r60;
	@%p24 bra 	$L__BB12_44;
	ld.global.u32 	%r857, [%rd3+8];
$L__BB12_44:
	setp.ge.s32 	%p25, %r12, %r60;
	@%p25 bra 	$L__BB12_46;
	ld.global.u32 	%r856, [%rd3+12];
$L__BB12_46:
	setp.ge.s32 	%p26, %r15, %r60;
	@%p26 bra 	$L__BB12_48;
	ld.global.u32 	%r855, [%rd3+16];
$L__BB12_48:
	setp.ge.s32 	%p27, %r18, %r60;
	@%p27 bra 	$L__BB12_50;
	ld.global.u32 	%r854, [%rd3+20];
$L__BB12_50:
	setp.ge.s32 	%p28, %r21, %r60;
	@%p28 bra 	$L__BB12_52;
	ld.global.u32 	%r853, [%rd3+24];
$L__BB12_52:
	setp.ge.s32 	%p29, %r24, %r60;
	@%p29 bra 	$L__BB12_54;
	ld.global.u32 	%r852, [%rd3+28];
$L__BB12_54:
	setp.ge.s32 	%p30, %r27, %r60;
	@%p30 bra 	$L__BB12_56;
	ld.global.u32 	%r851, [%rd3+32];
$L__BB12_56:
	setp.ge.s32 	%p31, %r30, %r60;
	@%p31 bra 	$L__BB12_58;
	ld.global.u32 	%r850, [%rd3+36];
$L__BB12_58:
	setp.ge.s32 	%p32, %r33, %r60;
	@%p32 bra 	$L__BB12_60;
	ld.global.u32 	%r849, [%rd3+40];
$L__BB12_60:
	setp.ge.s32 	%p33, %r36, %r60;
	@%p33 bra 	$L__BB12_62;
	ld.global.u32 	%r848, [%rd3+44];
$L__BB12_62:
	setp.ge.s32 	%p34, %r39, %r60;
	@%p34 bra 	$L__BB12_64;
	ld.global.u32 	%r847, [%rd3+48];
$L__BB12_64:
	setp.ge.s32 	%p35, %r42, %r60;
	@%p35 bra 	$L__BB12_66;
	ld.global.u32 	%r846, [%rd3+52];
$L__BB12_66:
	setp.ge.s32 	%p36, %r45, %r60;
	@%p36 bra 	$L__BB12_68;
	ld.global.u32 	%r845, [%rd3+56];
$L__BB12_68:
	setp.ge.s32 	%p37, %r48, %r60;
	@%p37 bra 	$L__BB12_70;
	ld.global.u32 	%r844, [%rd3+60];
$L__BB12_70:
	setp.ge.s32 	%p38, %r51, %r60;
	@%p38 bra 	$L__BB12_72;
	ld.global.u32 	%r843, [%rd3+64];
$L__BB12_72:
	setp.ge.s32 	%p39, %r54, %r60;
	@%p39 bra 	$L__BB12_74;
	ld.global.u32 	%r842, [%rd3+68];
$L__BB12_74:
	setp.ge.s32 	%p40, %r57, %r60;
	@%p40 bra 	$L__BB12_76;
	ld.global.u32 	%r841, [%rd3+72];
$L__BB12_76:
	bar.sync 	0;
	shr.u32 	%r99, %r2, 5;
	shl.b32 	%r347, %r2, 2;
	mov.u32 	%r348, _ZZN3cub18CUB_300001_SM_10006detail10radix_sort31DeviceRadixSortSingleTileKernelINS1_5radix10policy_hubIjjyE10Policy1000ELNS0_9SortOrderE0EjjyNS1_21identity_decomposer_tEEEvPKT1_PSA_PKT2_PSE_T3_iiT4_E12temp_storage;
	add.s32 	%r100, %r348, %r347;
	shl.b32 	%r349, %r2, 7;
	add.s32 	%r101, %r100, %r349;
	shl.b32 	%r350, %r99, 2;
	add.s32 	%r351, %r348, %r350;
	add.s32 	%r102, %r351, 33792;
	mad.lo.s32 	%r103, %r2, -56, %r101;
	add.s32 	%r821, %r303, 6;
	sub.s32 	%r820, %r304, %r303;
$L__BB12_77:
	add.s32 	%r411, %r821, -6;
	min.s32 	%r354, %r820, 6;
	mov.b32 	%r440, 0;
	st.shared.u32 	[%r100], %r440;
	st.shared.u32 	[%r100+1024], %r440;
	st.shared.u32 	[%r100+2048], %r440;
	st.shared.u32 	[%r100+3072], %r440;
	st.shared.u32 	[%r100+4096], %r440;
	st.shared.u32 	[%r100+5120], %r440;
	st.shared.u32 	[%r100+6144], %r440;
	st.shared.u32 	[%r100+7168], %r440;
	st.shared.u32 	[%r100+8192], %r440;
	st.shared.u32 	[%r100+9216], %r440;
	st.shared.u32 	[%r100+10240], %r440;
	st.shared.u32 	[%r100+11264], %r440;
	st.shared.u32 	[%r100+12288], %r440;
	st.shared.u32 	[%r100+13312], %r440;
	st.shared.u32 	[%r100+14336], %r440;
	st.shared.u32 	[%r100+15360], %r440;
	st.shared.u32 	[%r100+16384], %r440;
	st.shared.u32 	[%r100+17408], %r440;
	st.shared.u32 	[%r100+18432], %r440;
	st.shared.u32 	[%r100+19456], %r440;
	st.shared.u32 	[%r100+20480], %r440;
	st.shared.u32 	[%r100+21504], %r440;
	st.shared.u32 	[%r100+22528], %r440;
	st.shared.u32 	[%r100+23552], %r440;
	st.shared.u32 	[%r100+24576], %r440;
	st.shared.u32 	[%r100+25600], %r440;
	st.shared.u32 	[%r100+26624], %r440;
	st.shared.u32 	[%r100+27648], %r440;
	st.shared.u32 	[%r100+28672], %r440;
	st.shared.u32 	[%r100+29696], %r440;
	st.shared.u32 	[%r100+30720], %r440;
	st.shared.u32 	[%r100+31744], %r440;
	st.shared.u32 	[%r100+32768], %r440;
	// begin inline asm
	bmsk.clamp.b32 %r352, %r440, %r354;
	// end inline asm
	// begin inline asm
	shr.b32 %r355, %r840, %r411;
	// end inline asm
	and.b32  	%r443, %r352, %r355;
	shl.b32 	%r444, %r443, 10;
	and.b32  	%r445, %r444, 31744;
	add.s32 	%r446, %r100, %r445;
	shr.u32 	%r447, %r443, 4;
	and.b32  	%r448, %r447, 268435454;
	add.s32 	%r147, %r446, %r448;
	ld.shared.u16 	%rs1, [%r147];
	add.s16 	%rs20, %rs1, 1;
	st.shared.u16 	[%r147], %rs20;
	// begin inline asm
	shr.b32 %r358, %r839, %r411;
	// end inline asm
	and.b32  	%r449, %r352, %r358;
	shl.b32 	%r450, %r449, 10;
	and.b32  	%r451, %r450, 31744;
	add.s32 	%r452, %r100, %r451;
	shr.u32 	%r453, %r449, 4;
	and.b32  	%r454, %r453, 268435454;
	add.s32 	%r148, %r452, %r454;
	ld.shared.u16 	%rs2, [%r148];
	add.s16 	%rs21, %rs2, 1;
	st.shared.u16 	[%r148], %rs21;
	// begin inline asm
	shr.b32 %r361, %r838, %r411;
	// end inline asm
	and.b32  	%r455, %r352, %r361;
	shl.b32 	%r456, %r455, 10;
	and.b32  	%r457, %r456, 31744;
	add.s32 	%r458, %r100, %r457;
	shr.u32 	%r459, %r455, 4;
	and.b32  	%r460, %r459, 268435454;
	add.s32 	%r149, %r458, %r460;
	ld.shared.u16 	%rs3, [%r149];
	add.s16 	%rs22, %rs3, 1;
	st.shared.u16 	[%r149], %rs22;
	// begin inline asm
	shr.b32 %r364, %r837, %r411;
	// end inline asm
	and.b32  	%r461, %r352, %r364;
	shl.b32 	%r462, %r461, 10;
	and.b32  	%r463, %r462, 31744;
	add.s32 	%r464, %r100, %r463;
	shr.u32 	%r465, %r461, 4;
	and.b32  	%r466, %r465, 268435454;
	add.s32 	%r150, %r464, %r466;
	ld.shared.u16 	%rs4, [%r150];
	add.s16 	%rs23, %rs4, 1;
	st.shared.u16 	[%r150], %rs23;
	// begin inline asm
	shr.b32 %r367, %r836, %r411;
	// end inline asm
	and.b32  	%r467, %r352, %r367;
	shl.b32 	%r468, %r467, 10;
	and.b32  	%r469, %r468, 31744;
	add.s32 	%r470, %r100, %r469;
	shr.u32 	%r471, %r467, 4;
	and.b32  	%r472, %r471, 268435454;
	add.s32 	%r151, %r470, %r472;
	ld.shared.u16 	%rs5, [%r151];
	add.s16 	%rs24, %rs5, 1;
	st.shared.u16 	[%r151], %rs24;
	// begin inline asm
	shr.b32 %r370, %r835, %r411;
	// end inline asm
	and.b32  	%r473, %r352, %r370;
	shl.b32 	%r474, %r473, 10;
	and.b32  	%r475, %r474, 31744;
	add.s32 	%r476, %r100, %r475;
	shr.u32 	%r477, %r473, 4;
	and.b32  	%r478, %r477, 268435454;
	add.s32 	%r152, %r476, %r478;
	ld.shared.u16 	%rs6, [%r152];
	add.s16 	%rs25, %rs6, 1;
	st.shared.u16 	[%r152], %rs25;
	// begin inline asm
	shr.b32 %r373, %r834, %r411;
	// end inline asm
	and.b32  	%r479, %r352, %r373;
	shl.b32 	%r480, %r479, 10;
	and.b32  	%r481, %r480, 31744;
	add.s32 	%r482, %r100, %r481;
	shr.u32 	%r483, %r479, 4;
	and.b32  	%r484, %r483, 268435454;
	add.s32 	%r153, %r482, %r484;
	ld.shared.u16 	%rs7, [%r153];
	add.s16 	%rs26, %rs7, 1;
	st.shared.u16 	[%r153], %rs26;
	// begin inline asm
	shr.b32 %r376, %r833, %r411;
	// end inline asm
	and.b32  	%r485, %r352, %r376;
	shl.b32 	%r486, %r485, 10;
	and.b32  	%r487, %r486, 31744;
	add.s32 	%r488, %r100, %r487;
	shr.u32 	%r489, %r485, 4;
	and.b32  	%r490, %r489, 268435454;
	add.s32 	%r154, %r488, %r490;
	ld.shared.u16 	%rs8, [%r154];
	add.s16 	%rs27, %rs8, 1;
	st.shared.u16 	[%r154], %rs27;
	// begin inline asm
	shr.b32 %r379, %r832, %r411;
	// end inline asm
	and.b32  	%r491, %r352, %r379;
	shl.b32 	%r492, %r491, 10;
	and.b32  	%r493, %r492, 31744;
	add.s32 	%r494, %r100, %r493;
	shr.u32 	%r495, %r491, 4;
	and.b32  	%r496, %r495, 268435454;
	add.s32 	%r155, %r494, %r496;
	ld.shared.u16 	%rs9, [%r155];
	add.s16 	%rs28, %rs9, 1;
	st.shared.u16 	[%r155], %rs28;
	// begin inline asm
	shr.b32 %r382, %r831, %r411;
	// end inline asm
	and.b32  	%r497, %r352, %r382;
	shl.b32 	%r498, %r497, 10;
	and.b32  	%r499, %r498, 31744;
	add.s32 	%r500, %r100, %r499;
	shr.u32 	%r501, %r497, 4;
	and.b32  	%r502, %r501, 268435454;
	add.s32 	%r156, %r500, %r502;
	ld.shared.u16 	%rs10, [%r156];
	add.s16 	%rs29, %rs10, 1;
	st.shared.u16 	[%r156], %rs29;
	// begin inline asm
	shr.b32 %r385, %r830, %r411;
	// end inline asm
	and.b32  	%r503, %r352, %r385;
	shl.b32 	%r504, %r503, 10;
	and.b32  	%r505, %r504, 31744;
	add.s32 	%r506, %r100, %r505;
	shr.u32 	%r507, %r503, 4;
	and.b32  	%r508, %r507, 268435454;
	add.s32 	%r157, %r506, %r508;
	ld.shared.u16 	%rs11, [%r157];
	add.s16 	%rs30, %rs11, 1;
	st.shared.u16 	[%r157], %rs30;
	// begin inline asm
	shr.b32 %r388, %r829, %r411;
	// end inline asm
	and.b32  	%r509, %r352, %r388;
	shl.b32 	%r510, %r509, 10;
	and.b32  	%r511, %r510, 31744;
	add.s32 	%r512, %r100, %r511;
	shr.u32 	%r513, %r509, 4;
	and.b32  	%r514, %r513, 268435454;
	add.s32 	%r158, %r512, %r514;
	ld.shared.u16 	%rs12, [%r158];
	add.s16 	%rs31, %rs12, 1;
	st.shared.u16 	[%r158], %rs31;
	// begin inline asm
	shr.b32 %r391, %r828, %r411;
	// end inline asm
	and.b32  	%r515, %r352, %r391;
	shl.b32 	%r516, %r515, 10;
	and.b32  	%r517, %r516, 31744;
	add.s32 	%r518, %r100, %r517;
	shr.u32 	%r519, %r515, 4;
	and.b32  	%r520, %r519, 268435454;
	add.s32 	%r159, %r518, %r520;
	ld.shared.u16 	%rs13, [%r159];
	add.s16 	%rs32, %rs13, 1;
	st.shared.u16 	[%r159], %rs32;
	// begin inline asm
	shr.b32 %r394, %r827, %r411;
	// end inline asm
	and.b32  	%r521, %r352, %r394;
	shl.b32 	%r522, %r521, 10;
	and.b32  	%r523, %r522, 31744;
	add.s32 	%r524, %r100, %r523;
	shr.u32 	%r525, %r521, 4;
	and.b32  	%r526, %r525, 268435454;
	add.s32 	%r160, %r524, %r526;
	ld.shared.u16 	%rs14, [%r160];
	add.s16 	%rs33, %rs14, 1;
	st.shared.u16 	[%r160], %rs33;
	// begin inline asm
	shr.b32 %r397, %r826, %r411;
	// end inline asm
	and.b32  	%r527, %r352, %r397;
	shl.b32 	%r528, %r527, 10;
	and.b32  	%r529, %r528, 31744;
	add.s32 	%r530, %r100, %r529;
	shr.u32 	%r531, %r527, 4;
	and.b32  	%r532, %r531, 268435454;
	add.s32 	%r161, %r530, %r532;
	ld.shared.u16 	%rs15, [%r161];
	add.s16 	%rs34, %rs15, 1;
	st.shared.u16 	[%r161], %rs34;
	// begin inline asm
	shr.b32 %r400, %r825, %r411;
	// end inline asm
	and.b32  	%r533, %r352, %r400;
	shl.b32 	%r534, %r533, 10;
	and.b32  	%r535, %r534, 31744;
	add.s32 	%r536, %r100, %r535;
	shr.u32 	%r537, %r533, 4;
	and.b32  	%r538, %r537, 268435454;
	add.s32 	%r162, %r536, %r538;
	ld.shared.u16 	%rs16, [%r162];
	add.s16 	%rs35, %rs16, 1;
	st.shared.u16 	[%r162], %rs35;
	// begin inline asm
	shr.b32 %r403, %r824, %r411;
	// end inline asm
	and.b32  	%r539, %r352, %r403;
	shl.b32 	%r540, %r539, 10;
	and.b32  	%r541, %r540, 31744;
	add.s32 	%r542, %r100, %r541;
	shr.u32 	%r543, %r539, 4;
	and.b32  	%r544, %r543, 268435454;
	add.s32 	%r163, %r542, %r544;
	ld.shared.u16 	%rs17, [%r163];
	add.s16 	%rs36, %rs17, 1;
	st.shared.u16 	[%r163], %rs36;
	// begin inline asm
	shr.b32 %r406, %r823, %r411;
	// end inline asm
	and.b32  	%r545, %r352, %r406;
	shl.b32 	%r546, %r545, 10;
	and.b32  	%r547, %r546, 31744;
	add.s32 	%r548, %r100, %r547;
	shr.u32 	%r549, %r545, 4;
	and.b32  	%r550, %r549, 268435454;
	add.s32 	%r164, %r548, %r550;
	ld.shared.u16 	%rs18, [%r164];
	add.s16 	%rs37, %rs18, 1;
	st.shared.u16 	[%r164], %rs37;
	// begin inline asm
	shr.b32 %r409, %r822, %r411;
	// end inline asm
	and.b32  	%r551, %r352, %r409;
	shl.b32 	%r552, %r551, 10;
	and.b32  	%r553, %r552, 31744;
	add.s32 	%r554, %r100, %r553;
	shr.u32 	%r555, %r551, 4;
	and.b32  	%r556, %r555, 268435454;
	add.s32 	%r165, %r554, %r556;
	ld.shared.u16 	%rs19, [%r165];
	add.s16 	%rs38, %rs19, 1;
	st.shared.u16 	[%r165], %rs38;
	bar.sync 	0;
	ld.shared.u32 	%r166, [%r101];
	ld.shared.u32 	%r557, [%r101+4];
	ld.shared.u32 	%r558, [%r101+8];
	ld.shared.u32 	%r559, [%r101+12];
	ld.shared.u32 	%r560, [%r101+16];
	ld.shared.u32 	%r561, [%r101+20];
	ld.shared.u32 	%r562, [%r101+24];
	ld.shared.u32 	%r563, [%r101+28];
	ld.shared.u32 	%r564, [%r101+32];
	ld.shared.u32 	%r565, [%r101+36];
	ld.shared.u32 	%r566, [%r101+40];
	ld.shared.u32 	%r567, [%r101+44];
	ld.shared.u32 	%r568, [%r101+48];
	ld.shared.u32 	%r569, [%r101+52];
	ld.shared.u32 	%r570, [%r101+56];
	ld.shared.u32 	%r571, [%r101+60];
	ld.shared.u32 	%r572, [%r101+64];
	ld.shared.u32 	%r573, [%r101+68];
	ld.shared.u32 	%r574, [%r101+72];
	ld.shared.u32 	%r575, [%r101+76];
	ld.shared.u32 	%r576, [%r101+80];
	ld.shared.u32 	%r577, [%r101+84];
	ld.shared.u32 	%r578, [%r101+88];
	ld.shared.u32 	%r579, [%r101+92];
	ld.shared.u32 	%r580, [%r101+96];
	ld.shared.u32 	%r581, [%r101+100];
	ld.shared.u32 	%r582, [%r101+104];
	ld.shared.u32 	%r583, [%r101+108];
	ld.shared.u32 	%r584, [%r101+112];
	ld.shared.u32 	%r585, [%r101+116];
	ld.shared.u32 	%r586, [%r101+120];
	ld.shared.u32 	%r587, [%r101+124];
	ld.shared.u32 	%r588, [%r101+128];
	add.s32 	%r167, %r557, %r166;
	add.s32 	%r168, %r558, %r167;
	add.s32 	%r169, %r559, %r168;
	add.s32 	%r170, %r560, %r169;
	add.s32 	%r171, %r561, %r170;
	add.s32 	%r172, %r562, %r171;
	add.s32 	%r173, %r563, %r172;
	add.s32 	%r174, %r564, %r173;
	add.s32 	%r175, %r565, %r174;
	add.s32 	%r176, %r566, %r175;
	add.s32 	%r177, %r567, %r176;
	add.s32 	%r178, %r568, %r177;
	add.s32 	%r179, %r569, %r178;
	add.s32 	%r180, %r570, %r179;
	add.s32 	%r181, %r571, %r180;
	add.s32 	%r182, %r572, %r181;
	add.s32 	%r183, %r573, %r182;
	add.s32 	%r184, %r574, %r183;
	add.s32 	%r185, %r575, %r184;
	add.s32 	%r186, %r576, %r185;
	add.s32 	%r187, %r577, %r186;
	add.s32 	%r188, %r578, %r187;
	add.s32 	%r189, %r579, %r188;
	add.s32 	%r190, %r580, %r189;
	add.s32 	%r191, %r581, %r190;
	add.s32 	%r192, %r582, %r191;
	add.s32 	%r193, %r583, %r192;
	add.s32 	%r194, %r584, %r193;
	add.s32 	%r195, %r585, %r194;
	add.s32 	%r196, %r586, %r195;
	add.s32 	%r197, %r587, %r196;
	add.s32 	%r417, %r588, %r197;
	// begin inline asm
	mov.u32 %r412, %laneid;
	// end inline asm
	mov.b32 	%r415, 1;
	mov.b32 	%r442, -1;
	// begin inline asm
	{  .reg .u32 r0;  .reg .pred p;  shfl.sync.up.b32 r0|p, %r417, %r415, %r440, %r442;  @p add.u32 r0, r0, %r417;  mov.u32 %r413, r0;}
	// end inline asm
	mov.b32 	%r421, 2;
	// begin inline asm
	{  .reg .u32 r0;  .reg .pred p;  shfl.sync.up.b32 r0|p, %r413, %r421, %r440, %r442;  @p add.u32 r0, r0, %r413;  mov.u32 %r419, r0;}
	// end inline asm
	mov.b32 	%r427, 4;
	// begin inline asm
	{  .reg .u32 r0;  .reg .pred p;  shfl.sync.up.b32 r0|p, %r419, %r427, %r440, %r442;  @p add.u32 r0, r0, %r419;  mov.u32 %r425, r0;}
	// end inline asm
	mov.b32 	%r433, 8;
	// begin inline asm
	{  .reg .u32 r0;  .reg .pred p;  shfl.sync.up.b32 r0|p, %r425, %r433, %r440, %r442;  @p add.u32 r0, r0, %r425;  mov.u32 %r431, r0;}
	// end inline asm
	mov.b32 	%r439, 16;
	// begin inline asm
	{  .reg .u32 r0;  .reg .pred p;  shfl.sync.up.b32 r0|p, %r431, %r439, %r440, %r442;  @p add.u32 r0, r0, %r431;  mov.u32 %r437, r0;}
	// end inline asm
	setp.ne.s32 	%p41, %r412, 31;
	@%p41 bra 	$L__BB12_79;
	st.shared.u32 	[%r102], %r437;
$L__BB12_79:
	sub.s32 	%r589, %r437, %r417;
	setp.gt.u32 	%p42, %r2, 31;
	setp.eq.s32 	%p43, %r99, 7;
	setp.eq.s32 	%p44, %r99, 6;
	setp.eq.s32 	%p45, %r99, 5;
	setp.eq.s32 	%p46, %r99, 4;
	setp.eq.s32 	%p47, %r99, 3;
	setp.eq.s32 	%p48, %r99, 2;
	setp.eq.s32 	%p49, %r99, 1;
	bar.sync 	0;
	ld.shared.v4.u32 	{%r590, %r591, %r592, %r593}, [_ZZN3cub18CUB_300001_SM_10006detail10radix_sort31DeviceRadixSortSingleTileKernelINS1_5radix10policy_hubIjjyE10Policy1000ELNS0_9SortOrderE0EjjyNS1_21identity_decomposer_tEEEvPKT1_PSA_PKT2_PSE_T3_iiT4_E12temp_storage+33792];
	selp.b32 	%r594, %r590, %r860, %p49;
	add.s32 	%r595, %r591, %r590;
	selp.b32 	%r596, %r595, %r594, %p48;
	add.s32 	%r597, %r595, %r592;
	selp.b32 	%r598, %r597, %r596, %p47;
	add.s32 	%r599, %r597, %r593;
	selp.b32 	%r600, %r599, %r598, %p46;
	ld.shared.v4.u32 	{%r601, %r602, %r603, %r604}, [_ZZN3cub18CUB_300001_SM_10006detail10radix_sort31DeviceRadixSortSingleTileKernelINS1_5radix10policy_hubIjjyE10Policy1000ELNS0_9SortOrderE0EjjyNS1_21identity_decomposer_tEEEvPKT1_PSA_PKT2_PSE_T3_iiT4_E12temp_storage+33808];
	add.s32 	%r605, %r599, %r601;
	selp.b32 	%r606, %r605, %r600, %p45;
	add.s32 	%r607, %r605, %r602;
	selp.b32 	%r608, %r607, %r606, %p44;
	add.s32 	%r609, %r607, %r603;
	selp.b32 	%r860, %r609, %r608, %p43;
	add.s32 	%r202, %r609, %r604;
	setp.ne.s32 	%p50, %r412, 0;
	selp.b32 	%r610, %r589, 0, %p50;
	add.s32 	%r611, %r860, %r610;
	or.pred  	%p51, %p42, %p50;
	selp.b32 	%r861, %r611, %r589, %p42;
	@%p51 bra 	$L__BB12_81;
	shl.b32 	%r861, %r202, 16;
	st.shared.u32 	[_ZZN3cub18CUB_300001_SM_10006detail10radix_sort31DeviceRadixSortSingleTileKernelINS1_5radix10policy_hubIjjyE10Policy1000ELNS0_9SortOrderE0EjjyNS1_21identity_decomposer_tEEEvPKT1_PSA_PKT2_PSE_T3_iiT4_E12temp_storage+33832], %r861;
$L__BB12_81:
	setp.eq.s32 	%p52, %r2, 0;
	bar.sync 	0;
	ld.shared.u32 	%r612, [_ZZN3cub18CUB_300001_SM_10006detail10radix_sort31DeviceRadixSortSingleTileKernelINS1_5radix10policy_hubIjjyE10Policy1000ELNS0_9SortOrderE0EjjyNS1_21identity_decomposer_tEEEvPKT1_PSA_PKT2_PSE_T3_iiT4_E12temp_storage+33832];
	selp.b32 	%r613, 0, %r612, %p52;
	add.s32 	%r614, %r861, %r613;
	add.s32 	%r615, %r166, %r614;
	add.s32 	%r616, %r167, %r614;
	add.s32 	%r617, %r168, %r614;
	add.s32 	%r618, %r169, %r614;
	add.s32 	%r619, %r170, %r614;
	add.s32 	%r620, %r171, %r614;
	add.s32 	%r621, %r172, %r614;
	add.s32 	%r622, %r173, %r614;
	add.s32 	%r623, %r174, %r614;
	add.s32 	%r624, %r175, %r614;
	add.s32 	%r625, %r176, %r614;
	add.s32 	%r626, %r177, %r614;
	add.s32 	%r627, %r178, %r614;
	add.s32 	%r628, %r179, %r614;
	add.s32 	%r629, %r180, %r614;
	add.s32 	%r630, %r181, %r614;
	add.s32 	%r631, %r182, %r614;
	add.s32 	%r632, %r183, %r614;
	add.s32 	%r633, %r184, %r614;
	add.s32 	%r634, %r185, %r614;
	add.s32 	%r635, %r186, %r614;
	add.s32 	%r636, %r187, %r614;
	add.s32 	%r637, %r188, %r614;
	add.s32 	%r638, %r189, %r614;
	add.s32 	%r639, %r190, %r614;
	add.s32 	%r640, %r191, %r614;
	add.s32 	%r641, %r192, %r614;
	add.s32 	%r642, %r193, %r614;
	add.s32 	%r643, %r194, %r614;
	add.s32 	%r644, %r195, %r614;
	add.s32 	%r645, %r196, %r614;
	add.s32 	%r646, %r197, %r614;
	st.shared.u32 	[%r101], %r614;
	st.shared.u32 	[%r101+4], %r615;
	st.shared.u32 	[%r101+8], %r616;
	st.shared.u32 	[%r101+12], %r617;
	st.shared.u32 	[%r101+16], %r618;
	st.shared.u32 	[%r101+20], %r619;
	st.shared.u32 	[%r101+24], %r620;
	st.shared.u32 	[%r101+28], %r621;
	st.shared.u32 	[%r101+32], %r622;
	st.shared.u32 	[%r101+36], %r623;
	st.shared.u32 	[%r101+40], %r624;
	st.shared.u32 	[%r101+44], %r625;
	st.shared.u32 	[%r101+48], %r626;
	st.shared.u32 	[%r101+52], %r627;
	st.shared.u32 	[%r101+56], %r628;
	st.shared.u32 	[%r101+60], %r629;
	st.shared.u32 	[%r101+64], %r630;
	st.shared.u32 	[%r101+68], %r631;
	st.shared.u32 	[%r101+72], %r632;
	st.shared.u32 	[%r101+76], %r633;
	st.shared.u32 	[%r101+80], %r634;
	st.shared.u32 	[%r101+84], %r635;
	st.shared.u32 	[%r101+88], %r636;
	st.shared.u32 	[%r101+92], %r637;
	st.shared.u32 	[%r101+96], %r638;
	st.shared.u32 	[%r101+100], %r639;
	st.shared.u32 	[%r101+104], %r640;
	st.shared.u32 	[%r101+108], %r641;
	st.shared.u32 	[%r101+112], %r642;
	st.shared.u32 	[%r101+116], %r643;
	st.shared.u32 	[%r101+120], %r644;
	st.shared.u32 	[%r101+124], %r645;
	st.shared.u32 	[%r101+128], %r646;
	bar.sync 	0;
	cvt.u32.u16 	%r647, %rs1;
	ld.shared.u16 	%r648, [%r147];
	add.s32 	%r206, %r648, %r647;
	cvt.u32.u16 	%r649, %rs2;
	ld.shared.u16 	%r650, [%r148];
	add.s32 	%r207, %r650, %r649;
	cvt.u32.u16 	%r651, %rs3;
	ld.shared.u16 	%r652, [%r149];
	add.s32 	%r208, %r652, %r651;
	cvt.u32.u16 	%r653, %rs4;
	ld.shared.u16 	%r654, [%r150];
	add.s32 	%r209, %r654, %r653;
	cvt.u32.u16 	%r655, %rs5;
	ld.shared.u16 	%r656, [%r151];
	add.s32 	%r210, %r656, %r655;
	cvt.u32.u16 	%r657, %rs6;
	ld.shared.u16 	%r658, [%r152];
	add.s32 	%r211, %r658, %r657;
	cvt.u32.u16 	%r659, %rs7;
	ld.shared.u16 	%r660, [%r153];
	add.s32 	%r212, %r660, %r659;
	cvt.u32.u16 	%r661, %rs8;
	ld.shared.u16 	%r662, [%r154];
	add.s32 	%r213, %r662, %r661;
	cvt.u32.u16 	%r663, %rs9;
	ld.shared.u16 	%r664, [%r155];
	add.s32 	%r214, %r664, %r663;
	cvt.u32.u16 	%r665, %rs10;
	ld.shared.u16 	%r666, [%r156];
	add.s32 	%r215, %r666, %r665;
	cvt.u32.u16 	%r667, %rs11;
	ld.shared.u16 	%r668, [%r157];
	add.s32 	%r216, %r668, %r667;
	cvt.u32.u16 	%r669, %rs12;
	ld.shared.u16 	%r670, [%r158];
	add.s32 	%r217, %r670, %r669;
	cvt.u32.u16 	%r671, %rs13;
	ld.shared.u16 	%r672, [%r159];
	add.s32 	%r218, %r672, %r671;
	cvt.u32.u16 	%r673, %rs14;
	ld.shared.u16 	%r674, [%r160];
	add.s32 	%r219, %r674, %r673;
	cvt.u32.u16 	%r675, %rs15;
	ld.shared.u16 	%r676, [%r161];
	add.s32 	%r220, %r676, %r675;
	cvt.u32.u16 	%r677, %rs16;
	ld.shared.u16 	%r678, [%r162];
	add.s32 	%r221, %r678, %r677;
	cvt.u32.u16 	%r679, %rs17;
	ld.shared.u16 	%r680, [%r163];
	add.s32 	%r222, %r680, %r679;
	cvt.u32.u16 	%r681, %rs18;
	ld.shared.u16 	%r682, [%r164];
	add.s32 	%r223, %r682, %r681;
	cvt.u32.u16 	%r683, %rs19;
	ld.shared.u16 	%r684, [%r165];
	add.s32 	%r224, %r684, %r683;
	bar.sync 	0;
	setp.lt.s32 	%p53, %r821, %r304;
	@%p53 bra 	$L__BB12_121;
	cvt.u64.u32 	%rd15, %r2;
	shl.b32 	%r685, %r206, 2;
	mov.u32 	%r686, _ZZN3cub18CUB_300001_SM_10006detail10radix_sort31DeviceRadixSortSingleTileKernelINS1_5radix10policy_hubIjjyE10Policy1000ELNS0_9SortOrderE0EjjyNS1_21identity_decomposer_tEEEvPKT1_PSA_PKT2_PSE_T3_iiT4_E12temp_storage;
	add.s32 	%r687, %r686, %r685;
	st.shared.u32 	[%r687], %r840;
	shl.b32 	%r688, %r207, 2;
	add.s32 	%r689, %r686, %r688;
	st.shared.u32 	[%r689], %r839;
	shl.b32 	%r690, %r208, 2;
	add.s32 	%r691, %r686, %r690;
	st.shared.u32 	[%r691], %r838;
	shl.b32 	%r692, %r209, 2;
	add.s32 	%r693, %r686, %r692;
	st.shared.u32 	[%r693], %r837;
	shl.b32 	%r694, %r210, 2;
	add.s32 	%r695, %r686, %r694;
	st.shared.u32 	[%r695], %r836;
	shl.b32 	%r696, %r211, 2;
	add.s32 	%r697, %r686, %r696;
	st.shared.u32 	[%r697], %r835;
	shl.b32 	%r698, %r212, 2;
	add.s32 	%r699, %r686, %r698;
	st.shared.u32 	[%r699], %r834;
	shl.b32 	%r700, %r213, 2;
	add.s32 	%r701, %r686, %r700;
	st.shared.u32 	[%r701], %r833;
	shl.b32 	%r702, %r214, 2;
	add.s32 	%r703, %r686, %r702;
	st.shared.u32 	[%r703], %r832;
	shl.b32 	%r704, %r215, 2;
	add.s32 	%r705, %r686, %r704;
	st.shared.u32 	[%r705], %r831;
	shl.b32 	%r706, %r216, 2;
	add.s32 	%r707, %r686, %r706;
	st.shared.u32 	[%r707], %r830;
	shl.b32 	%r708, %r217, 2;
	add.s32 	%r709, %r686, %r708;
	st.shared.u32 	[%r709], %r829;
	shl.b32 	%r710, %r218, 2;
	add.s32 	%r711, %r686, %r710;
	st.shared.u32 	[%r711], %r828;
	shl.b32 	%r712, %r219, 2;
	add.s32 	%r713, %r686, %r712;
	st.shared.u32 	[%r713], %r827;
	shl.b32 	%r714, %r220, 2;
	add.s32 	%r715, %r686, %r714;
	st.shared.u32 	[%r715], %r826;
	shl.b32 	%r716, %r221, 2;
	add.s32 	%r717, %r686, %r716;
	st.shared.u32 	[%r717], %r825;
	shl.b32 	%r718, %r222, 2;
	add.s32 	%r719, %r686, %r718;
	st.shared.u32 	[%r719], %r824;
	shl.b32 	%r720, %r223, 2;
	add.s32 	%r721, %r686, %r720;
	st.shared.u32 	[%r721], %r823;
	shl.b32 	%r722, %r224, 2;
	add.s32 	%r723, %r686, %r722;
	st.shared.u32 	[%r723], %r822;
	bar.sync 	0;
	mad.lo.s32 	%r225, %r2, -72, %r103;
	ld.shared.u32 	%r226, [%r225];
	ld.shared.u32 	%r227, [%r225+1024];
	ld.shared.u32 	%r228, [%r225+2048];
	ld.shared.u32 	%r229, [%r225+3072];
	ld.shared.u32 	%r230, [%r225+4096];
	ld.shared.u32 	%r231, [%r225+5120];
	ld.shared.u32 	%r232, [%r225+6144];
	ld.shared.u32 	%r233, [%r225+7168];
	ld.shared.u32 	%r234, [%r225+8192];
	ld.shared.u32 	%r235, [%r225+9216];
	ld.shared.u32 	%r236, [%r225+10240];
	ld.shared.u32 	%r237, [%r225+11264];
	ld.shared.u32 	%r238, [%r225+12288];
	ld.shared.u32 	%r239, [%r225+13312];
	ld.shared.u32 	%r240, [%r225+14336];
	ld.shared.u32 	%r241, [%r225+15360];
	ld.shared.u32 	%r242, [%r225+16384];
	ld.shared.u32 	%r243, [%r225+17408];
	ld.shared.u32 	%r244, [%r225+18432];
	bar.sync 	0;
	st.shared.u32 	[%r687], %r859;
	st.shared.u32 	[%r689], %r858;
	st.shared.u32 	[%r691], %r857;
	st.shared.u32 	[%r693], %r856;
	st.shared.u32 	[%r695], %r855;
	st.shared.u32 	[%r697], %r854;
	st.shared.u32 	[%r699], %r853;
	st.shared.u32 	[%r701], %r852;
	st.shared.u32 	[%r703], %r851;
	st.shared.u32 	[%r705], %r850;
	st.shared.u32 	[%r707], %r849;
	st.shared.u32 	[%r709], %r848;
	st.shared.u32 	[%r711], %r847;
	st.shared.u32 	[%r713], %r846;
	st.shared.u32 	[%r715], %r845;
	st.shared.u32 	[%r717], %r844;
	st.shared.u32 	[%r719], %r843;
	st.shared.u32 	[%r721], %r842;
	st.shared.u32 	[%r723], %r841;
	bar.sync 	0;
	ld.shared.u32 	%r245, [%r225+1024];
	ld.shared.u32 	%r246, [%r225+2048];
	ld.shared.u32 	%r247, [%r225+3072];
	ld.shared.u32 	%r248, [%r225+4096];
	ld.shared.u32 	%r249, [%r225+5120];
	ld.shared.u32 	%r250, [%r225+6144];
	ld.shared.u32 	%r251, [%r225+7168];
	ld.shared.u32 	%r252, [%r225+8192];
	ld.shared.u32 	%r253, [%r225+9216];
	ld.shared.u32 	%r254, [%r225+10240];
	ld.shared.u32 	%r255, [%r225+11264];
	ld.shared.u32 	%r256, [%r225+12288];
	ld.shared.u32 	%r257, [%r225+13312];
	ld.shared.u32 	%r258, [%r225+14336];
	ld.shared.u32 	%r259, [%r225+15360];
	ld.shared.u32 	%r260, [%r225+16384];
	ld.shared.u32 	%r261, [%r225+17408];
	ld.shared.u32 	%r262, [%r225+18432];
	setp.gt.u64 	%p54, %rd2, %rd15;
	cvta.to.global.u64 	%rd16, %rd6;
	mul.wide.u32 	%rd17, %r2, 4;
	add.s64 	%rd4, %rd16, %rd17;
	cvta.to.global.u64 	%rd18, %rd8;
	add.s64 	%rd5, %rd18, %rd17;
	@%p54 bra 	$L__BB12_83;
	bra.uni 	$L__BB12_84;
$L__BB12_83:
	ld.shared.u32 	%r724, [%r225];
	st.global.u32 	[%rd4], %r226;
	st.global.u32 	[%rd5], %r724;
$L__BB12_84:
	add.s32 	%r725, %r2, 256;
	cvt.u64.u32 	%rd19, %r725;
	setp.le.u64 	%p55, %rd2, %rd19;
	@%p55 bra 	$L__BB12_86;
	st.global.u32 	[%rd4+1024], %r227;
	st.global.u32 	[%rd5+1024], %r245;
$L__BB12_86:
	add.s32 	%r726, %r2, 512;
	cvt.u64.u32 	%rd20, %r726;
	setp.le.u64 	%p56, %rd2, %rd20;
	@%p56 bra 	$L__BB12_88;
	st.global.u32 	[%rd4+2048], %r228;
	st.global.u32 	[%rd5+2048], %r246;
$L__BB12_88:
	add.s32 	%r727, %r2, 768;
	cvt.u64.u32 	%rd21, %r727;
	setp.le.u64 	%p57, %rd2, %rd21;
	@%p57 bra 	$L__BB12_90;
	st.global.u32 	[%rd4+3072], %r229;
	st.global.u32 	[%rd5+3072], %r247;
$L__BB12_90:
	or.b32  	%r728, %r2, 1024;
	cvt.u64.u32 	%rd22, %r728;
	setp.le.u64 	%p58, %rd2, %rd22;
	@%p58 bra 	$L__BB12_92;
	st.global.u32 	[%rd4+4096], %r230;
	st.global.u32 	[%rd5+4096], %r248;
$L__BB12_92:
	add.s32 	%r729, %r2, 1280;
	cvt.u64.u32 	%rd23, %r729;
	setp.le.u64 	%p59, %rd2, %rd23;
	@%p59 bra 	$L__BB12_94;
	st.global.u32 	[%rd4+5120], %r231;
	st.global.u32 	[%rd5+5120], %r249;
$L__BB12_94:
	add.s32 	%r730, %r2, 1536;
	cvt.u64.u32 	%rd24, %r730;
	setp.le.u64 	%p60, %rd2, %rd24;
	@%p60 bra 	$L__BB12_96;
	st.global.u32 	[%rd4+6144], %r232;
	st.global.u32 	[%rd5+6144], %r250;
$L__BB12_96:
	add.s32 	%r731, %r2, 1792;
	cvt.u64.u32 	%rd25, %r731;
	setp.le.u64 	%p61, %rd2, %rd25;
	@%p61 bra 	$L__BB12_98;
	st.global.u32 	[%rd4+7168], %r233;
	st.global.u32 	[%rd5+7168], %r251;
$L__BB12_98:
	or.b32  	%r732, %r2, 2048;
	cvt.u64.u32 	%rd26, %r732;
	setp.le.u64 	%p62, %rd2, %rd26;
	@%p62 bra 	$L__BB12_100;
	st.global.u32 	[%rd4+8192], %r234;
	st.global.u32 	[%rd5+8192], %r252;
$L__BB12_100:
	add.s32 	%r733, %r2, 2304;
	cvt.u64.u32 	%rd27, %r733;
	setp.le.u64 	%p63, %rd2, %rd27;
	@%p63 bra 	$L__BB12_102;
	st.global.u32 	[%rd4+9216], %r235;
	st.global.u32 	[%rd5+9216], %r253;
$L__BB12_102:
	add.s32 	%r734, %r2, 2560;
	cvt.u64.u32 	%rd28, %r734;
	setp.le.u64 	%p64, %rd2, %rd28;
	@%p64 bra 	$L__BB12_104;
	st.global.u32 	[%rd4+10240], %r236;
	st.global.u32 	[%rd5+10240], %r254;
$L__BB12_104:
	add.s32 	%r735, %r2, 2816;
	cvt.u64.u32 	%rd29, %r735;
	setp.le.u64 	%p65, %rd2, %rd29;
	@%p65 bra 	$L__BB12_106;
	st.global.u32 	[%rd4+11264], %r237;
	st.global.u32 	[%rd5+11264], %r255;
$L__BB12_106:
	or.b32  	%r736, %r2, 3072;
	cvt.u64.u32 	%rd30, %r736;
	setp.le.u64 	%p66, %rd2, %rd30;
	@%p66 bra 	$L__BB12_108;
	st.global.u32 	[%rd4+12288], %r238;
	st.global.u32 	[%rd5+12288], %r256;
$L__BB12_108:
	add.s32 	%r737, %r2, 3328;
	cvt.u64.u32 	%rd31, %r737;
	setp.le.u64 	%p67, %rd2, %rd31;
	@%p67 bra 	$L__BB12_110;
	st.global.u32 	[%rd4+13312], %r239;
	st.global.u32 	[%rd5+13312], %r257;
$L__BB12_110:
	add.s32 	%r738, %r2, 3584;
	cvt.u64.u32 	%rd32, %r738;
	setp.le.u64 	%p68, %rd2, %rd32;
	@%p68 bra 	$L__BB12_112;
	st.global.u32 	[%rd4+14336], %r240;
	st.global.u32 	[%rd5+14336], %r258;
$L__BB12_112:
	add.s32 	%r739, %r2, 3840;
	cvt.u64.u32 	%rd33, %r739;
	setp.le.u64 	%p69, %rd2, %rd33;
	@%p69 bra 	$L__BB12_114;
	st.global.u32 	[%rd4+15360], %r241;
	st.global.u32 	[%rd5+15360], %r259;
$L__BB12_114:
	or.b32  	%r740, %r2, 4096;
	cvt.u64.u32 	%rd34, %r740;
	setp.le.u64 	%p70, %rd2, %rd34;
	@%p70 bra 	$L__BB12_116;
	st.global.u32 	[%rd4+16384], %r242;
	st.global.u32 	[%rd5+16384], %r260;
$L__BB12_116:
	add.s32 	%r741, %r2, 4352;
	cvt.u64.u32 	%rd35, %r741;
	setp.le.u64 	%p71, %rd2, %rd35;
	@%p71 bra 	$L__BB12_118;
	st.global.u32 	[%rd4+17408], %r243;
	st.global.u32 	[%rd5+17408], %r261;
$L__BB12_118:
	add.s32 	%r742, %r2, 4608;
	cvt.u64.u32 	%rd36, %r742;
	setp.le.u64 	%p72, %rd2, %rd36;
	@%p72 bra 	$L__BB12_120;
	st.global.u32 	[%rd4+18432], %r244;
	st.global.u32 	[%rd5+18432], %r262;
$L__BB12_120:
	ret;
$L__BB12_121:
	shl.b32 	%r743, %r206, 2;
	mov.u32 	%r744, _ZZN3cub18CUB_300001_SM_10006detail10radix_sort31DeviceRadixSortSingleTileKernelINS1_5radix10policy_hubIjjyE10Policy1000ELNS0_9SortOrderE0EjjyNS1_21identity_decomposer_tEEEvPKT1_PSA_PKT2_PSE_T3_iiT4_E12temp_storage;
	add.s32 	%r745, %r744, %r743;
	st.shared.u32 	[%r745], %r840;
	shl.b32 	%r746, %r207, 2;
	add.s32 	%r747, %r744, %r746;
	st.shared.u32 	[%r747], %r839;
	shl.b32 	%r748, %r208, 2;
	add.s32 	%r749, %r744, %r748;
	st.shared.u32 	[%r749], %r838;
	shl.b32 	%r750, %r209, 2;
	add.s32 	%r751, %r744, %r750;
	st.shared.u32 	[%r751], %r837;
	shl.b32 	%r752, %r210, 2;
	add.s32 	%r753, %r744, %r752;
	st.shared.u32 	[%r753], %r836;
	shl.b32 	%r754, %r211, 2;
	add.s32 	%r755, %r744, %r754;
	st.shared.u32 	[%r755], %r835;
	shl.b32 	%r756, %r212, 2;
	add.s32 	%r757, %r744, %r756;
	st.shared.u32 	[%r757], %r834;
	shl.b32 	%r758, %r213, 2;
	add.s32 	%r759, %r744, %r758;
	st.shared.u32 	[%r759], %r833;
	shl.b32 	%r760, %r214, 2;
	add.s32 	%r761, %r744, %r760;
	st.shared.u32 	[%r761], %r832;
	shl.b32 	%r762, %r215, 2;
	add.s32 	%r763, %r744, %r762;
	st.shared.u32 	[%r763], %r831;
	shl.b32 	%r764, %r216, 2;
	add.s32 	%r765, %r744, %r764;
	st.shared.u32 	[%r765], %r830;
	shl.b32 	%r766, %r217, 2;
	add.s32 	%r767, %r744, %r766;
	st.shared.u32 	[%r767], %r829;
	shl.b32 	%r768, %r218, 2;
	add.s32 	%r769, %r744, %r768;
	st.shared.u32 	[%r769], %r828;
	shl.b32 	%r770, %r219, 2;
	add.s32 	%r771, %r744, %r770;
	st.shared.u32 	[%r771], %r827;
	shl.b32 	%r772, %r220, 2;
	add.s32 	%r773, %r744, %r772;
	st.shared.u32 	[%r773], %r826;
	shl.b32 	%r774, %r221, 2;
	add.s32 	%r775, %r744, %r774;
	st.shared.u32 	[%r775], %r825;
	shl.b32 	%r776, %r222, 2;
	add.s32 	%r777, %r744, %r776;
	st.shared.u32 	[%r777], %r824;
	shl.b32 	%r778, %r223, 2;
	add.s32 	%r779, %r744, %r778;
	st.shared.u32 	[%r779], %r823;
	shl.b32 	%r780, %r224, 2;
	add.s32 	%r781, %r744, %r780;
	st.shared.u32 	[%r781], %r822;
	bar.sync 	0;
	ld.shared.u32 	%r840, [%r103];
	ld.shared.u32 	%r839, [%r103+4];
	ld.shared.u32 	%r838, [%r103+8];
	ld.shared.u32 	%r837, [%r103+12];
	ld.shared.u32 	%r836, [%r103+16];
	ld.shared.u32 	%r835, [%r103+20];
	ld.shared.u32 	%r834, [%r103+24];
	ld.shared.u32 	%r833, [%r103+28];
	ld.shared.u32 	%r832, [%r103+32];
	ld.shared.u32 	%r831, [%r103+36];
	ld.shared.u32 	%r830, [%r103+40];
	ld.shared.u32 	%r829, [%r103+44];
	ld.shared.u32 	%r828, [%r103+48];
	ld.shared.u32 	%r827, [%r103+52];
	ld.shared.u32 	%r826, [%r103+56];
	ld.shared.u32 	%r825, [%r103+60];
	ld.shared.u32 	%r824, [%r103+64];
	ld.shared.u32 	%r823, [%r103+68];
	ld.shared.u32 	%r822, [%r103+72];
	bar.sync 	0;
	st.shared.u32 	[%r745], %r859;
	st.shared.u32 	[%r747], %r858;
	st.shared.u32 	[%r749], %r857;
	st.shared.u32 	[%r751], %r856;
	st.shared.u32 	[%r753], %r855;
	st.shared.u32 	[%r755], %r854;
	st.shared.u32 	[%r757], %r853;
	st.shared.u32 	[%r759], %r852;
	st.shared.u32 	[%r761], %r851;
	st.shared.u32 	[%r763], %r850;
	st.shared.u32 	[%r765], %r849;
	st.shared.u32 	[%r767], %r848;
	st.shared.u32 	[%r769], %r847;
	st.shared.u32 	[%r771], %r846;
	st.shared.u32 	[%r773], %r845;
	st.shared.u32 	[%r775], %r844;
	st.shared.u32 	[%r777], %r843;
	st.shared.u32 	[%r779], %r842;
	st.shared.u32 	[%r781], %r841;
	bar.sync 	0;
	ld.shared.u32 	%r859, [%r103];
	ld.shared.u32 	%r858, [%r103+4];
	ld.shared.u32 	%r857, [%r103+8];
	ld.shared.u32 	%r856, [%r103+12];
	ld.shared.u32 	%r855, [%r103+16];
	ld.shared.u32 	%r854, [%r103+20];
	ld.shared.u32 	%r853, [%r103+24];
	ld.shared.u32 	%r852, [%r103+28];
	ld.shared.u32 	%r851, [%r103+32];
	ld.shared.u32 	%r850, [%r103+36];
	ld.shared.u32 	%r849, [%r103+40];
	ld.shared.u32 	%r848, [%r103+44];
	ld.shared.u32 	%r847, [%r103+48];
	ld.shared.u32 	%r846, [%r103+52];
	ld.shared.u32 	%r845, [%r103+56];
	ld.shared.u32 	%r844, [%r103+60];
	ld.shared.u32 	%r843, [%r103+64];
	ld.shared.u32 	%r842, [%r103+68];
	ld.shared.u32 	%r841, [%r103+72];
	bar.sync 	0;
	add.s32 	%r821, %r821, 6;
	add.s32 	%r820, %r820, -6;
	bra.uni 	$L__BB12_77;

}
	// .globl	_ZN3cub18CUB_300001_SM_10006detail10radix_sort30DeviceRadixSortHistogramKernelINS1_5radix10policy_hubIjjyE10Policy1000ELNS0_9SortOrderE0EjyNS1_21identity_decomposer_tEEEvPT2_PKT1_SA_iiT3_
.visible .entry _ZN3cub18CUB_300001_SM_10006detail10radix_sort30DeviceRadixSortHistogramKernelINS1_5radix10policy_hubIjjyE10Policy1000ELNS0_9SortOrderE0EjyNS1_21identity_decomposer_tEEEvPT2_PKT1_SA_iiT3_(
	.param .u64 .ptr .align 1 _ZN3cub18CUB_300001_SM_10006detail10radix_sort30DeviceRadixSortHistogramKernelINS1_5radix10policy_hubIjjyE10Policy1000ELNS0_9SortOrderE0EjyNS1_21identity_decomposer_tEEEvPT2_PKT1_SA_iiT3__param_0,
	.param .u64 .ptr .align 1 _ZN3cub18CUB_300001_SM_10006detail10radix_sort30DeviceRadixSortHistogramKernelINS1_5radix10policy_hubIjjyE10Policy1000ELNS0_9SortOrderE0EjyNS1_21identity_decomposer_tEEEvPT2_PKT1_SA_iiT3__param_1,
	.param .u64 _ZN3cub18CUB_300001_SM_10006detail10radix_sort30DeviceRadixSortHistogramKernelINS1_5radix10policy_hubIjjyE10Policy1000ELNS0_9SortOrderE0EjyNS1_21identity_decomposer_tEEEvPT2_PKT1_SA_iiT3__param_2,
	.param .u32 _ZN3cub18CUB_300001_SM_10006detail10radix_sort30DeviceRadixSortHistogramKernelINS1_5radix10policy_hubIjjyE10Policy1000ELNS0_9SortOrderE0EjyNS1_21identity_decomposer_tEEEvPT2_PKT1_SA_iiT3__param_3,
	.param .u32 _ZN3cub18CUB_300001_SM_10006detail10radix_sort30DeviceRadixSortHistogramKernelINS1_5radix10policy_hubIjjyE10Policy1000ELNS0_9SortOrderE0EjyNS1_21identity_decomposer_tEEEvPT2_PKT1_SA_iiT3__param_4,
	.param .align 1 .b8 _ZN3cub18CUB_300001_SM_10006detail10radix_sort30DeviceRadixSortHistogramKernelINS1_5radix10policy_hubIjjyE10Policy1000ELNS0_9SortOrderE0EjyNS1_21identity_decomposer_tEEEvPT2_PKT1_SA_iiT3__param_5[1]
)
.maxntid 128
{
	.reg .pred 	%p<91>;
	.reg .b32 	%r<470>;
	.reg .b64 	%rd<137>;
	// demoted variable
	.shared .align 4 .b8 _ZZN3cub18CUB_300001_SM_10006detail10radix_sort30DeviceRadixSortHistogramKernelINS1_5radix10policy_hubIjjyE10Policy1000ELNS0_9SortOrderE0EjyNS1_21identity_decomposer_tEEEvPT2_PKT1_SA_iiT3_E12temp_storage[4096];
	ld.param.u64 	%rd18, [_ZN3cub18CUB_300001_SM_10006detail10radix_sort30DeviceRadixSortHistogramKernelINS1_5radix10policy_hubIjjyE10Policy1000ELNS0_9SortOrderE0EjyNS1_21identity_decomposer_tEEEvPT2_PKT1_SA_iiT3__param_0];
	ld.param.u64 	%rd19, [_ZN3cub18CUB_300001_SM_10006detail10radix_sort30DeviceRadixSortHistogramKernelINS1_5radix10policy_hubIjjyE10Policy1000ELNS0_9SortOrderE0EjyNS1_21identity_decomposer_tEEEvPT2_PKT1_SA_iiT3__param_1];
	ld.param.u64 	%rd17, [_ZN3cub18CUB_300001_SM_10006detail10radix_sort30DeviceRadixSortHistogramKernelINS1_5radix10policy_hubIjjyE10Policy1000ELNS0_9SortOrderE0EjyNS1_21identity_decomposer_tEEEvPT2_PKT1_SA_iiT3__param_2];
	ld.param.u32 	%r158, [_ZN3cub18CUB_300001_SM_10006detail10radix_sort30DeviceRadixSortHistogramKernelINS1_5radix10policy_hubIjjyE10Policy1000ELNS0_9SortOrderE0EjyNS1_21identity_decomposer_tEEEvPT2_PKT1_SA_iiT3__param_3];
	ld.param.u32 	%r159, [_ZN3cub18CUB_300001_SM_10006detail10radix_sort30DeviceRadixSortHistogramKernelINS1_5radix10policy_hubIjjyE10Policy1000ELNS0_9SortOrderE0EjyNS1_21identity_decomposer_tEEEvPT2_PKT1_SA_iiT3__param_4];
	cvta.to.global.u64 	%rd1, %rd19;
	cvta.to.global.u64 	%rd2, %rd18;
	setp.eq.s64 	%p2, %rd17, 0;
	@%p2 bra 	$L__BB13_153;
	sub.s32 	%r160, %r159, %r158;
	add.s32 	%r161, %r160, 7;
	shr.s32 	%r162, %r161, 31;
	shr.u32 	%r163, %r162, 29;
	add.s32 	%r164, %r161, %r163;
	shr.s32 	%r165, %r164, 3;
	mov.u32 	%r166, %tid.x;
	setp.gt.u32 	%p3, %r166, 255;
	setp.lt.s32 	%p4, %r161, 8;
	mov.u32 	%r167, %ctaid.x;
	shl.b32 	%r168, %r167, 11;
	cvt.u64.u32 	%rd3, %r168;
	mov.u32 	%r169, %nctaid.x;
	shl.b32 	%r170, %r169, 11;
	cvt.u64.u32 	%rd4, %r170;
	add.s32 	%r1, %r165, -1;
	and.b32  	%r2, %r165, 15;
	and.b32  	%r3, %r165, 7;
	add.s32 	%r4, %r3, -1;
	and.b32  	%r5, %r165, 3;
	or.pred  	%p1, %p3, %p4;
	shl.b32 	%r171, %r166, 2;
	mov.u32 	%r172, _ZZN3cub18CUB_300001_SM_10006detail10radix_sort30DeviceRadixSortHistogramKernelINS1_5radix10policy_hubIjjyE10Policy1000ELNS0_9SortOrderE0EjyNS1_21identity_decomposer_tEEEvPT2_PKT1_SA_iiT3_E12temp_storage;
	add.s32 	%r6, %r172, %r171;
	and.b32  	%r7, %r165, 268435440;
	cvt.u64.u32 	%rd5, %r166;
	add.s32 	%r8, %r166, 128;
	add.s32 	%r9, %r166, 256;
	add.s32 	%r10, %r166, 384;
	add.s32 	%r11, %r166, 512;
	add.s32 	%r12, %r166, 640;
	add.s32 	%r13, %r166, 768;
	add.s32 	%r14, %r166, 1280;
	add.s32 	%r15, %r166, 1920;
	and.b32  	%r16, %r165, 268435448;
	and.b32  	%r17, %r165, 1;
	neg.s32 	%r18, %r7;
	add.s32 	%r19, %r6, 8192;
	add.s64 	%rd21, %rd17, -1;
	shr.u64 	%rd22, %rd21, 30;
	add.s64 	%rd23, %rd22, 1;
	min.u64 	%rd6, %rd23, %rd17;
	mov.b64 	%rd135, 0;
$L__BB13_2:
	@%p1 bra 	$L__BB13_30;
	setp.lt.u32 	%p5, %r1, 15;
	mov.b32 	%r423, 0;
	@%p5 bra 	$L__BB13_6;
	mov.u32 	%r420, %r19;
	mov.u32 	%r421, %r18;
$L__BB13_5:
	.pragma "nounroll";
	mov.b32 	%r174, 0;
	st.shared.u32 	[%r420+-8192], %r174;
	st.shared.u32 	[%r420+-7168], %r174;
	st.shared.u32 	[%r420+-6144], %r174;
	st.shared.u32 	[%r420+-5120], %r174;
	st.shared.u32 	[%r420+-4096], %r174;
	st.shared.u32 	[%r420+-3072], %r174;
	st.shared.u32 	[%r420+-2048], %r174;
	st.shared.u32 	[%r420+-1024], %r174;
	st.shared.u32 	[%r420], %r174;
	st.shared.u32 	[%r420+1024], %r174;
	st.shared.u32 	[%r420+2048], %r174;
	st.shared.u32 	[%r420+3072], %r174;
	st.shared.u32 	[%r420+4096], %r174;
	st.shared.u32 	[%r420+5120], %r174;
	st.shared.u32 	[%r420+6144], %r174;
	st.shared.u32 	[%r420+7168], %r174;
	add.s32 	%r421, %r421, 16;
	add.s32 	%r420, %r420, 16384;
	setp.ne.s32 	%p6, %r421, 0;
	mov.u32 	%r423, %r7;
	@%p6 bra 	$L__BB13_5;
$L__BB13_6:
	add.s32 	%r25, %r2, -1;
	setp.eq.s32 	%p7, %r2, 0;
	@%p7 bra 	$L__BB13_16;
	setp.lt.u32 	%p8, %r25, 7;
	@%p8 bra 	$L__BB13_9;
	shl.b32 	%r175, %r423, 10;
	add.s32 	%r176, %r6, %r175;
	mov.b32 	%r177, 0;
	st.shared.u32 	[%r176], %r177;
	st.shared.u32 	[%r176+1024], %r177;
	st.shared.u32 	[%r176+2048], %r177;
	st.shared.u32 	[%r176+3072], %r177;
	st.shared.u32 	[%r176+4096], %r177;
	st.shared.u32 	[%r176+5120], %r177;
	st.shared.u32 	[%r176+6144], %r177;
	st.shared.u32 	[%r176+7168], %r177;
	add.s32 	%r423, %r423, 8;
$L__BB13_9:
	setp.eq.s32 	%p9, %r3, 0;
	@%p9 bra 	$L__BB13_16;
	setp.lt.u32 	%p10, %r4, 3;
	@%p10 bra 	$L__BB13_12;
	shl.b32 	%r178, %r423, 10;
	add.s32 	%r179, %r6, %r178;
	mov.b32 	%r180, 0;
	st.shared.u32 	[%r179], %r180;
	st.shared.u32 	[%r179+1024], %r180;
	st.shared.u32 	[%r179+2048], %r180;
	st.shared.u32 	[%r179+3072], %r180;
	add.s32 	%r423, %r423, 4;
$L__BB13_12:
	setp.eq.s32 	%p11, %r5, 0;
	@%p11 bra 	$L__BB13_16;
	setp.eq.s32 	%p12, %r5, 1;
	shl.b32 	%r181, %r423, 10;
	add.s32 	%r30, %r6, %r181;
	mov.b32 	%r182, 0;
	st.shared.u32 	[%r30], %r182;
	@%p12 bra 	$L__BB13_16;
	setp.eq.s32 	%p13, %r5, 2;
	mov.b32 	%r183, 0;
	st.shared.u32 	[%r30+1024], %r183;
	@%p13 bra 	$L__BB13_16;
	mov.b32 	%r184, 0;
	st.shared.u32 	[%r30+2048], %r184;
$L__BB13_16:
	cvt.u32.u64 	%r185, %rd5;
	setp.gt.u32 	%p14, %r185, 127;
	@%p14 bra 	$L__BB13_30;
	setp.lt.u32 	%p15, %r1, 15;
	mov.b32 	%r427, 0;
	@%p15 bra 	$L__BB13_20;
	mov.b32 	%r425, 0;
$L__BB13_19:
	.pragma "nounroll";
	shl.b32 	%r188, %r425, 10;
	add.s32 	%r189, %r6, %r188;
	mov.b32 	%r190, 0;
	st.shared.u32 	[%r189+512], %r190;
	st.shared.u32 	[%r189+1536], %r190;
	st.shared.u32 	[%r189+2560], %r190;
	st.shared.u32 	[%r189+3584], %r190;
	st.shared.u32 	[%r189+4608], %r190;
	st.shared.u32 	[%r189+5632], %r190;
	st.shared.u32 	[%r189+6656], %r190;
	st.shared.u32 	[%r189+7680], %r190;
	st.shared.u32 	[%r189+8704], %r190;
	st.shared.u32 	[%r189+9728], %r190;
	st.shared.u32 	[%r189+10752], %r190;
	st.shared.u32 	[%r189+11776], %r190;
	st.shared.u32 	[%r189+12800], %r190;
	st.shared.u32 	[%r189+13824], %r190;
	st.shared.u32 	[%r189+14848], %r190;
	st.shared.u32 	[%r189+15872], %r190;
	add.s32 	%r425, %r425, 16;
	setp.ne.s32 	%p16, %r425, %r7;
	mov.u32 	%r427, %r7;
	@%p16 bra 	$L__BB13_19;
$L__BB13_20:
	setp.eq.s32 	%p17, %r2, 0;
	@%p17 bra 	$L__BB13_30;
	setp.lt.u32 	%p18, %r25, 7;
	@%p18 bra 	$L__BB13_23;
	shl.b32 	%r191, %r427, 10;
	add.s32 	%r192, %r6, %r191;
	mov.b32 	%r193, 0;
	st.shared.u32 	[%r192+512], %r193;
	st.shared.u32 	[%r192+1536], %r193;
	st.shared.u32 	[%r192+2560], %r193;
	st.shared.u32 	[%r192+3584], %r193;
	st.shared.u32 	[%r192+4608], %r193;
	st.shared.u32 	[%r192+5632], %r193;
	st.shared.u32 	[%r192+6656], %r193;
	st.shared.u32 	[%r192+7680], %r193;
	add.s32 	%r427, %r427, 8;
$L__BB13_23:
	setp.eq.s32 	%p19, %r3, 0;
	@%p19 bra 	$L__BB13_30;
	setp.lt.u32 	%p20, %r4, 3;
	@%p20 bra 	$L__BB13_26;
	shl.b32 	%r194, %r427, 10;
	add.s32 	%r195, %r6, %r194;
	mov.b32 	%r196, 0;
	st.shared.u32 	[%r195+512], %r196;
	st.shared.u32 	[%r195+1536], %r196;
	st.shared.u32 	[%r195+2560], %r196;
	st.shared.u32 	[%r195+3584], %r196;
	add.s32 	%r427, %r427, 4;
$L__BB13_26:
	setp.eq.s32 	%p21, %r5, 0;
	@%p21 bra 	$L__BB13_30;
	setp.eq.s32 	%p22, %r5, 1;
	shl.b32 	%r197, %r427, 10;
	add.s32 	%r38, %r6, %r197;
	mov.b32 	%r198, 0;
	st.shared.u32 	[%r38+512], %r198;
	@%p22 bra 	$L__BB13_30;
	setp.eq.s32 	%p23, %r5, 2;
	mov.b32 	%r199, 0;
	st.shared.u32 	[%r38+1536], %r199;
	@%p23 bra 	$L__BB13_30;
	mov.b32 	%r200, 0;
	st.shared.u32 	[%r38+2560], %r200;
$L__BB13_30:
	bar.sync 	0;
	bar.sync 	0;
	shl.b64 	%rd8, %rd135, 30;
	sub.s64 	%rd24, %rd17, %rd8;
	min.u64 	%rd9, %rd24, 1073741824;
	setp.le.u64 	%p24, %rd9, %rd3;
	@%p24 bra 	$L__BB13_70;
	mov.u64 	%rd136, %rd3;
$L__BB13_32:
	add.s64 	%rd11, %rd136, %rd8;
	sub.s64 	%rd12, %rd17, %rd11;
	setp.lt.u64 	%p25, %rd12, 2048;
	@%p25 bra 	$L__BB13_34;
	add.s64 	%rd27, %rd11, %rd5;
	shl.b64 	%rd28, %rd27, 2;
	add.s64 	%rd29, %rd1, %rd28;
	ld.global.u32 	%r459, [%rd29];
	ld.global.u32 	%r458, [%rd29+512];
	ld.global.u32 	%r457, [%rd29+1024];
	ld.global.u32 	%r456, [%rd29+1536];
	ld.global.u32 	%r455, [%rd29+2048];
	ld.global.u32 	%r454, [%rd29+2560];
	ld.global.u32 	%r453, [%rd29+3072];
	ld.global.u32 	%r452, [%rd29+3584];
	ld.global.u32 	%r451, [%rd29+4096];
	ld.global.u32 	%r450, [%rd29+4608];
	ld.global.u32 	%r449, [%rd29+5120];
	ld.global.u32 	%r448, [%rd29+5632];
	ld.global.u32 	%r447, [%rd29+6144];
	ld.global.u32 	%r446, [%rd29+6656];
	ld.global.u32 	%r445, [%rd29+7168];
	ld.global.u32 	%r444, [%rd29+7680];
	bra.uni 	$L__BB13_66;
$L__BB13_34:
	cvt.u32.u64 	%r202, %rd5;
	cvt.u32.u64 	%r55, %rd12;
	setp.ge.s32 	%p26, %r202, %r55;
	add.s64 	%rd25, %rd11, %rd5;
	shl.b64 	%rd26, %rd25, 2;
	add.s64 	%rd13, %rd1, %rd26;
	mov.b32 	%r459, -1;
	@%p26 bra 	$L__BB13_36;
	ld.global.u32 	%r459, [%rd13];
$L__BB13_36:
	setp.ge.s32 	%p27, %r8, %r55;
	mov.b32 	%r458, -1;
	@%p27 bra 	$L__BB13_38;
	ld.global.u32 	%r458, [%rd13+512];
$L__BB13_38:
	setp.ge.s32 	%p28, %r9, %r55;
	mov.b32 	%r457, -1;
	@%p28 bra 	$L__BB13_40;
	ld.global.u32 	%r457, [%rd13+1024];
$L__BB13_40:
	setp.ge.s32 	%p29, %r10, %r55;
	mov.b32 	%r456, -1;
	@%p29 bra 	$L__BB13_42;
	ld.global.u32 	%r456, [%rd13+1536];
$L__BB13_42:
	setp.ge.s32 	%p30, %r11, %r55;
	mov.b32 	%r455, -1;
	@%p30 bra 	$L__BB13_44;
	ld.global.u32 	%r455, [%rd13+2048];
$L__BB13_44:
	setp.ge.s32 	%p31, %r12, %r55;
	mov.b32 	%r454, -1;
	@%p31 bra 	$L__BB13_46;
	ld.global.u32 	%r454, [%rd13+2560];
$L__BB13_46:
	setp.ge.s32 	%p32, %r13, %r55;
	mov.b32 	%r453, -1;
	@%p32 bra 	$L__BB13_48;
	ld.global.u32 	%r453, [%rd13+3072];
$L__BB13_48:
	mov.u32 	%r210, %tid.x;
	add.s32 	%r211, %r210, 896;
	setp.ge.s32 	%p33, %r211, %r55;
	mov.b32 	%r452, -1;
	@%p33 bra 	$L__BB13_50;
	ld.global.u32 	%r452, [%rd13+3584];
$L__BB13_50:
	or.b32  	%r214, %r210, 1024;
	setp.ge.s32 	%p34, %r214, %r55;
	mov.b32 	%r451, -1;
	@%p34 bra 	$L__BB13_52;
	ld.global.u32 	%r451, [%rd13+4096];
$L__BB13_52:
	add.s32 	%r217, %r210, 1152;
	setp.ge.s32 	%p35, %r217, %r55;
	mov.b32 	%r450, -1;
	@%p35 bra 	$L__BB13_54;
	ld.global.u32 	%r450, [%rd13+4608];
$L__BB13_54:
	setp.ge.s32 	%p36, %r14, %r55;
	mov.b32 	%r449, -1;
	@%p36 bra 	$L__BB13_56;
	ld.global.u32 	%r449, [%rd13+5120];
$L__BB13_56:
	add.s32 	%r221, %r210, 1408;
	setp.ge.s32 	%p37, %r221, %r55;
	mov.b32 	%r448, -1;
	@%p37 bra 	$L__BB13_58;
	ld.global.u32 	%r448, [%rd13+5632];
$L__BB13_58:
	add.s32 	%r224, %r210, 1536;
	setp.ge.s32 	%p38, %r224, %r55;
	mov.b32 	%r447, -1;
	@%p38 bra 	$L__BB13_60;
	ld.global.u32 	%r447, [%rd13+6144];
$L__BB13_60:
	add.s32 	%r227, %r210, 1664;
	setp.ge.s32 	%p39, %r227, %r55;
	mov.b32 	%r446, -1;
	@%p39 bra 	$L__BB13_62;
	ld.global.u32 	%r446, [%rd13+6656];
$L__BB13_62:
	add.s32 	%r230, %r210, 1792;
	setp.ge.s32 	%p40, %r230, %r55;
	mov.b32 	%r445, -1;
	@%p40 bra 	$L__BB13_64;
	ld.global.u32 	%r445, [%rd13+7168];
$L__BB13_64:
	setp.ge.s32 	%p41, %r15, %r55;
	mov.b32 	%r444, -1;
	@%p41 bra 	$L__BB13_66;
	ld.global.u32 	%r444, [%rd13+7680];
$L__BB13_66:
	setp.le.s32 	%p42, %r159, %r158;
	@%p42 bra 	$L__BB13_69;
	mov.b32 	%r460, 0;
	mov.u32 	%r461, %r158;
$L__BB13_68:
	sub.s32 	%r233, %r159, %r461;
	shl.b32 	%r234, %r460, 10;
	mov.u32 	%r235, _ZZN3cub18CUB_300001_SM_10006detail10radix_sort30DeviceRadixSortHistogramKernelINS1_5radix10policy_hubIjjyE10Policy1000ELNS0_9SortOrderE0EjyNS1_21identity_decomposer_tEEEvPT2_PKT1_SA_iiT3_E12temp_storage;
	add.s32 	%r236, %r235, %r234;
	min.s32 	%r237, %r233, 8;
	mov.b32 	%r238, -1;
	shl.b32 	%r239, %r238, %r237;
	not.b32 	%r240, %r239;
	shr.u32 	%r241, %r459, %r461;
	and.b32  	%r242, %r241, %r240;
	shl.b32 	%r243, %r242, 2;
	add.s32 	%r244, %r236, %r243;
	atom.shared.add.u32 	%r245, [%r244], 1;
	shr.u32 	%r246, %r458, %r461;
	and.b32  	%r247, %r246, %r240;
	shl.b32 	%r248, %r247, 2;
	add.s32 	%r249, %r236, %r248;
	atom.shared.add.u32 	%r250, [%r249], 1;
	shr.u32 	%r251, %r457, %r461;
	and.b32  	%r252, %r251, %r240;
	shl.b32 	%r253, %r252, 2;
	add.s32 	%r254, %r236, %r253;
	atom.shared.add.u32 	%r255, [%r254], 1;
	shr.u32 	%r256, %r456, %r461;
	and.b32  	%r257, %r256, %r240;
	shl.b32 	%r258, %r257, 2;
	add.s32 	%r259, %r236, %r258;
	atom.shared.add.u32 	%r260, [%r259], 1;
	shr.u32 	%r261, %r455, %r461;
	and.b32  	%r262, %r261, %r240;
	shl.b32 	%r263, %r262, 2;
	add.s32 	%r264, %r236, %r263;
	atom.shared.add.u32 	%r265, [%r264], 1;
	shr.u32 	%r266, %r454, %r461;
	and.b32  	%r267, %r266, %r240;
	shl.b32 	%r268, %r267, 2;
	add.s32 	%r269, %r236, %r268;
	atom.shared.add.u32 	%r270, [%r269], 1;
	shr.u32 	%r271, %r453, %r461;
	and.b32  	%r272, %r271, %r240;
	shl.b32 	%r273, %r272, 2;
	add.s32 	%r274, %r236, %r273;
	atom.shared.add.u32 	%r275, [%r274], 1;
	shr.u32 	%r276, %r452, %r461;
	and.b32  	%r277, %r276, %r240;
	shl.b32 	%r278, %r277, 2;
	add.s32 	%r279, %r236, %r278;
	atom.shared.add.u32 	%r280, [%r279], 1;
	shr.u32 	%r281, %r451, %r461;
	and.b32  	%r282, %r281, %r240;
	shl.b32 	%r283, %r282, 2;
	add.s32 	%r284, %r236, %r283;
	atom.shared.add.u32 	%r285, [%r284], 1;
	shr.u32 	%r286, %r450, %r461;
	and.b32  	%r287, %r286, %r240;
	shl.b32 	%r288, %r287, 2;
	add.s32 	%r289, %r236, %r288;
	atom.shared.add.u32 	%r290, [%r289], 1;
	shr.u32 	%r291, %r449, %r461;
	and.b32  	%r292, %r291, %r240;
	shl.b32 	%r293, %r292, 2;
	add.s32 	%r294, %r236, %r293;
	atom.shared.add.u32 	%r295, [%r294], 1;
	shr.u32 	%r296, %r448, %r461;
	and.b32  	%r297, %r296, %r240;
	shl.b32 	%r298, %r297, 2;
	add.s32 	%r299, %r236, %r298;
	atom.shared.add.u32 	%r300, [%r299], 1;
	shr.u32 	%r301, %r447, %r461;
	and.b32  	%r302, %r301, %r240;
	shl.b32 	%r303, %r302, 2;
	add.s32 	%r304, %r236, %r303;
	atom.shared.add.u32 	%r305, [%r304], 1;
	shr.u32 	%r306, %r446, %r461;
	and.b32  	%r307, %r306, %r240;
	shl.b32 	%r308, %r307, 2;
	add.s32 	%r309, %r236, %r308;
	atom.shared.add.u32 	%r310, [%r309], 1;
	shr.u32 	%r311, %r445, %r461;
	and.b32  	%r312, %r311, %r240;
	shl.b32 	%r313, %r312, 2;
	add.s32 	%r314, %r236, %r313;
	atom.shared.add.u32 	%r315, [%r314], 1;
	shr.u32 	%r316, %r444, %r461;
	and.b32  	%r317, %r316, %r240;
	shl.b32 	%r318, %r317, 2;
	add.s32 	%r319, %r236, %r318;
	atom.shared.add.u32 	%r320, [%r319], 1;
	add.s32 	%r461, %r461, 8;
	add.s32 	%r460, %r460, 1;
	setp.lt.s32 	%p43, %r461, %r159;
	@%p43 bra 	$L__BB13_68;
$L__BB13_69:
	add.s64 	%rd136, %rd136, %rd4;
	setp.lt.u64 	%p44, %rd136, %rd9;
	@%p44 bra 	$L__BB13_32;
$L__BB13_70:
	bar.sync 	0;
	@%p1 bra 	$L__BB13_152;
	setp.lt.u32 	%p45, %r1, 7;
	mov.b32 	%r464, 0;
	@%p45 bra 	$L__BB13_90;
	mov.b32 	%r462, 0;
$L__BB13_73:
	.pragma "nounroll";
	shl.b32 	%r323, %r462, 10;
	add.s32 	%r108, %r6, %r323;
	ld.shared.u32 	%r109, [%r108];
	setp.eq.s32 	%p46, %r109, 0;
	@%p46 bra 	$L__BB13_75;
	cvt.u32.u64 	%r324, %rd5;
	shl.b32 	%r325, %r462, 8;
	add.s32 	%r326, %r325, %r324;
	mul.wide.u32 	%rd30, %r326, 8;
	add.s64 	%rd31, %rd2, %rd30;
	cvt.u64.u32 	%rd32, %r109;
	atom.global.add.u64 	%rd33, [%rd31], %rd32;
$L__BB13_75:
	ld.shared.u32 	%r110, [%r108+1024];
	setp.eq.s32 	%p47, %r110, 0;
	@%p47 bra 	$L__BB13_77;
	cvt.u32.u64 	%r327, %rd5;
	shl.b32 	%r328, %r462, 8;
	add.s32 	%r329, %r328, %r327;
	add.s32 	%r330, %r329, 256;
	mul.wide.u32 	%rd34, %r330, 8;
	add.s64 	%rd35, %rd2, %rd34;
	cvt.u64.u32 	%rd36, %r110;
	atom.global.add.u64 	%rd37, [%rd35], %rd36;
$L__BB13_77:
	ld.shared.u32 	%r111, [%r108+2048];
	setp.eq.s32 	%p48, %r111, 0;
	@%p48 bra 	$L__BB13_79;
	cvt.u32.u64 	%r331, %rd5;
	shl.b32 	%r332, %r462, 8;
	add.s32 	%r333, %r332, %r331;
	add.s32 	%r334, %r333, 512;
	mul.wide.u32 	%rd38, %r334, 8;
	add.s64 	%rd39, %rd2, %rd38;
	cvt.u64.u32 	%rd40, %r111;
	atom.global.add.u64 	%rd41, [%rd39], %rd40;
$L__BB13_79:
	ld.shared.u32 	%r112, [%r108+3072];
	setp.eq.s32 	%p49, %r112, 0;
	@%p49 bra 	$L__BB13_81;
	cvt.u32.u64 	%r335, %rd5;
	shl.b32 	%r336, %r462, 8;
	add.s32 	%r337, %r336, %r335;
	add.s32 	%r338, %r337, 768;
	mul.wide.u32 	%rd42, %r338, 8;
	add.s64 	%rd43, %rd2, %rd42;
	cvt.u64.u32 	%rd44, %r112;
	atom.global.add.u64 	%rd45, [%rd43], %rd44;
$L__BB13_81:
	ld.shared.u32 	%r113, [%r108+4096];
	setp.eq.s32 	%p50, %r113, 0;
	@%p50 bra 	$L__BB13_83;
	cvt.u32.u64 	%r339, %rd5;
	shl.b32 	%r340, %r462, 8;
	add.s32 	%r341, %r340, %r339;
	add.s32 	%r342, %r341, 1024;
	mul.wide.u32 	%rd46, %r342, 8;
	add.s64 	%rd47, %rd2, %rd46;
	cvt.u64.u32 	%rd48, %r113;
	atom.global.add.u64 	%rd49, [%rd47], %rd48;
$L__BB13_83:
	ld.shared.u32 	%r114, [%r108+5120];
	setp.eq.s32 	%p51, %r114, 0;
	@%p51 bra 	$L__BB13_85;
	cvt.u32.u64 	%r343, %rd5;
	shl.b32 	%r344, %r462, 8;
	add.s32 	%r345, %r344, %r343;
	add.s32 	%r346, %r345, 1280;
	mul.wide.u32 	%rd50, %r346, 8;
	add.s64 	%rd51, %rd2, %rd50;
	cvt.u64.u32 	%rd52, %r114;
	atom.global.add.u64 	%rd53, [%rd51], %rd52;
$L__BB13_85:
	ld.shared.u32 	%r115, [%r108+6144];
	setp.eq.s32 	%p52, %r115, 0;
	@%p52 bra 	$L__BB13_87;
	cvt.u32.u64 	%r347, %rd5;
	shl.b32 	%r348, %r462, 8;
	add.s32 	%r349, %r348, %r347;
	add.s32 	%r350, %r349, 1536;
	mul.wide.u32 	%rd54, %r350, 8;
	add.s64 	%rd55, %rd2, %rd54;
	cvt.u64.u32 	%rd56, %r115;
	atom.global.add.u64 	%rd57, [%rd55], %rd56;
$L__BB13_87:
	ld.shared.u32 	%r116, [%r108+7168];
	setp.eq.s32 	%p53, %r116, 0;
	@%p53 bra 	$L__BB13_89;
	cvt.u32.u64 	%r351, %rd5;
	shl.b32 	%r352, %r462, 8;
	add.s32 	%r353, %r352, %r351;
	add.s32 	%r354, %r353, 1792;
	mul.wide.u32 	%rd58, %r354, 8;
	add.s64 	%rd59, %rd2, %rd58;
	cvt.u64.u32 	%rd60, %r116;
	atom.global.add.u64 	%rd61, [%rd59], %rd60;
$L__BB13_89:
	add.s32 	%r462, %r462, 8;
	setp.ne.s32 	%p54, %r462, %r16;
	mov.u32 	%r464, %r16;
	@%p54 bra 	$L__BB13_73;
$L__BB13_90:
	add.s32 	%r119, %r5, -1;
	setp.eq.s32 	%p55, %r3, 0;
	@%p55 bra 	$L__BB13_111;
	setp.lt.u32 	%p56, %r4, 3;
	@%p56 bra 	$L__BB13_101;
	shl.b32 	%r355, %r464, 10;
	add.s32 	%r120, %r6, %r355;
	ld.shared.u32 	%r121, [%r120];
	setp.eq.s32 	%p57, %r121, 0;
	@%p57 bra 	$L__BB13_94;
	cvt.u32.u64 	%r356, %rd5;
	shl.b32 	%r357, %r464, 8;
	add.s32 	%r358, %r357, %r356;
	mul.wide.u32 	%rd62, %r358, 8;
	add.s64 	%rd63, %rd2, %rd62;
	cvt.u64.u32 	%rd64, %r121;
	atom.global.add.u64 	%rd65, [%rd63], %rd64;
$L__BB13_94:
	ld.shared.u32 	%r122, [%r120+1024];
	setp.eq.s32 	%p58, %r122, 0;
	@%p58 bra 	$L__BB13_96;
	cvt.u32.u64 	%r359, %rd5;
	shl.b32 	%r360, %r464, 8;
	add.s32 	%r361, %r360, %r359;
	add.s32 	%r362, %r361, 256;
	mul.wide.u32 	%rd66, %r362, 8;
	add.s64 	%rd67, %rd2, %rd66;
	cvt.u64.u32 	%rd68, %r122;
	atom.global.add.u64 	%rd69, [%rd67], %rd68;
$L__BB13_96:
	ld.shared.u32 	%r123, [%r120+2048];
	setp.eq.s32 	%p59, %r123, 0;
	@%p59 bra 	$L__BB13_98;
	cvt.u32.u64 	%r363, %rd5;
	shl.b32 	%r364, %r464, 8;
	add.s32 	%r365, %r364, %r363;
	add.s32 	%r366, %r365, 512;
	mul.wide.u32 	%rd70, %r366, 8;
	add.s64 	%rd71, %rd2, %rd70;
	cvt.u64.u32 	%rd72, %r123;
	atom.global.add.u64 	%rd73, [%rd71], %rd72;
$L__BB13_98:
	ld.shared.u32 	%r124, [%r120+3072];
	setp.eq.s32 	%p60, %r124, 0;
	@%p60 bra 	$L__BB13_100;
	cvt.u32.u64 	%r367, %rd5;
	shl.b32 	%r368, %r464, 8;
	add.s32 	%r369, %r368, %r367;
	add.s32 	%r370, %r369, 768;
	mul.wide.u32 	%rd74, %r370, 8;
	add.s64 	%rd75, %rd2, %rd74;
	cvt.u64.u32 	%rd76, %r124;
	atom.global.add.u64 	%rd77, [%rd75], %rd76;
$L__BB13_100:
	add.s32 	%r464, %r464, 4;
$L__BB13_101:
	setp.eq.s32 	%p61, %r5, 0;
	@%p61 bra 	$L__BB13_111;
	setp.eq.s32 	%p62, %r119, 0;
	@%p62 bra 	$L__BB13_108;
	shl.b32 	%r371, %r464, 10;
	add.s32 	%r127, %r6, %r371;
	ld.shared.u32 	%r128, [%r127];
	setp.eq.s32 	%p63, %r128, 0;
	@%p63 bra 	$L__BB13_105;
	cvt.u32.u64 	%r372, %rd5;
	shl.b32 	%r373, %r464, 8;
	add.s32 	%r374, %r373, %r372;
	mul.wide.u32 	%rd78, %r374, 8;
	add.s64 	%rd79, %rd2, %rd78;
	cvt.u64.u32 	%rd80, %r128;
	atom.global.add.u64 	%rd81, [%rd79], %rd80;
$L__BB13_105:
	ld.shared.u32 	%r129, [%r127+1024];
	setp.eq.s32 	%p64, %r129, 0;
	@%p64 bra 	$L__BB13_107;
	cvt.u32.u64 	%r375, %rd5;
	shl.b32 	%r376, %r464, 8;
	add.s32 	%r377, %r376, %r375;
	add.s32 	%r378, %r377, 256;
	mul.wide.u32 	%rd82, %r378, 8;
	add.s64 	%rd83, %rd2, %rd82;
	cvt.u64.u32 	%rd84, %r129;
	atom.global.add.u64 	%rd85, [%rd83], %rd84;
$L__BB13_107:
	add.s32 	%r464, %r464, 2;
$L__BB13_108:
	setp.eq.s32 	%p65, %r17, 0;
	@%p65 bra 	$L__BB13_111;
	shl.b32 	%r379, %r464, 10;
	add.s32 	%r380, %r6, %r379;
	ld.shared.u32 	%r132, [%r380];
	setp.eq.s32 	%p66, %r132, 0;
	@%p66 bra 	$L__BB13_111;
	cvt.u32.u64 	%r381, %rd5;
	shl.b32 	%r382, %r464, 8;
	add.s32 	%r383, %r382, %r381;
	mul.wide.u32 	%rd86, %r383, 8;
	add.s64 	%rd87, %rd2, %rd86;
	cvt.u64.u32 	%rd88, %r132;
	atom.global.add.u64 	%rd89, [%rd87], %rd88;
$L__BB13_111:
	cvt.u32.u64 	%r384, %rd5;
	setp.gt.u32 	%p67, %r384, 127;
	@%p67 bra 	$L__BB13_152;
	setp.lt.u32 	%p68, %r1, 7;
	mov.b32 	%r468, 0;
	@%p68 bra 	$L__BB13_131;
	mov.b32 	%r466, 0;
$L__BB13_114:
	.pragma "nounroll";
	shl.b32 	%r388, %r466, 10;
	add.s32 	%r134, %r6, %r388;
	ld.shared.u32 	%r135, [%r134+512];
	setp.eq.s32 	%p69, %r135, 0;
	shl.b32 	%r389, %r466, 8;
	add.s32 	%r390, %r389, %r384;
	mul.wide.u32 	%rd90, %r390, 8;
	add.s64 	%rd15, %rd2, %rd90;
	@%p69 bra 	$L__BB13_116;
	cvt.u64.u32 	%rd91, %r135;
	atom.global.add.u64 	%rd92, [%rd15+1024], %rd91;
$L__BB13_116:
	ld.shared.u32 	%r136, [%r134+1536];
	setp.eq.s32 	%p70, %r136, 0;
	@%p70 bra 	$L__BB13_118;
	cvt.u64.u32 	%rd93, %r136;
	atom.global.add.u64 	%rd94, [%rd15+3072], %rd93;
$L__BB13_118:
	ld.shared.u32 	%r137, [%r134+2560];
	setp.eq.s32 	%p71, %r137, 0;
	@%p71 bra 	$L__BB13_120;
	cvt.u64.u32 	%rd95, %r137;
	atom.global.add.u64 	%rd96, [%rd15+5120], %rd95;
$L__BB13_120:
	ld.shared.u32 	%r138, [%r134+3584];
	setp.eq.s32 	%p72, %r138, 0;
	@%p72 bra 	$L__BB13_122;
	cvt.u64.u32 	%rd97, %r138;
	atom.global.add.u64 	%rd98, [%rd15+7168], %rd97;
$L__BB13_122:
	ld.shared.u32 	%r139, [%r134+4608];
	setp.eq.s32 	%p73, %r139, 0;
	@%p73 bra 	$L__BB13_124;
	cvt.u64.u32 	%rd99, %r139;
	atom.global.add.u64 	%rd100, [%rd15+9216], %rd99;
$L__BB13_124:
	ld.shared.u32 	%r140, [%r134+5632];
	setp.eq.s32 	%p74, %r140, 0;
	@%p74 bra 	$L__BB13_126;
	cvt.u64.u32 	%rd101, %r140;
	atom.global.add.u64 	%rd102, [%rd15+11264], %rd101;
$L__BB13_126:
	ld.shared.u32 	%r141, [%r134+6656];
	setp.eq.s32 	%p75, %r141, 0;
	@%p75 bra 	$L__BB13_128;
	cvt.u64.u32 	%rd103, %r141;
	atom.global.add.u64 	%rd104, [%rd15+13312], %rd103;
$L__BB13_128:
	ld.shared.u32 	%r142, [%r134+7680];
	setp.eq.s32 	%p76, %r142, 0;
	@%p76 bra 	$L__BB13_130;
	cvt.u64.u32 	%rd105, %r142;
	atom.global.add.u64 	%rd106, [%rd15+15360], %rd105;
$L__BB13_130:
	add.s32 	%r466, %r466, 8;
	setp.ne.s32 	%p77, %r466, %r16;
	mov.u32 	%r468, %r16;
	@%p77 bra 	$L__BB13_114;
$L__BB13_131:
	setp.eq.s32 	%p78, %r3, 0;
	@%p78 bra 	$L__BB13_152;
	setp.lt.u32 	%p79, %r4, 3;
	@%p79 bra 	$L__BB13_142;
	shl.b32 	%r391, %r468, 10;
	add.s32 	%r145, %r6, %r391;
	ld.shared.u32 	%r146, [%r145+512];
	setp.eq.s32 	%p80, %r146, 0;
	@%p80 bra 	$L__BB13_135;
	shl.b32 	%r393, %r468, 8;
	add.s32 	%r394, %r393, %r384;
	mul.wide.u32 	%rd107, %r394, 8;
	add.s64 	%rd108, %rd2, %rd107;
	cvt.u64.u32 	%rd109, %r146;
	atom.global.add.u64 	%rd110, [%rd108+1024], %rd109;
$L__BB13_135:
	ld.shared.u32 	%r147, [%r145+1536];
	setp.eq.s32 	%p81, %r147, 0;
	@%p81 bra 	$L__BB13_137;
	shl.b32 	%r396, %r468, 8;
	add.s32 	%r397, %r396, %r384;
	add.s32 	%r398, %r397, 256;
	mul.wide.u32 	%rd111, %r398, 8;
	add.s64 	%rd112, %rd2, %rd111;
	cvt.u64.u32 	%rd113, %r147;
	atom.global.add.u64 	%rd114, [%rd112+1024], %rd113;
$L__BB13_137:
	ld.shared.u32 	%r148, [%r145+2560];
	setp.eq.s32 	%p82, %r148, 0;
	@%p82 bra 	$L__BB13_139;
	shl.b32 	%r400, %r468, 8;
	add.s32 	%r401, %r400, %r384;
	add.s32 	%r402, %r401, 512;
	mul.wide.u32 	%rd115, %r402, 8;
	add.s64 	%rd116, %rd2, %rd115;
	cvt.u64.u32 	%rd117, %r148;
	atom.global.add.u64 	%rd118, [%rd116+1024], %rd117;
$L__BB13_139:
	ld.shared.u32 	%r149, [%r145+3584];
	setp.eq.s32 	%p83, %r149, 0;
	@%p83 bra 	$L__BB13_141;
	shl.b32 	%r404, %r468, 8;
	add.s32 	%r405, %r404, %r384;
	add.s32 	%r406, %r405, 768;
	mul.wide.u32 	%rd119, %r406, 8;
	add.s64 	%rd120, %rd2, %rd119;
	cvt.u64.u32 	%rd121, %r149;
	atom.global.add.u64 	%rd122, [%rd120+1024], %rd121;
$L__BB13_141:
	add.s32 	%r468, %r468, 4;
$L__BB13_142:
	setp.eq.s32 	%p84, %r5, 0;
	@%p84 bra 	$L__BB13_152;
	setp.eq.s32 	%p85, %r119, 0;
	@%p85 bra 	$L__BB13_149;
	shl.b32 	%r407, %r468, 10;
	add.s32 	%r152, %r6, %r407;
	ld.shared.u32 	%r153, [%r152+512];
	setp.eq.s32 	%p86, %r153, 0;
	@%p86 bra 	$L__BB13_146;
	shl.b32 	%r409, %r468, 8;
	add.s32 	%r410, %r409, %r384;
	mul.wide.u32 	%rd123, %r410, 8;
	add.s64 	%rd124, %rd2, %rd123;
	cvt.u64.u32 	%rd125, %r153;
	atom.global.add.u64 	%rd126, [%rd124+1024], %rd125;
$L__BB13_146:
	ld.shared.u32 	%r154, [%r152+1536];
	setp.eq.s32 	%p87, %r154, 0;
	@%p87 bra 	$L__BB13_148;
	shl.b32 	%r412, %r468, 8;
	add.s32 	%r413, %r412, %r384;
	add.s32 	%r414, %r413, 256;
	mul.wide.u32 	%rd127, %r414, 8;
	add.s64 	%rd128, %rd2, %rd127;
	cvt.u64.u32 	%rd129, %r154;
	atom.global.add.u64 	%rd130, [%rd128+1024], %rd129;
$L__BB13_148:
	add.s32 	%r468, %r468, 2;
$L__BB13_149:
	setp.eq.s32 	%p88, %r17, 0;
	@%p88 bra 	$L__BB13_152;
	shl.b32 	%r415, %r468, 10;
	add.s32 	%r416, %r6, %r415;
	ld.shared.u32 	%r157, [%r416+512];
	setp.eq.s32 	%p89, %r157, 0;
	@%p89 bra 	$L__BB13_152;
	shl.b32 	%r418, %r468, 8;
	add.s32 	%r419, %r418, %r384;
	mul.wide.u32 	%rd131, %r419, 8;
	add.s64 	%rd132, %rd2, %rd131;
	cvt.u64.u32 	%rd133, %r157;
	atom.global.add.u64 	%rd134, [%rd132+1024], %rd133;
$L__BB13_152:
	bar.sync 	0;
	add.s64 	%rd135, %rd135, 1;
	setp.ne.s64 	%p90, %rd135, %rd6;
	@%p90 bra 	$L__BB13_2;
$L__BB13_153:
	ret;

}
	// .globl	_ZN3cub18CUB_300001_SM_10006detail10radix_sort33DeviceRadixSortExclusiveSumKernelINS1_5radix10policy_hubIjjyE10Policy1000EyEEvPT0_
.visible .entry _ZN3cub18CUB_300001_SM_10006detail10radix_sort33DeviceRadixSortExclusiveSumKernelINS1_5radix10policy_hubIjjyE10Policy1000EyEEvPT0_(
	.param .u64 .ptr .align 1 _ZN3cub18CUB_300001_SM_10006detail10radix_sort33DeviceRadixSortExclusiveSumKernelINS1_5radix10policy_hubIjjyE10Policy1000EyEEvPT0__param_0
)
{
	.reg .pred 	%p<4>;
	.reg .b32 	%r<28>;
	.reg .b64 	%rd<54>;
	// demoted variable
	.shared .align 16 .b8 _ZZN3cub18CUB_300001_SM_10006detail10radix_sort33DeviceRadixSortExclusiveSumKernelINS1_5radix10policy_hubIjjyE10Policy1000EyEEvPT0_E12temp_storage[2336];
	ld.param.u64 	%rd5, [_ZN3cub18CUB_300001_SM_10006detail10radix_sort33DeviceRadixSortExclusiveSumKernelINS1_5radix10policy_hubIjjyE10Policy1000EyEEvPT0__param_0];
	cvta.to.global.u64 	%rd6, %rd5;
	mov.u32 	%r3, %ctaid.x;
	shl.b32 	%r4, %r3, 8;
	mov.u32 	%r1, %tid.x;
	setp.gt.u32 	%p1, %r1, 255;
	add.s32 	%r5, %r4, %r1;
	mul.wide.s32 	%rd7, %r5, 8;
	add.s64 	%rd1, %rd6, %rd7;
	@%p1 bra 	$L__BB14_2;
	ld.global.u64 	%rd53, [%rd1];
$L__BB14_2:
	shr.u32 	%r6, %r1, 3;
	add.s32 	%r7, %r6, %r1;
	shl.b32 	%r8, %r7, 3;
	mov.u32 	%r9, _ZZN3cub18CUB_300001_SM_10006detail10radix_sort33DeviceRadixSortExclusiveSumKernelINS1_5radix10policy_hubIjjyE10Policy1000EyEEvPT0_E12temp_storage;
	add.s32 	%r10, %r9, %r8;
	add.s32 	%r2, %r10, 16;
	st.shared.u64 	[%r10+16], %rd53;
	bar.sync 	0;
	setp.gt.u32 	%p2, %r1, 31;
	@%p2 bra 	$L__BB14_4;
	mad.lo.s32 	%r27, %r1, 72, %r9;
	ld.shared.u64 	%rd23, [%r27+16];
	ld.shared.u64 	%rd24, [%r27+24];
	ld.shared.u64 	%rd25, [%r27+32];
	ld.shared.u64 	%rd26, [%r27+40];
	ld.shared.u64 	%rd27, [%r27+48];
	ld.shared.u64 	%rd28, [%r27+56];
	ld.shared.u64 	%rd29, [%r27+64];
	ld.shared.u64 	%rd30, [%r27+72];
	add.s64 	%rd31, %rd24, %rd23;
	add.s64 	%rd32, %rd31, %rd25;
	add.s64 	%rd33, %rd32, %rd26;
	add.s64 	%rd34, %rd33, %rd27;
	add.s64 	%rd35, %rd34, %rd28;
	add.s64 	%rd36, %rd35, %rd29;
	add.s64 	%rd10, %rd36, %rd30;
	mov.b32 	%r11, 1;
	mov.b32 	%r24, 0;
	mov.b32 	%r25, -1;
	// begin inline asm
	{  .reg .u64 r0;  .reg .u32 lo;  .reg .u32 hi;  .reg .pred p;  mov.b64 {lo, hi}, %rd10;  shfl.sync.up.b32 lo|p, lo, %r11, %r24, %r25;  shfl.sync.up.b32 hi|p, hi, %r11, %r24, %r25;  mov.b64 r0, {lo, hi};  @p add.u64 r0, r0, %rd10;  mov.u64 %rd8, r0;}
	// end inline asm
	mov.b32 	%r14, 2;
	// begin inline asm
	{  .reg .u64 r0;  .reg .u32 lo;  .reg .u32 hi;  .reg .pred p;  mov.b64 {lo, hi}, %rd8;  shfl.sync.up.b32 lo|p, lo, %r14, %r24, %r25;  shfl.sync.up.b32 hi|p, hi, %r14, %r24, %r25;  mov.b64 r0, {lo, hi};  @p add.u64 r0, r0, %rd8;  mov.u64 %rd11, r0;}
	// end inline asm
	mov.b32 	%r17, 4;
	// begin inline asm
	{  .reg .u64 r0;  .reg .u32 lo;  .reg .u32 hi;  .reg .pred p;  mov.b64 {lo, hi}, %rd11;  shfl.sync.up.b32 lo|p, lo, %r17, %r24, %r25;  shfl.sync.up.b32 hi|p, hi, %r17, %r24, %r25;  mov.b64 r0, {lo, hi};  @p add.u64 r0, r0, %rd11;  mov.u64 %rd14, r0;}
	// end inline asm
	mov.b32 	%r20, 8;
	// begin inline asm
	{  .reg .u64 r0;  .reg .u32 lo;  .reg .u32 hi;  .reg .pred p;  mov.b64 {lo, hi}, %rd14;  shfl.sync.up.b32 lo|p, lo, %r20, %r24, %r25;  shfl.sync.up.b32 hi|p, hi, %r20, %r24, %r25;  mov.b64 r0, {lo, hi};  @p add.u64 r0, r0, %rd14;  mov.u64 %rd17, r0;}
	// end inline asm
	mov.b32 	%r23, 16;
	// begin inline asm
	{  .reg .u64 r0;  .reg .u32 lo;  .reg .u32 hi;  .reg .pred p;  mov.b64 {lo, hi}, %rd17;  shfl.sync.up.b32 lo|p, lo, %r23, %r24, %r25;  shfl.sync.up.b32 hi|p, hi, %r23, %r24, %r25;  mov.b64 r0, {lo, hi};  @p add.u64 r0, r0, %rd17;  mov.u64 %rd20, r0;}
	// end inline asm
	sub.s64 	%rd37, %rd20, %rd10;
	ld.shared.u64 	%rd38, [%r27+16];
	ld.shared.u64 	%rd39, [%r27+24];
	ld.shared.u64 	%rd40, [%r27+32];
	ld.shared.u64 	%rd41, [%r27+40];
	ld.shared.u64 	%rd42, [%r27+48];
	ld.shared.u64 	%rd43, [%r27+56];
	ld.shared.u64 	%rd44, [%r27+64];
	add.s64 	%rd45, %rd38, %rd37;
	add.s64 	%rd46, %rd39, %rd45;
	add.s64 	%rd47, %rd40, %rd46;
	add.s64 	%rd48, %rd41, %rd47;
	add.s64 	%rd49, %rd42, %rd48;
	add.s64 	%rd50, %rd43, %rd49;
	add.s64 	%rd51, %rd44, %rd50;
	st.shared.u64 	[%r27+16], %rd37;
	st.shared.u64 	[%r27+24], %rd45;
	st.shared.u64 	[%r27+32], %rd46;
	st.shared.u64 	[%r27+40], %rd47;
	st.shared.u64 	[%r27+48], %rd48;
	st.shared.u64 	[%r27+56], %rd49;
	st.shared.u64 	[%r27+64], %rd50;
	st.shared.u64 	[%r27+72], %rd51;
$L__BB14_4:
	setp.gt.u32 	%p3, %r1, 255;
	bar.sync 	0;
	@%p3 bra 	$L__BB14_6;
	ld.shared.u64 	%rd52, [%r2];
	st.global.u64 	[%rd1], %rd52;
$L__BB14_6:
	ret;

}
	// .globl	_ZN3cub18CUB_300001_SM_10006detail10radix_sort29DeviceRadixSortOnesweepKernelINS1_5radix10policy_hubIjjyE10Policy1000ELNS0_9SortOrderE0EjjyiiNS1_21identity_decomposer_tEEEvPT5_SB_PT3_PKSC_PT1_PKSG_PT2_PKSK_T4_iiT6_
.visible .entry _ZN3cub18CUB_300001_SM_10006detail10radix_sort29DeviceRadixSortOnesweepKernelINS1_5radix10policy_hubIjjyE10Policy1000ELNS0_9SortOrderE0EjjyiiNS1_21identity_decomposer_tEEEvPT5_SB_PT3_PKSC_PT1_PKSG_PT2_PKSK_T4_iiT6_(
	.param .u64 .ptr .align 1 _ZN3cub18CUB_300001_SM_10006detail10radix_sort29DeviceRadixSortOnesweepKernelINS1_5radix10policy_hubIjjyE10Policy1000ELNS0_9SortOrderE0EjjyiiNS1_21identity_decomposer_tEEEvPT5_SB_PT3_PKSC_PT1_PKSG_PT2_PKSK_T4_iiT6__param_0,
	.param .u64 .ptr .align 1 _ZN3cub18CUB_300001_SM_10006detail10radix_sort29DeviceRadixSortOnesweepKernelINS1_5radix10policy_hubIjjyE10Policy1000ELNS0_9SortOrderE0EjjyiiNS1_21identity_decomposer_tEEEvPT5_SB_PT3_PKSC_PT1_PKSG_PT2_PKSK_T4_iiT6__param_1,
	.param .u64 .ptr .align 1 _ZN3cub18CUB_300001_SM_10006detail10radix_sort29DeviceRadixSortOnesweepKernelINS1_5radix10policy_hubIjjyE10Policy1000ELNS0_9SortOrderE0EjjyiiNS1_21identity_decomposer_tEEEvPT5_SB_PT3_PKSC_PT1_PKSG_PT2_PKSK_T4_iiT6__param_2,
	.param .u64 .ptr .align 1 _ZN3cub18CUB_300001_SM_10006detail10radix_sort29DeviceRadixSortOnesweepKernelINS1_5radix10policy_hubIjjyE10Policy1000ELNS0_9SortOrderE0EjjyiiNS1_21identity_decomposer_tEEEvPT5_SB_PT3_PKSC_PT1_PKSG_PT2_PKSK_T4_iiT6__param_3,
	.param .u64 .ptr .align 1 _ZN3cub18CUB_300001_SM_10006detail10radix_sort29DeviceRadixSortOnesweepKernelINS1_5radix10policy_hubIjjyE10Policy1000ELNS0_9SortOrderE0EjjyiiNS1_21identity_decomposer_tEEEvPT5_SB_PT3_PKSC_PT1_PKSG_PT2_PKSK_T4_iiT6__param_4,
	.param .u64 .ptr .align 1 _ZN3cub18CUB_300001_SM_10006detail10radix_sort29DeviceRadixSortOnesweepKernelINS1_5radix10policy_hubIjjyE10Policy1000ELNS0_9SortOrderE0EjjyiiNS1_21identity_decomposer_tEEEvPT5_SB_PT3_PKSC_PT1_PKSG_PT2_PKSK_T4_iiT6__param_5,
	.param .u64 .ptr .align 1 _ZN3cub18CUB_300001_SM_10006detail10radix_sort29DeviceRadixSortOnesweepKernelINS1_5radix10policy_hubIjjyE10Policy1000ELNS0_9SortOrderE0EjjyiiNS1_21identity_decomposer_tEEEvPT5_SB_PT3_PKSC_PT1_PKSG_PT2_PKSK_T4_iiT6__param_6,
	.param .u64 .ptr .align 1 _ZN3cub18CUB_300001_SM_10006detail10radix_sort29DeviceRadixSortOnesweepKernelINS1_5radix10policy_hubIjjyE10Policy1000ELNS0_9SortOrderE0EjjyiiNS1_21identity_decomposer_tEEEvPT5_SB_PT3_PKSC_PT1_PKSG_PT2_PKSK_T4_iiT6__param_7,
	.param .u32 _ZN3cub18CUB_300001_SM_10006detail10radix_sort29DeviceRadixSortOnesweepKernelINS1_5radix10policy_hubIjjyE10Policy1000ELNS0_9SortOrderE0EjjyiiNS1_21identity_decomposer_tEEEvPT5_SB_PT3_PKSC_PT1_PKSG_PT2_PKSK_T4_iiT6__param_8,
	.param .u32 _ZN3cub18CUB_300001_SM_10006detail10radix_sort29DeviceRadixSortOnesweepKernelINS1_5radix10policy_hubIjjyE10Policy1000ELNS0_9SortOrderE0EjjyiiNS1_21identity_decomposer_tEEEvPT5_SB_PT3_PKSC_PT1_PKSG_PT2_PKSK_T4_iiT6__param_9,
	.param .u32 _ZN3cub18CUB_300001_SM_10006detail10radix_sort29DeviceRadixSortOnesweepKernelINS1_5radix10policy_hubIjjyE10Policy1000ELNS0_9SortOrderE0EjjyiiNS1_21identity_decomposer_tEEEvPT5_SB_PT3_PKSC_PT1_PKSG_PT2_PKSK_T4_iiT6__param_10,
	.param .align 1 .b8 _ZN3cub18CUB_300001_SM_10006detail10radix_sort29DeviceRadixSortOnesweepKernelINS1_5radix10policy_hubIjjyE10Policy1000ELNS0_9SortOrderE0EjjyiiNS1_21identity_decomposer_tEEEvPT5_SB_PT3_PKSC_PT1_PKSG_PT2_PKSK_T4_iiT6__param_11[1]
)
.maxntid 384
{
	.reg .pred 	%p<205>;
	.reg .b32 	%r<2012>;
	.reg .b64 	%rd<372>;
	// demoted variable
	.shared .align 16 .b8 _ZZN3cub18CUB_300001_SM_10006detail10radix_sort29DeviceRadixSortOnesweepKernelINS1_5radix10policy_hubIjjyE10Policy1000ELNS0_9SortOrderE0EjjyiiNS1_21identity_decomposer_tEEEvPT5_SB_PT3_PKSC_PT1_PKSG_PT2_PKSK_T4_iiT6_E1s[28160];
	ld.param.u64 	%rd42, [_ZN3cub18CUB_300001_SM_10006detail10radix_sort29DeviceRadixSortOnesweepKernelINS1_5radix10policy_hubIjjyE10Policy1000ELNS0_9SortOrderE0EjjyiiNS1_21identity_decomposer_tEEEvPT5_SB_PT3_PKSC_PT1_PKSG_PT2_PKSK_T4_iiT6__param_1];
	ld.param.u64 	%rd46, [_ZN3cub18CUB_300001_SM_10006detail10radix_sort29DeviceRadixSortOnesweepKernelINS1_5radix10policy_hubIjjyE10Policy1000ELNS0_9SortOrderE0EjjyiiNS1_21identity_decomposer_tEEEvPT5_SB_PT3_PKSC_PT1_PKSG_PT2_PKSK_T4_iiT6__param_4];
	ld.param.u64 	%rd47, [_ZN3cub18CUB_300001_SM_10006detail10radix_sort29DeviceRadixSortOnesweepKernelINS1_5radix10policy_hubIjjyE10Policy1000ELNS0_9SortOrderE0EjjyiiNS1_21identity_decomposer_tEEEvPT5_SB_PT3_PKSC_PT1_PKSG_PT2_PKSK_T4_iiT6__param_5];
	ld.param.u64 	%rd48, [_ZN3cub18CUB_300001_SM_10006detail10radix_sort29DeviceRadixSortOnesweepKernelINS1_5radix10policy_hubIjjyE10Policy1000ELNS0_9SortOrderE0EjjyiiNS1_21identity_decomposer_tEEEvPT5_SB_PT3_PKSC_PT1_PKSG_PT2_PKSK_T4_iiT6__param_6];
	ld.param.u32 	%r399, [_ZN3cub18CUB_300001_SM_10006detail10radix_sort29DeviceRadixSortOnesweepKernelINS1_5radix10policy_hubIjjyE10Policy1000ELNS0_9SortOrderE0EjjyiiNS1_21identity_decomposer_tEEEvPT5_SB_PT3_PKSC_PT1_PKSG_PT2_PKSK_T4_iiT6__param_8];
	ld.param.u32 	%r400, [_ZN3cub18CUB_300001_SM_10006detail10radix_sort29DeviceRadixSortOnesweepKernelINS1_5radix10policy_hubIjjyE10Policy1000ELNS0_9SortOrderE0EjjyiiNS1_21identity_decomposer_tEEEvPT5_SB_PT3_PKSC_PT1_PKSG_PT2_PKSK_T4_iiT6__param_9];
	ld.param.u32 	%r401, [_ZN3cub18CUB_300001_SM_10006detail10radix_sort29DeviceRadixSortOnesweepKernelINS1_5radix10policy_hubIjjyE10Policy1000ELNS0_9SortOrderE0EjjyiiNS1_21identity_decomposer_tEEEvPT5_SB_PT3_PKSC_PT1_PKSG_PT2_PKSK_T4_iiT6__param_10];
	cvta.to.global.u64 	%rd1, %rd48;
	cvta.to.global.u64 	%rd2, %rd46;
	cvta.to.global.u64 	%rd3, %rd47;
	mov.u32 	%r1, %tid.x;
	shr.u32 	%r2, %r1, 5;
	// begin inline asm
	mov.u32 %r402, %laneid;
	// end inline asm
	setp.ne.s32 	%p1, %r1, 0;
	@%p1 bra 	$L__BB15_2;
	cvta.to.global.u64 	%rd49, %rd42;
	atom.global.add.u32 	%r403, [%rd49], 1;
	st.shared.u32 	[_ZZN3cub18CUB_300001_SM_10006detail10radix_sort29DeviceRadixSortOnesweepKernelINS1_5radix10policy_hubIjjyE10Policy1000ELNS0_9SortOrderE0EjjyiiNS1_21identity_decomposer_tEEEvPT5_SB_PT3_PKSC_PT1_PKSG_PT2_PKSK_T4_iiT6_E1s+26112], %r403;
$L__BB15_2:
	bar.sync 	0;
	ld.shared.u32 	%r4, [_ZZN3cub18CUB_300001_SM_10006detail10radix_sort29DeviceRadixSortOnesweepKernelINS1_5radix10policy_hubIjjyE10Policy1000ELNS0_9SortOrderE0EjjyiiNS1_21identity_decomposer_tEEEvPT5_SB_PT3_PKSC_PT1_PKSG_PT2_PKSK_T4_iiT6_E1s+26112];
	mul.lo.s32 	%r404, %r4, 6528;
	add.s32 	%r5, %r404, 6528;
	setp.gt.s32 	%p2, %r5, %r399;
	cvt.s64.s32 	%rd4, %r404;
	@%p2 bra 	$L__BB15_4;
	and.b32  	%r405, %r1, 31;
	and.b32  	%r406, %r1, 992;
	mul.lo.s32 	%r407, %r406, 17;
	or.b32  	%r408, %r407, %r405;
	cvt.u64.u32 	%rd50, %r408;
	add.s64 	%rd51, %rd50, %rd4;
	shl.b64 	%rd52, %rd51, 2;
	add.s64 	%rd53, %rd3, %rd52;
	ld.global.u32 	%r1911, [%rd53];
	ld.global.u32 	%r1910, [%rd53+128];
	ld.global.u32 	%r1909, [%rd53+256];
	ld.global.u32 	%r1908, [%rd53+384];
	ld.global.u32 	%r1907, [%rd53+512];
	ld.global.u32 	%r1906, [%rd53+640];
	ld.global.u32 	%r1905, [%rd53+768];
	ld.global.u32 	%r1904, [%rd53+896];
	ld.global.u32 	%r1903, [%rd53+1024];
	ld.global.u32 	%r1902, [%rd53+1152];
	ld.global.u32 	%r1901, [%rd53+1280];
	ld.global.u32 	%r1900, [%rd53+1408];
	ld.global.u32 	%r1899, [%rd53+1536];
	ld.global.u32 	%r1898, [%rd53+1664];
	ld.global.u32 	%r1897, [%rd53+1792];
	ld.global.u32 	%r1896, [%rd53+1920];
	ld.global.u32 	%r1895, [%rd53+2048];
	bra.uni 	$L__BB15_38;
$L__BB15_4:
	cvt.u32.u64 	%r410, %rd4;
	sub.s32 	%r23, %r399, %r410;
	and.b32  	%r411, %r1, 31;
	and.b32  	%r412, %r1, 992;
	mul.lo.s32 	%r413, %r412, 17;
	or.b32  	%r24, %r413, %r411;
	setp.ge.s32 	%p3, %r24, %r23;
	cvt.u64.u32 	%rd54, %r24;
	add.s64 	%rd55, %rd54, %rd4;
	shl.b64 	%rd56, %rd55, 2;
	add.s64 	%rd5, %rd3, %rd56;
	mov.b32 	%r1911, -1;
	@%p3 bra 	$L__BB15_6;
	ld.global.u32 	%r1911, [%rd5];
$L__BB15_6:
	add.s32 	%r415, %r24, 32;
	setp.ge.s32 	%p4, %r415, %r23;
	mov.b32 	%r1910, -1;
	@%p4 bra 	$L__BB15_8;
	ld.global.u32 	%r1910, [%rd5+128];
$L__BB15_8:
	add.s32 	%r417, %r24, 64;
	setp.ge.s32 	%p5, %r417, %r23;
	mov.b32 	%r1909, -1;
	@%p5 bra 	$L__BB15_10;
	ld.global.u32 	%r1909, [%rd5+256];
$L__BB15_10:
	add.s32 	%r419, %r24, 96;
	setp.ge.s32 	%p6, %r419, %r23;
	mov.b32 	%r1908, -1;
	@%p6 bra 	$L__BB15_12;
	ld.global.u32 	%r1908, [%rd5+384];
$L__BB15_12:
	add.s32 	%r421, %r24, 128;
	setp.ge.s32 	%p7, %r421, %r23;
	mov.b32 	%r1907, -1;
	@%p7 bra 	$L__BB15_14;
	ld.global.u32 	%r1907, [%rd5+512];
$L__BB15_14:
	add.s32 	%r423, %r24, 160;
	setp.ge.s32 	%p8, %r423, %r23;
	mov.b32 	%r1906, -1;
	@%p8 bra 	$L__BB15_16;
	ld.global.u32 	%r1906, [%rd5+640];
$L__BB15_16:
	add.s32 	%r425, %r24, 192;
	setp.ge.s32 	%p9, %r425, %r23;
	mov.b32 	%r1905, -1;
	@%p9 bra 	$L__BB15_18;
	ld.global.u32 	%r1905, [%rd5+768];
$L__BB15_18:
	add.s32 	%r427, %r24, 224;
	setp.ge.s32 	%p10, %r427, %r23;
	mov.b32 	%r1904, -1;
	@%p10 bra 	$L__BB15_20;
	ld.global.u32 	%r1904, [%rd5+896];
$L__BB15_20:
	add.s32 	%r429, %r24, 256;
	setp.ge.s32 	%p11, %r429, %r23;
	mov.b32 	%r1903, -1;
	@%p11 bra 	$L__BB15_22;
	ld.global.u32 	%r1903, [%rd5+1024];
$L__BB15_22:
	add.s32 	%r431, %r24, 288;
	setp.ge.s32 	%p12, %r431, %r23;
	mov.b32 	%r1902, -1;
	@%p12 bra 	$L__BB15_24;
	ld.global.u32 	%r1902, [%rd5+1152];
$L__BB15_24:
	add.s32 	%r433, %r24, 320;
	setp.ge.s32 	%p13, %r433, %r23;
	mov.b32 	%r1901, -1;
	@%p13 bra 	$L__BB15_26;
	ld.global.u32 	%r1901, [%rd5+1280];
$L__BB15_26:
	add.s32 	%r435, %r24, 352;
	setp.ge.s32 	%p14, %r435, %r23;
	mov.b32 	%r1900, -1;
	@%p14 bra 	$L__BB15_28;
	ld.global.u32 	%r1900, [%rd5+1408];
$L__BB15_28:
	add.s32 	%r437, %r24, 384;
	setp.ge.s32 	%p15, %r437, %r23;
	mov.b32 	%r1899, -1;
	@%p15 bra 	$L__BB15_30;
	ld.global.u32 	%r1899, [%rd5+1536];
$L__BB15_30:
	add.s32 	%r439, %r24, 416;
	setp.ge.s32 	%p16, %r439, %r23;
	mov.b32 	%r1898, -1;
	@%p16 bra 	$L__BB15_32;
	ld.global.u32 	%r1898, [%rd5+1664];
$L__BB15_32:
	add.s32 	%r441, %r24, 448;
	setp.ge.s32 	%p17, %r441, %r23;
	mov.b32 	%r1897, -1;
	@%p17 bra 	$L__BB15_34;
	ld.global.u32 	%r1897, [%rd5+1792];
$L__BB15_34:
	add.s32 	%r443, %r24, 480;
	setp.ge.s32 	%p18, %r443, %r23;
	mov.b32 	%r1896, -1;
	@%p18 bra 	$L__BB15_36;
	ld.global.u32 	%r1896, [%rd5+1920];
$L__BB15_36:
	add.s32 	%r445, %r24, 512;
	setp.ge.s32 	%p19, %r445, %r23;
	mov.b32 	%r1895, -1;
	@%p19 bra 	$L__BB15_38;
	ld.global.u32 	%r1895, [%rd5+2048];
$L__BB15_38:
	mov.b32 	%r446, -1;
	shl.b32 	%r447, %r446, %r401;
	not.b32 	%r75, %r447;
	shl.b32 	%r448, %r2, 10;
	mov.u32 	%r449, _ZZN3cub18CUB_300001_SM_10006detail10radix_sort29DeviceRadixSortOnesweepKernelINS1_5radix10policy_hubIjjyE10Policy1000ELNS0_9SortOrderE0EjjyiiNS1_21identity_decomposer_tEEEvPT5_SB_PT3_PKSC_PT1_PKSG_PT2_PKSK_T4_iiT6_E1s;
	add.s32 	%r76, %r449, %r448;
	setp.gt.s32 	%p20, %r402, 255;
	@%p20 bra 	$L__BB15_51;
	max.s32 	%r450, %r402, 224;
	sub.s32 	%r451, %r450, %r402;
	add.s32 	%r452, %r451, 31;
	shr.u32 	%r453, %r452, 5;
	add.s32 	%r77, %r453, 1;
	and.b32  	%r78, %r77, 15;
	setp.lt.u32 	%p21, %r452, 480;
	mov.u32 	%r1915, %r402;
	@%p21 bra 	$L__BB15_42;
	and.b32  	%r454, %r77, 268435440;
	neg.s32 	%r1913, %r454;
	shl.b32 	%r456, %r402, 2;
	add.s32 	%r457, %r448, %r456;
	add.s32 	%r459, %r457, %r449;
	add.s32 	%r1912, %r459, 1024;
	mov.u32 	%r1915, %r402;
$L__BB15_41:
	.pragma "nounroll";
	mov.b32 	%r460, 0;
	st.shared.u32 	[%r1912+-1024], %r460;
	st.shared.u32 	[%r1912+-896], %r460;
	st.shared.u32 	[%r1912+-768], %r460;
	st.shared.u32 	[%r1912+-640], %r460;
	st.shared.u32 	[%r1912+-512], %r460;
	st.shared.u32 	[%r1912+-384], %r460;
	st.shared.u32 	[%r1912+-256], %r460;
	st.shared.u32 	[%r1912+-128], %r460;
	st.shared.u32 	[%r1912], %r460;
	st.shared.u32 	[%r1912+128], %r460;
	st.shared.u32 	[%r1912+256], %r460;
	st.shared.u32 	[%r1912+384], %r460;
	st.shared.u32 	[%r1912+512], %r460;
	st.shared.u32 	[%r1912+640], %r460;
	st.shared.u32 	[%r1912+768], %r460;
	st.shared.u32 	[%r1912+896], %r460;
	add.s32 	%r1915, %r1915, 512;
	add.s32 	%r1913, %r1913, 16;
	add.s32 	%r1912, %r1912, 2048;
	setp.ne.s32 	%p22, %r1913, 0;
	@%p22 bra 	$L__BB15_41;
$L__BB15_42:
	setp.eq.s32 	%p23, %r78, 0;
	@%p23 bra 	$L__BB15_51;
	and.b32  	%r88, %r77, 7;
	setp.lt.u32 	%p24, %r78, 8;
	@%p24 bra 	$L__BB15_45;
	shl.b32 	%r461, %r1915, 2;
	add.s32 	%r462, %r76, %r461;
	mov.b32 	%r463, 0;
	st.shared.u32 	[%r462], %r463;
	st.shared.u32 	[%r462+128], %r463;
	st.shared.u32 	[%r462+256], %r463;
	st.shared.u32 	[%r462+384], %r463;
	st.shared.u32 	[%r462+512], %r463;
	st.shared.u32 	[%r462+640], %r463;
	st.shared.u32 	[%r462+768], %r463;
	st.shared.u32 	[%r462+896], %r463;
	add.s32 	%r1915, %r1915, 256;
$L__BB15_45:
	setp.eq.s32 	%p25, %r88, 0;
	@%p25 bra 	$L__BB15_51;
	and.b32  	%r91, %r77, 3;
	setp.lt.u32 	%p26, %r88, 4;
	@%p26 bra 	$L__BB15_48;
	shl.b32 	%r464, %r1915, 2;
	add.s32 	%r465, %r76, %r464;
	mov.b32 	%r466, 0;
	st.shared.u32 	[%r465], %r466;
	st.shared.u32 	[%r465+128], %r466;
	st.shared.u32 	[%r465+256], %r466;
	st.shared.u32 	[%r465+384], %r466;
	add.s32 	%r1915, %r1915, 128;
$L__BB15_48:
	setp.eq.s32 	%p27, %r91, 0;
	@%p27 bra 	$L__BB15_51;
	shl.b32 	%r468, %r1915, 2;
	add.s32 	%r469, %r448, %r468;
	add.s32 	%r1919, %r449, %r469;
	neg.s32 	%r1918, %r91;
$L__BB15_50:
	.pragma "nounroll";
	mov.b32 	%r471, 0;
	st.shared.u32 	[%r1919], %r471;
	add.s32 	%r1919, %r1919, 128;
	add.s32 	%r1918, %r1918, 1;
	setp.ne.s32 	%p28, %r1918, 0;
	@%p28 bra 	$L__BB15_50;
$L__BB15_51:
	bar.warp.sync 	-1;
	shr.u32 	%r473, %r1911, %r400;
	and.b32  	%r100, %r473, %r75;
	shl.b32 	%r474, %r1, 5;
	and.b32  	%r475, %r474, 31744;
	mov.u32 	%r476, _ZZN3cub18CUB_300001_SM_10006detail10radix_sort29DeviceRadixSortOnesweepKernelINS1_5radix10policy_hubIjjyE10Policy1000ELNS0_9SortOrderE0EjjyiiNS1_21identity_decomposer_tEEEvPT5_SB_PT3_PKSC_PT1_PKSG_PT2_PKSK_T4_iiT6_E1s;
	add.s32 	%r477, %r476, %r475;
	shl.b32 	%r478, %r100, 2;
	add.s32 	%r101, %r477, %r478;
	atom.shared.add.u32 	%r479, [%r101], 1;
	shr.u32 	%r480, %r1910, %r400;
	and.b32  	%r481, %r480, %r75;
	shl.b32 	%r482, %r481, 2;
	add.s32 	%r102, %r477, %r482;
	atom.shared.add.u32 	%r483, [%r102], 1;
	shr.u32 	%r484, %r1909, %r400;
	and.b32  	%r485, %r484, %r75;
	shl.b32 	%r486, %r485, 2;
	add.s32 	%r103, %r477, %r486;
	atom.shared.add.u32 	%r487, [%r103], 1;
	shr.u32 	%r488, %r1908, %r400;
	and.b32  	%r489, %r488, %r75;
	shl.b32 	%r490, %r489, 2;
	add.s32 	%r104, %r477, %r490;
	atom.shared.add.u32 	%r491, [%r104], 1;
	shr.u32 	%r492, %r1907, %r400;
	and.b32  	%r493, %r492, %r75;
	shl.b32 	%r494, %r493, 2;
	add.s32 	%r105, %r477, %r494;
	atom.shared.add.u32 	%r495, [%r105], 1;
	shr.u32 	%r496, %r1906, %r400;
	and.b32  	%r497, %r496, %r75;
	shl.b32 	%r498, %r497, 2;
	add.s32 	%r106, %r477, %r498;
	atom.shared.add.u32 	%r499, [%r106], 1;
	shr.u32 	%r500, %r1905, %r400;
	and.b32  	%r501, %r500, %r75;
	shl.b32 	%r502, %r501, 2;
	add.s32 	%r107, %r477, %r502;
	atom.shared.add.u32 	%r503, [%r107], 1;
	shr.u32 	%r504, %r1904, %r400;
	and.b32  	%r505, %r504, %r75;
	shl.b32 	%r506, %r505, 2;
	add.s32 	%r108, %r477, %r506;
	atom.shared.add.u32 	%r507, [%r108], 1;
	shr.u32 	%r508, %r1903, %r400;
	and.b32  	%r509, %r508, %r75;
	shl.b32 	%r510, %r509, 2;
	add.s32 	%r109, %r477, %r510;
	atom.shared.add.u32 	%r511, [%r109], 1;
	shr.u32 	%r512, %r1902, %r400;
	and.b32  	%r513, %r512, %r75;
	shl.b32 	%r514, %r513, 2;
	add.s32 	%r110, %r477, %r514;
	atom.shared.add.u32 	%r515, [%r110], 1;
	shr.u32 	%r516, %r1901, %r400;
	and.b32  	%r517, %r516, %r75;
	shl.b32 	%r518, %r517, 2;
	add.s32 	%r111, %r477, %r518;
	atom.shared.add.u32 	%r519, [%r111], 1;
	shr.u32 	%r520, %r1900, %r400;
	and.b32  	%r521, %r520, %r75;
	shl.b32 	%r522, %r521, 2;
	add.s32 	%r112, %r477, %r522;
	atom.shared.add.u32 	%r523, [%r112], 1;
	shr.u32 	%r524, %r1899, %r400;
	and.b32  	%r525, %r524, %r75;
	shl.b32 	%r526, %r525, 2;
	add.s32 	%r527, %r477, %r526;
	atom.shared.add.u32 	%r528, [%r527], 1;
	shr.u32 	%r529, %r1898, %r400;
	and.b32  	%r530, %r529, %r75;
	shl.b32 	%r531, %r530, 2;
	add.s32 	%r113, %r477, %r531;
	atom.shared.add.u32 	%r532, [%r113], 1;
	shr.u32 	%r533, %r1897, %r400;
	and.b32  	%r534, %r533, %r75;
	shl.b32 	%r535, %r534, 2;
	add.s32 	%r114, %r477, %r535;
	atom.shared.add.u32 	%r536, [%r114], 1;
	shr.u32 	%r537, %r1896, %r400;
	and.b32  	%r538, %r537, %r75;
	shl.b32 	%r539, %r538, 2;
	add.s32 	%r115, %r477, %r539;
	atom.shared.add.u32 	%r540, [%r115], 1;
	shr.u32 	%r541, %r1895, %r400;
	and.b32  	%r542, %r541, %r75;
	shl.b32 	%r543, %r542, 2;
	add.s32 	%r116, %r477, %r543;
	atom.shared.add.u32 	%r544, [%r116], 1;
	bar.sync 	0;
	setp.gt.u32 	%p29, %r1, 255;
	shl.b32 	%r545, %r1, 2;
	add.s32 	%r117, %r476, %r545;
	mov.b32 	%r1920, 0;
	@%p29 bra 	$L__BB15_53;
	ld.shared.u32 	%r546, [%r117];
	mov.b32 	%r547, 0;
	st.shared.u32 	[%r117], %r547;
	ld.shared.u32 	%r548, [%r117+1024];
	st.shared.u32 	[%r117+1024], %r546;
	add.s32 	%r549, %r548, %r546;
	ld.shared.u32 	%r550, [%r117+2048];
	st.shared.u32 	[%r117+2048], %r549;
	add.s32 	%r551, %r550, %r549;
	ld.shared.u32 	%r552, [%r117+3072];
	st.shared.u32 	[%r117+3072], %r551;
	add.s32 	%r553, %r552, %r551;
	ld.shared.u32 	%r554, [%r117+4096];
	st.shared.u32 	[%r117+4096], %r553;
	add.s32 	%r555, %r554, %r553;
	ld.shared.u32 	%r556, [%r117+5120];
	st.shared.u32 	[%r117+5120], %r555;
	add.s32 	%r557, %r556, %r555;
	ld.shared.u32 	%r558, [%r117+6144];
	st.shared.u32 	[%r117+6144], %r557;
	add.s32 	%r559, %r558, %r557;
	ld.shared.u32 	%r560, [%r117+7168];
	st.shared.u32 	[%r117+7168], %r559;
	add.s32 	%r561, %r560, %r559;
	ld.shared.u32 	%r562, [%r117+8192];
	st.shared.u32 	[%r117+8192], %r561;
	add.s32 	%r563, %r562, %r561;
	ld.shared.u32 	%r564, [%r117+9216];
	st.shared.u32 	[%r117+9216], %r563;
	add.s32 	%r565, %r564, %r563;
	ld.shared.u32 	%r566, [%r117+10240];
	st.shared.u32 	[%r117+10240], %r565;
	add.s32 	%r567, %r566, %r565;
	ld.shared.u32 	%r568, [%r117+11264];
	st.shared.u32 	[%r117+11264], %r567;
	add.s32 	%r1920, %r568, %r567;
$L__BB15_53:
	ld.param.u64 	%rd360, [_ZN3cub18CUB_300001_SM_10006detail10radix_sort29DeviceRadixSortOnesweepKernelINS1_5radix10policy_hubIjjyE10Policy1000ELNS0_9SortOrderE0EjjyiiNS1_21identity_decomposer_tEEEvPT5_SB_PT3_PKSC_PT1_PKSG_PT2_PKSK_T4_iiT6__param_0];
	shl.b32 	%r569, %r4, 8;
	add.s32 	%r570, %r569, %r1;
	cvta.to.global.u64 	%rd6, %rd360;
	mul.wide.s32 	%rd57, %r570, 4;
	add.s64 	%rd7, %rd6, %rd57;
	@%p29 bra 	$L__BB15_55;
	or.b32  	%r571, %r1920, 1073741824;
	st.volatile.global.u32 	[%rd7], %r571;
$L__BB15_55:
	ld.param.u64 	%rd369, [_ZN3cub18CUB_300001_SM_10006detail10radix_sort29DeviceRadixSortOnesweepKernelINS1_5radix10policy_hubIjjyE10Policy1000ELNS0_9SortOrderE0EjjyiiNS1_21identity_decomposer_tEEEvPT5_SB_PT3_PKSC_PT1_PKSG_PT2_PKSK_T4_iiT6__param_7];
	ld.param.u64 	%rd367, [_ZN3cub18CUB_300001_SM_10006detail10radix_sort29DeviceRadixSortOnesweepKernelINS1_5radix10policy_hubIjjyE10Policy1000ELNS0_9SortOrderE0EjjyiiNS1_21identity_decomposer_tEEEvPT5_SB_PT3_PKSC_PT1_PKSG_PT2_PKSK_T4_iiT6__param_3];
	ld.param.u64 	%rd363, [_ZN3cub18CUB_300001_SM_10006detail10radix_sort29DeviceRadixSortOnesweepKernelINS1_5radix10policy_hubIjjyE10Policy1000ELNS0_9SortOrderE0EjjyiiNS1_21identity_decomposer_tEEEvPT5_SB_PT3_PKSC_PT1_PKSG_PT2_PKSK_T4_iiT6__param_2];
	setp.lt.u32 	%p31, %r1, 256;
	setp.eq.s32 	%p32, %r1920, 6528;
	and.pred  	%p33, %p31, %p32;
	selp.u32 	%r572, 1, 0, %p33;
	{ 
	.reg .pred 	%p1; 
	.reg .pred 	%p2; 
	setp.ne.u32 	%p1, %r572, 0; 
	bar.red.or.pred 	%p2, 0, %p1; 
	selp.u32 	%r573, 1, 0, %p2; 
	}
	setp.eq.s32 	%p34, %r573, 0;
	and.b32  	%r574, %r1, 992;
	and.b32  	%r575, %r1, 31;
	mul.lo.s32 	%r576, %r574, 17;
	or.b32  	%r577, %r576, %r575;
	cvt.u64.u32 	%rd8, %r577;
	mul.lo.s32 	%r578, %r4, 6528;
	cvt.s64.s32 	%rd58, %r578;
	add.s64 	%rd59, %rd8, %rd58;
	cvta.to.global.u64 	%rd60, %rd369;
	shl.b64 	%rd61, %rd59, 2;
	add.s64 	%rd9, %rd60, %rd61;
	cvt.u64.u32 	%rd10, %r1;
	cvta.to.global.u64 	%rd62, %rd363;
	mul.wide.u32 	%rd63, %r1, 8;
	add.s64 	%rd11, %rd62, %rd63;
	cvta.to.global.u64 	%rd64, %rd367;
	add.s64 	%rd12, %rd64, %rd63;
	@%p34 bra 	$L__BB15_175;
	shl.b32 	%r579, %r1, 3;
	mov.u32 	%r580, _ZZN3cub18CUB_300001_SM_10006detail10radix_sort29DeviceRadixSortOnesweepKernelINS1_5radix10policy_hubIjjyE10Policy1000ELNS0_9SortOrderE0EjjyiiNS1_21identity_decomposer_tEEEvPT5_SB_PT3_PKSC_PT1_PKSG_PT2_PKSK_T4_iiT6_E1s;
	add.s32 	%r581, %r580, %r579;
	add.s32 	%r120, %r581, 26112;
	@%p29 bra 	$L__BB15_64;
	ld.global.u64 	%rd65, [%rd12];
	setp.gt.u32 	%p36, %r1, %r100;
	selp.b64 	%rd66, 6528, 0, %p36;
	sub.s64 	%rd370, %rd65, %rd66;
	st.shared.u64 	[%r120], %rd370;
	setp.lt.s32 	%p37, %r4, 1;
	mov.u32 	%r1924, %r1920;
	@%p37 bra 	$L__BB15_63;
	mov.b32 	%r1922, -1;
	mov.u32 	%r1921, %r4;
	mov.u32 	%r1924, %r1920;
$L__BB15_59:
	add.s32 	%r124, %r1921, -1;
	shl.b32 	%r583, %r124, 8;
	add.s32 	%r584, %r583, %r1;
	mul.wide.s32 	%rd67, %r584, 4;
	add.s64 	%rd14, %rd6, %rd67;
$L__BB15_60:
	membar.cta;
	ld.volatile.global.u32 	%r125, [%rd14];
	setp.eq.s32 	%p38, %r125, 0;
	@%p38 bra 	$L__BB15_60;
	and.b32  	%r585, %r125, 1073741823;
	add.s32 	%r1924, %r585, %r1924;
	setp.gt.s32 	%p39, %r125, -1;
	vote.sync.ballot.b32 	%r1922, %p39, %r1922;
	setp.gt.u32 	%p41, %r1921, 1;
	and.pred  	%p42, %p39, %p41;
	mov.u32 	%r1921, %r124;
	@%p42 bra 	$L__BB15_59;
	ld.shared.u64 	%rd370, [%r120];
$L__BB15_63:
	or.b32  	%r586, %r1924, -2147483648;
	st.volatile.global.u32 	[%rd7], %r586;
	sub.s32 	%r587, %r1924, %r1920;
	cvt.s64.s32 	%rd68, %r587;
	add.s64 	%rd69, %rd370, %rd68;
	st.shared.u64 	[%r120], %rd69;
$L__BB15_64:
	ld.param.u64 	%rd364, [_ZN3cub18CUB_300001_SM_10006detail10radix_sort29DeviceRadixSortOnesweepKernelINS1_5radix10policy_hubIjjyE10Policy1000ELNS0_9SortOrderE0EjjyiiNS1_21identity_decomposer_tEEEvPT5_SB_PT3_PKSC_PT1_PKSG_PT2_PKSK_T4_iiT6__param_2];
	setp.lt.s32 	%p44, %r5, %r399;
	setp.eq.s64 	%p45, %rd364, 0;
	or.pred  	%p46, %p45, %p44;
	or.pred  	%p47, %p29, %p46;
	@%p47 bra 	$L__BB15_66;
	ld.shared.u64 	%rd70, [%r120];
	setp.gt.u32 	%p48, %r1, %r100;
	selp.b64 	%rd71, 6528, 0, %p48;
	cvt.s64.s32 	%rd72, %r1920;
	add.s64 	%rd73, %rd71, %rd72;
	add.s64 	%rd74, %rd73, %rd70;
	st.global.u64 	[%rd11], %rd74;
$L__BB15_66:
	setp.gt.s32 	%p49, %r5, %r399;
	bar.sync 	0;
	shl.b32 	%r588, %r100, 3;
	mov.u32 	%r589, _ZZN3cub18CUB_300001_SM_10006detail10radix_sort29DeviceRadixSortOnesweepKernelINS1_5radix10policy_hubIjjyE10Policy1000ELNS0_9SortOrderE0EjjyiiNS1_21identity_decomposer_tEEEvPT5_SB_PT3_PKSC_PT1_PKSG_PT2_PKSK_T4_iiT6_E1s;
	add.s32 	%r590, %r589, %r588;
	ld.shared.u64 	%rd17, [%r590+26112];
	@%p49 bra 	$L__BB15_68;
	add.s64 	%rd75, %rd17, %rd8;
	shl.b64 	%rd76, %rd75, 2;
	add.s64 	%rd77, %rd2, %rd76;
	st.global.u32 	[%rd77], %r1911;
	st.global.u32 	[%rd77+128], %r1910;
	st.global.u32 	[%rd77+256], %r1909;
	st.global.u32 	[%rd77+384], %r1908;
	st.global.u32 	[%rd77+512], %r1907;
	st.global.u32 	[%rd77+640], %r1906;
	st.global.u32 	[%rd77+768], %r1905;
	st.global.u32 	[%rd77+896], %r1904;
	st.global.u32 	[%rd77+1024], %r1903;
	st.global.u32 	[%rd77+1152], %r1902;
	st.global.u32 	[%rd77+1280], %r1901;
	st.global.u32 	[%rd77+1408], %r1900;
	st.global.u32 	[%rd77+1536], %r1899;
	st.global.u32 	[%rd77+1664], %r1898;
	st.global.u32 	[%rd77+1792], %r1897;
	st.global.u32 	[%rd77+1920], %r1896;
	st.global.u32 	[%rd77+2048], %r1895;
	bra.uni 	$L__BB15_102;
$L__BB15_68:
	cvt.u32.u64 	%r591, %rd8;
	mad.lo.s32 	%r129, %r4, -6528, %r399;
	setp.ge.s32 	%p50, %r591, %r129;
	add.s64 	%rd78, %rd17, %rd8;
	shl.b64 	%rd79, %rd78, 2;
	add.s64 	%rd18, %rd2, %rd79;
	@%p50 bra 	$L__BB15_70;
	st.global.u32 	[%rd18], %r1911;
$L__BB15_70:
	cvt.u32.u64 	%r592, %rd8;
	add.s32 	%r593, %r592, 32;
	setp.ge.s32 	%p51, %r593, %r129;
	@%p51 bra 	$L__BB15_72;
	st.global.u32 	[%rd18+128], %r1910;
$L__BB15_72:
	cvt.u32.u64 	%r594, %rd8;
	add.s32 	%r595, %r594, 64;
	setp.ge.s32 	%p52, %r595, %r129;
	@%p52 bra 	$L__BB15_74;
	st.global.u32 	[%rd18+256], %r1909;
$L__BB15_74:
	cvt.u32.u64 	%r596, %rd8;
	add.s32 	%r597, %r596, 96;
	setp.ge.s32 	%p53, %r597, %r129;
	@%p53 bra 	$L__BB15_76;
	st.global.u32 	[%rd18+384], %r1908;
$L__BB15_76:
	cvt.u32.u64 	%r598, %rd8;
	add.s32 	%r599, %r598, 128;
	setp.ge.s32 	%p54, %r599, %r129;
	@%p54 bra 	$L__BB15_78;
	st.global.u32 	[%rd18+512], %r1907;
$L__BB15_78:
	cvt.u32.u64 	%r600, %rd8;
	add.s32 	%r601, %r600, 160;
	setp.ge.s32 	%p55, %r601, %r129;
	@%p55 bra 	$L__BB15_80;
	st.global.u32 	[%rd18+640], %r1906;
$L__BB15_80:
	cvt.u32.u64 	%r602, %rd8;
	add.s32 	%r603, %r602, 192;
	setp.ge.s32 	%p56, %r603, %r129;
	@%p56 bra 	$L__BB15_82;
	st.global.u32 	[%rd18+768], %r1905;
$L__BB15_82:
	cvt.u32.u64 	%r604, %rd8;
	add.s32 	%r605, %r604, 224;
	setp.ge.s32 	%p57, %r605, %r129;
	@%p57 bra 	$L__BB15_84;
	st.global.u32 	[%rd18+896], %r1904;
$L__BB15_84:
	cvt.u32.u64 	%r606, %rd8;
	add.s32 	%r607, %r606, 256;
	setp.ge.s32 	%p58, %r607, %r129;
	@%p58 bra 	$L__BB15_86;
	st.global.u32 	[%rd18+1024], %r1903;
$L__BB15_86:
	cvt.u32.u64 	%r608, %rd8;
	add.s32 	%r609, %r608, 288;
	setp.ge.s32 	%p59, %r609, %r129;
	@%p59 bra 	$L__BB15_88;
	st.global.u32 	[%rd18+1152], %r1902;
$L__BB15_88:
	cvt.u32.u64 	%r610, %rd8;
	add.s32 	%r611, %r610, 320;
	setp.ge.s32 	%p60, %r611, %r129;
	@%p60 bra 	$L__BB15_90;
	st.global.u32 	[%rd18+1280], %r1901;
$L__BB15_90:
	cvt.u32.u64 	%r612, %rd8;
	add.s32 	%r613, %r612, 352;
	setp.ge.s32 	%p61, %r613, %r129;
	@%p61 bra 	$L__BB15_92;
	st.global.u32 	[%rd18+1408], %r1900;
$L__BB15_92:
	cvt.u32.u64 	%r614, %rd8;
	add.s32 	%r615, %r614, 384;
	setp.ge.s32 	%p62, %r615, %r129;
	@%p62 bra 	$L__BB15_94;
	st.global.u32 	[%rd18+1536], %r1899;
$L__BB15_94:
	cvt.u32.u64 	%r616, %rd8;
	add.s32 	%r617, %r616, 416;
	setp.ge.s32 	%p63, %r617, %r129;
	@%p63 bra 	$L__BB15_96;
	st.global.u32 	[%rd18+1664], %r1898;
$L__BB15_96:
	cvt.u32.u64 	%r618, %rd8;
	add.s32 	%r619, %r618, 448;
	setp.ge.s32 	%p64, %r619, %r129;
	@%p64 bra 	$L__BB15_98;
	st.global.u32 	[%rd18+1792], %r1897;
$L__BB15_98:
	cvt.u32.u64 	%r620, %rd8;
	add.s32 	%r621, %r620, 480;
	setp.ge.s32 	%p65, %r621, %r129;
	@%p65 bra 	$L__BB15_100;
	st.global.u32 	[%rd18+1920], %r1896;
$L__BB15_100:
	cvt.u32.u64 	%r622, %rd8;
	add.s32 	%r623, %r622, 512;
	setp.ge.s32 	%p66, %r623, %r129;
	@%p66 bra 	$L__BB15_102;
	st.global.u32 	[%rd18+2048], %r1895;
$L__BB15_102:
	@%p49 bra 	$L__BB15_104;
	ld.global.u32 	%r1957, [%rd9];
	ld.global.u32 	%r1956, [%rd9+128];
	ld.global.u32 	%r1955, [%rd9+256];
	ld.global.u32 	%r1954, [%rd9+384];
	ld.global.u32 	%r1953, [%rd9+512];
	ld.global.u32 	%r1952, [%rd9+640];
	ld.global.u32 	%r1951, [%rd9+768];
	ld.global.u32 	%r1950, [%rd9+896];
	ld.global.u32 	%r1949, [%rd9+1024];
	ld.global.u32 	%r1948, [%rd9+1152];
	ld.global.u32 	%r1947, [%rd9+1280];
	ld.global.u32 	%r1946, [%rd9+1408];
	ld.global.u32 	%r1945, [%rd9+1536];
	ld.global.u32 	%r1944, [%rd9+1664];
	ld.global.u32 	%r1943, [%rd9+1792];
	ld.global.u32 	%r1942, [%rd9+1920];
	ld.global.u32 	%r1941, [%rd9+2048];
	bra.uni 	$L__BB15_138;
$L__BB15_104:
	cvt.u32.u64 	%r625, %rd8;
	mul.lo.s32 	%r626, %r4, 6528;
	sub.s32 	%r147, %r399, %r626;
	setp.ge.s32 	%p68, %r625, %r147;
	@%p68 bra 	$L__BB15_106;
	ld.global.u32 	%r1957, [%rd9];
$L__BB15_106:
	cvt.u32.u64 	%r628, %rd8;
	add.s32 	%r629, %r628, 32;
	setp.ge.s32 	%p69, %r629, %r147;
	@%p69 bra 	$L__BB15_108;
	ld.global.u32 	%r1956, [%rd9+128];
$L__BB15_108:
	cvt.u32.u64 	%r631, %rd8;
	add.s32 	%r632, %r631, 64;
	setp.ge.s32 	%p70, %r632, %r147;
	@%p70 bra 	$L__BB15_110;
	ld.global.u32 	%r1955, [%rd9+256];
$L__BB15_110:
	cvt.u32.u64 	%r634, %rd8;
	add.s32 	%r635, %r634, 96;
	setp.ge.s32 	%p71, %r635, %r147;
	@%p71 bra 	$L__BB15_112;
	ld.global.u32 	%r1954, [%rd9+384];
$L__BB15_112:
	cvt.u32.u64 	%r637, %rd8;
	add.s32 	%r638, %r637, 128;
	setp.ge.s32 	%p72, %r638, %r147;
	@%p72 bra 	$L__BB15_114;
	ld.global.u32 	%r1953, [%rd9+512];
$L__BB15_114:
	cvt.u32.u64 	%r640, %rd8;
	add.s32 	%r641, %r640, 160;
	setp.ge.s32 	%p73, %r641, %r147;
	@%p73 bra 	$L__BB15_116;
	ld.global.u32 	%r1952, [%rd9+640];
$L__BB15_116:
	cvt.u32.u64 	%r643, %rd8;
	add.s32 	%r644, %r643, 192;
	setp.ge.s32 	%p74, %r644, %r147;
	@%p74 bra 	$L__BB15_118;
	ld.global.u32 	%r1951, [%rd9+768];
$L__BB15_118:
	cvt.u32.u64 	%r646, %rd8;
	add.s32 	%r647, %r646, 224;
	setp.ge.s32 	%p75, %r647, %r147;
	@%p75 bra 	$L__BB15_120;
	ld.global.u32 	%r1950, [%rd9+896];
$L__BB15_120:
	cvt.u32.u64 	%r649, %rd8;
	add.s32 	%r650, %r649, 256;
	setp.ge.s32 	%p76, %r650, %r147;
	@%p76 bra 	$L__BB15_122;
	ld.global.u32 	%r1949, [%rd9+1024];
$L__BB15_122:
	cvt.u32.u64 	%r652, %rd8;
	add.s32 	%r653, %r652, 288;
	setp.ge.s32 	%p77, %r653, %r147;
	@%p77 bra 	$L__BB15_124;
	ld.global.u32 	%r1948, [%rd9+1152];
$L__BB15_124:
	cvt.u32.u64 	%r655, %rd8;
	add.s32 	%r656, %r655, 320;
	setp.ge.s32 	%p78, %r656, %r147;
	@%p78 bra 	$L__BB15_126;
	ld.global.u32 	%r1947, [%rd9+1280];
$L__BB15_126:
	cvt.u32.u64 	%r658, %rd8;
	add.s32 	%r659, %r658, 352;
	setp.ge.s32 	%p79, %r659, %r147;
	@%p79 bra 	$L__BB15_128;
	ld.global.u32 	%r1946, [%rd9+1408];
$L__BB15_128:
	cvt.u32.u64 	%r661, %rd8;
	add.s32 	%r662, %r661, 384;
	setp.ge.s32 	%p80, %r662, %r147;
	@%p80 bra 	$L__BB15_130;
	ld.global.u32 	%r1945, [%rd9+1536];
$L__BB15_130:
	cvt.u32.u64 	%r664, %rd8;
	add.s32 	%r665, %r664, 416;
	setp.ge.s32 	%p81, %r665, %r147;
	@%p81 bra 	$L__BB15_132;
	ld.global.u32 	%r1944, [%rd9+1664];
$L__BB15_132:
	cvt.u32.u64 	%r667, %rd8;
	add.s32 	%r668, %r667, 448;
	setp.ge.s32 	%p82, %r668, %r147;
	@%p82 bra 	$L__BB15_134;
	ld.global.u32 	%r1943, [%rd9+1792];
$L__BB15_134:
	cvt.u32.u64 	%r670, %rd8;
	add.s32 	%r671, %r670, 480;
	setp.ge.s32 	%p83, %r671, %r147;
	@%p83 bra 	$L__BB15_136;
	ld.global.u32 	%r1942, [%rd9+1920];
$L__BB15_136:
	cvt.u32.u64 	%r673, %rd8;
	add.s32 	%r674, %r673, 512;
	setp.ge.s32 	%p84, %r674, %r147;
	@%p84 bra 	$L__BB15_138;
	ld.global.u32 	%r1941, [%rd9+2048];
$L__BB15_138:
	@%p49 bra 	$L__BB15_140;
	add.s64 	%rd80, %rd17, %rd8;
	shl.b64 	%rd81, %rd80, 2;
	add.s64 	%rd82, %rd1, %rd81;
	st.global.u32 	[%rd82], %r1957;
	st.global.u32 	[%rd82+128], %r1956;
	st.global.u32 	[%rd82+256], %r1955;
	st.global.u32 	[%rd82+384], %r1954;
	st.global.u32 	[%rd82+512], %r1953;
	st.global.u32 	[%rd82+640], %r1952;
	st.global.u32 	[%rd82+768], %r1951;
	st.global.u32 	[%rd82+896], %r1950;
	st.global.u32 	[%rd82+1024], %r1949;
	st.global.u32 	[%rd82+1152], %r1948;
	st.global.u32 	[%rd82+1280], %r1947;
	st.global.u32 	[%rd82+1408], %r1946;
	st.global.u32 	[%rd82+1536], %r1945;
	st.global.u32 	[%rd82+1664], %r1944;
	st.global.u32 	[%rd82+1792], %r1943;
	st.global.u32 	[%rd82+1920], %r1942;
	st.global.u32 	[%rd82+2048], %r1941;
	bra.uni 	$L__BB15_174;
$L__BB15_140:
	cvt.u32.u64 	%r675, %rd8;
	mad.lo.s32 	%r198, %r4, -6528, %r399;
	setp.ge.s32 	%p86, %r675, %r198;
	add.s64 	%rd83, %rd17, %rd8;
	shl.b64 	%rd84, %rd83, 2;
	add.s64 	%rd19, %rd1, %rd84;
	@%p86 bra 	$L__BB15_142;
	st.global.u32 	[%rd19], %r1957;
$L__BB15_142:
	cvt.u32.u64 	%r676, %rd8;
	add.s32 	%r677, %r676, 32;
	setp.ge.s32 	%p87, %r677, %r198;
	@%p87 bra 	$L__BB15_144;
	st.global.u32 	[%rd19+128], %r1956;
$L__BB15_144:
	cvt.u32.u64 	%r678, %rd8;
	add.s32 	%r679, %r678, 64;
	setp.ge.s32 	%p88, %r679, %r198;
	@%p88 bra 	$L__BB15_146;
	st.global.u32 	[%rd19+256], %r1955;
$L__BB15_146:
	cvt.u32.u64 	%r680, %rd8;
	add.s32 	%r681, %r680, 96;
	setp.ge.s32 	%p89, %r681, %r198;
	@%p89 bra 	$L__BB15_148;
	st.global.u32 	[%rd19+384], %r1954;
$L__BB15_148:
	cvt.u32.u64 	%r682, %rd8;
	add.s32 	%r683, %r682, 128;
	setp.ge.s32 	%p90, %r683, %r198;
	@%p90 bra 	$L__BB15_150;
	st.global.u32 	[%rd19+512], %r1953;
$L__BB15_150:
	cvt.u32.u64 	%r684, %rd8;
	add.s32 	%r685, %r684, 160;
	setp.ge.s32 	%p91, %r685, %r198;
	@%p91 bra 	$L__BB15_152;
	st.global.u32 	[%rd19+640], %r1952;
$L__BB15_152:
	cvt.u32.u64 	%r686, %rd8;
	add.s32 	%r687, %r686, 192;
	setp.ge.s32 	%p92, %r687, %r198;
	@%p92 bra 	$L__BB15_154;
	st.global.u32 	[%rd19+768], %r1951;
$L__BB15_154:
	cvt.u32.u64 	%r688, %rd8;
	add.s32 	%r689, %r688, 224;
	setp.ge.s32 	%p93, %r689, %r198;
	@%p93 bra 	$L__BB15_156;
	st.global.u32 	[%rd19+896], %r1950;
$L__BB15_156:
	cvt.u32.u64 	%r690, %rd8;
	add.s32 	%r691, %r690, 256;
	setp.ge.s32 	%p94, %r691, %r198;
	@%p94 bra 	$L__BB15_158;
	st.global.u32 	[%rd19+1024], %r1949;
$L__BB15_158:
	cvt.u32.u64 	%r692, %rd8;
	add.s32 	%r693, %r692, 288;
	setp.ge.s32 	%p95, %r693, %r198;
	@%p95 bra 	$L__BB15_160;
	st.global.u32 	[%rd19+1152], %r1948;
$L__BB15_160:
	cvt.u32.u64 	%r694, %rd8;
	add.s32 	%r695, %r694, 320;
	setp.ge.s32 	%p96, %r695, %r198;
	@%p96 bra 	$L__BB15_162;
	st.global.u32 	[%rd19+1280], %r1947;
$L__BB15_162:
	cvt.u32.u64 	%r696, %rd8;
	add.s32 	%r697, %r696, 352;
	setp.ge.s32 	%p97, %r697, %r198;
	@%p97 bra 	$L__BB15_164;
	st.global.u32 	[%rd19+1408], %r1946;
$L__BB15_164:
	cvt.u32.u64 	%r698, %rd8;
	add.s32 	%r699, %r698, 384;
	setp.ge.s32 	%p98, %r699, %r198;
	@%p98 bra 	$L__BB15_166;
	st.global.u32 	[%rd19+1536], %r1945;
$L__BB15_166:
	cvt.u32.u64 	%r700, %rd8;
	add.s32 	%r701, %r700, 416;
	setp.ge.s32 	%p99, %r701, %r198;
	@%p99 bra 	$L__BB15_168;
	st.global.u32 	[%rd19+1664], %r1944;
$L__BB15_168:
	cvt.u32.u64 	%r702, %rd8;
	add.s32 	%r703, %r702, 448;
	setp.ge.s32 	%p100, %r703, %r198;
	@%p100 bra 	$L__BB15_170;
	st.global.u32 	[%rd19+1792], %r1943;
$L__BB15_170:
	cvt.u32.u64 	%r704, %rd8;
	add.s32 	%r705, %r704, 480;
	setp.ge.s32 	%p101, %r705, %r198;
	@%p101 bra 	$L__BB15_172;
	st.global.u32 	[%rd19+1920], %r1942;
$L__BB15_172:
	cvt.u32.u64 	%r706, %rd8;
	add.s32 	%r707, %r706, 512;
	setp.ge.s32 	%p102, %r707, %r198;
	@%p102 bra 	$L__BB15_174;
	st.global.u32 	[%rd19+2048], %r1941;
$L__BB15_174:
	// begin inline asm
	exit;
	// end inline asm
$L__BB15_175:
	mul.hi.u32 	%r708, %r1, 357913942;
	add.s32 	%r709, %r708, %r1;
	shl.b32 	%r710, %r709, 2;
	mov.u32 	%r711, _ZZN3cub18CUB_300001_SM_10006detail10radix_sort29DeviceRadixSortOnesweepKernelINS1_5radix10policy_hubIjjyE10Policy1000ELNS0_9SortOrderE0EjjyiiNS1_21identity_decomposer_tEEEvPT5_SB_PT3_PKSC_PT1_PKSG_PT2_PKSK_T4_iiT6_E1s;
	add.s32 	%r712, %r711, %r710;
	add.s32 	%r199, %r712, 13328;
	st.shared.u32 	[%r712+13328], %r1920;
	bar.sync 	0;
	setp.gt.u32 	%p103, %r1, 31;
	@%p103 bra 	$L__BB15_177;
	mov.u32 	%r743, _ZZN3cub18CUB_300001_SM_10006detail10radix_sort29DeviceRadixSortOnesweepKernelINS1_5radix10policy_hubIjjyE10Policy1000ELNS0_9SortOrderE0EjjyiiNS1_21identity_decomposer_tEEEvPT5_SB_PT3_PKSC_PT1_PKSG_PT2_PKSK_T4_iiT6_E1s;
	mad.lo.s32 	%r744, %r1, 52, %r743;
	ld.shared.u32 	%r745, [%r744+13328];
	ld.shared.u32 	%r746, [%r744+13332];
	ld.shared.u32 	%r747, [%r744+13336];
	ld.shared.u32 	%r748, [%r744+13340];
	ld.shared.u32 	%r749, [%r744+13344];
	ld.shared.u32 	%r750, [%r744+13348];
	ld.shared.u32 	%r751, [%r744+13352];
	ld.shared.u32 	%r752, [%r744+13356];
	ld.shared.u32 	%r753, [%r744+13360];
	ld.shared.u32 	%r754, [%r744+13364];
	ld.shared.u32 	%r755, [%r744+13368];
	ld.shared.u32 	%r756, [%r744+13372];
	add.s32 	%r757, %r746, %r745;
	add.s32 	%r758, %r757, %r747;
	add.s32 	%r759, %r758, %r748;
	add.s32 	%r760, %r759, %r749;
	add.s32 	%r761, %r760, %r750;
	add.s32 	%r762, %r761, %r751;
	add.s32 	%r763, %r762, %r752;
	add.s32 	%r764, %r763, %r753;
	add.s32 	%r765, %r764, %r754;
	add.s32 	%r766, %r765, %r755;
	add.s32 	%r717, %r766, %r756;
	mov.b32 	%r715, 1;
	mov.b32 	%r740, 0;
	mov.b32 	%r742, -1;
	// begin inline asm
	{  .reg .s32 r0;  .reg .pred p;  shfl.sync.up.b32 r0|p, %r717, %r715, %r740, %r742;  @p add.s32 r0, r0, %r717;  mov.s32 %r713, r0;}
	// end inline asm
	mov.b32 	%r721, 2;
	// begin inline asm
	{  .reg .s32 r0;  .reg .pred p;  shfl.sync.up.b32 r0|p, %r713, %r721, %r740, %r742;  @p add.s32 r0, r0, %r713;  mov.s32 %r719, r0;}
	// end inline asm
	mov.b32 	%r727, 4;
	// begin inline asm
	{  .reg .s32 r0;  .reg .pred p;  shfl.sync.up.b32 r0|p, %r719, %r727, %r740, %r742;  @p add.s32 r0, r0, %r719;  mov.s32 %r725, r0;}
	// end inline asm
	mov.b32 	%r733, 8;
	// begin inline asm
	{  .reg .s32 r0;  .reg .pred p;  shfl.sync.up.b32 r0|p, %r725, %r733, %r740, %r742;  @p add.s32 r0, r0, %r725;  mov.s32 %r731, r0;}
	// end inline asm
	mov.b32 	%r739, 16;
	// begin inline asm
	{  .reg .s32 r0;  .reg .pred p;  shfl.sync.up.b32 r0|p, %r731, %r739, %r740, %r742;  @p add.s32 r0, r0, %r731;  mov.s32 %r737, r0;}
	// end inline asm
	sub.s32 	%r767, %r737, %r717;
	add.s32 	%r768, %r745, %r767;
	add.s32 	%r769, %r746, %r768;
	add.s32 	%r770, %r747, %r769;
	add.s32 	%r771, %r748, %r770;
	add.s32 	%r772, %r749, %r771;
	add.s32 	%r773, %r750, %r772;
	add.s32 	%r774, %r751, %r773;
	add.s32 	%r775, %r752, %r774;
	add.s32 	%r776, %r753, %r775;
	add.s32 	%r777, %r754, %r776;
	add.s32 	%r778, %r755, %r777;
	st.shared.u32 	[%r744+13328], %r767;
	st.shared.u32 	[%r744+13332], %r768;
	st.shared.u32 	[%r744+13336], %r769;
	st.shared.u32 	[%r744+13340], %r770;
	st.shared.u32 	[%r744+13344], %r771;
	st.shared.u32 	[%r744+13348], %r772;
	st.shared.u32 	[%r744+13352], %r773;
	st.shared.u32 	[%r744+13356], %r774;
	st.shared.u32 	[%r744+13360], %r775;
	st.shared.u32 	[%r744+13364], %r776;
	st.shared.u32 	[%r744+13368], %r777;
	st.shared.u32 	[%r744+13372], %r778;
$L__BB15_177:
	bar.sync 	0;
	ld.shared.u32 	%r200, [%r199];
	@%p29 bra 	$L__BB15_179;
	ld.shared.u32 	%r779, [%r117];
	add.s32 	%r780, %r779, %r200;
	st.shared.u32 	[%r117], %r780;
	ld.shared.u32 	%r781, [%r117+1024];
	add.s32 	%r782, %r781, %r200;
	st.shared.u32 	[%r117+1024], %r782;
	ld.shared.u32 	%r783, [%r117+2048];
	add.s32 	%r784, %r783, %r200;
	st.shared.u32 	[%r117+2048], %r784;
	ld.shared.u32 	%r785, [%r117+3072];
	add.s32 	%r786, %r785, %r200;
	st.shared.u32 	[%r117+3072], %r786;
	ld.shared.u32 	%r787, [%r117+4096];
	add.s32 	%r788, %r787, %r200;
	st.shared.u32 	[%r117+4096], %r788;
	ld.shared.u32 	%r789, [%r117+5120];
	add.s32 	%r790, %r789, %r200;
	st.shared.u32 	[%r117+5120], %r790;
	ld.shared.u32 	%r791, [%r117+6144];
	add.s32 	%r792, %r791, %r200;
	st.shared.u32 	[%r117+6144], %r792;
	ld.shared.u32 	%r793, [%r117+7168];
	add.s32 	%r794, %r793, %r200;
	st.shared.u32 	[%r117+7168], %r794;
	ld.shared.u32 	%r795, [%r117+8192];
	add.s32 	%r796, %r795, %r200;
	st.shared.u32 	[%r117+8192], %r796;
	ld.shared.u32 	%r797, [%r117+9216];
	add.s32 	%r798, %r797, %r200;
	st.shared.u32 	[%r117+9216], %r798;
	ld.shared.u32 	%r799, [%r117+10240];
	add.s32 	%r800, %r799, %r200;
	st.shared.u32 	[%r117+10240], %r800;
	ld.shared.u32 	%r801, [%r117+11264];
	add.s32 	%r802, %r801, %r200;
	st.shared.u32 	[%r117+11264], %r802;
$L__BB15_179:
	bar.sync 	0;
	// begin inline asm
	mov.u32 %r803, %lanemask_le;
	// end inline asm
	mov.b32 	%r806, 1;
	// begin inline asm
	{
    .reg .pred p;
    and.b32 %r804, %r100, %r806;    setp.ne.u32 p, %r804, 0;
    vote.ballot.sync.b32 %r804, p, 0xffffffff;
    @!p not.b32 %r804, %r804;
}

	// end inline asm
	mov.b32 	%r809, 2;
	// begin inline asm
	{
    .reg .pred p;
    and.b32 %r807, %r100, %r809;    setp.ne.u32 p, %r807, 0;
    vote.ballot.sync.b32 %r807, p, 0xffffffff;
    @!p not.b32 %r807, %r807;
}

	// end inline asm
	and.b32  	%r829, %r807, %r804;
	mov.b32 	%r812, 4;
	// begin inline asm
	{
    .reg .pred p;
    and.b32 %r810, %r100, %r812;    setp.ne.u32 p, %r810, 0;
    vote.ballot.sync.b32 %r810, p, 0xffffffff;
    @!p not.b32 %r810, %r810;
}

	// end inline asm
	and.b32  	%r830, %r810, %r829;
	mov.b32 	%r815, 8;
	// begin inline asm
	{
    .reg .pred p;
    and.b32 %r813, %r100, %r815;    setp.ne.u32 p, %r813, 0;
    vote.ballot.sync.b32 %r813, p, 0xffffffff;
    @!p not.b32 %r813, %r813;
}

	// end inline asm
	and.b32  	%r831, %r813, %r830;
	mov.b32 	%r818, 16;
	// begin inline asm
	{
    .reg .pred p;
    and.b32 %r816, %r100, %r818;    setp.ne.u32 p, %r816, 0;
    vote.ballot.sync.b32 %r816, p, 0xffffffff;
    @!p not.b32 %r816, %r816;
}

	// end inline asm
	and.b32  	%r832, %r816, %r831;
	mov.b32 	%r821, 32;
	// begin inline asm
	{
    .reg .pred p;
    and.b32 %r819, %r100, %r821;    setp.ne.u32 p, %r819, 0;
    vote.ballot.sync.b32 %r819, p, 0xffffffff;
    @!p not.b32 %r819, %r819;
}

	// end inline asm
	and.b32  	%r833, %r819, %r832;
	mov.b32 	%r824, 64;
	// begin inline asm
	{
    .reg .pred p;
    and.b32 %r822, %r100, %r824;    setp.ne.u32 p, %r822, 0;
    vote.ballot.sync.b32 %r822, p, 0xffffffff;
    @!p not.b32 %r822, %r822;
}

	// end inline asm
	and.b32  	%r834, %r822, %r833;
	mov.b32 	%r827, 128;
	// begin inline asm
	{
    .reg .pred p;
    and.b32 %r825, %r100, %r827;    setp.ne.u32 p, %r825, 0;
    vote.ballot.sync.b32 %r825, p, 0xffffffff;
    @!p not.b32 %r825, %r825;
}

	// end inline asm
	and.b32  	%r835, %r825, %r834;
	clz.b32 	%r836, %r835;
	sub.s32 	%r202, 31, %r836;
	and.b32  	%r837, %r803, %r835;
	popc.b32 	%r203, %r837;
	setp.ne.s32 	%p105, %r402, %r202;
	mov.b32 	%r1958, 0;
	@%p105 bra 	$L__BB15_181;
	atom.shared.add.u32 	%r1958, [%r101], %r203;
$L__BB15_181:
	shfl.sync.idx.b32	%r863|%p106, %r1958, %r202, 31, -1;
	add.s32 	%r206, %r203, %r863;
	shr.u32 	%r864, %r1910, %r400;
	and.b32  	%r860, %r864, %r75;
	mov.b32 	%r840, 1;
	// begin inline asm
	{
    .reg .pred p;
    and.b32 %r838, %r860, %r840;    setp.ne.u32 p, %r838, 0;
    vote.ballot.sync.b32 %r838, p, 0xffffffff;
    @!p not.b32 %r838, %r838;
}

	// end inline asm
	mov.b32 	%r843, 2;
	// begin inline asm
	{
    .reg .pred p;
    and.b32 %r841, %r860, %r843;    setp.ne.u32 p, %r841, 0;
    vote.ballot.sync.b32 %r841, p, 0xffffffff;
    @!p not.b32 %r841, %r841;
}

	// end inline asm
	and.b32  	%r865, %r841, %r838;
	mov.b32 	%r846, 4;
	// begin inline asm
	{
    .reg .pred p;
    and.b32 %r844, %r860, %r846;    setp.ne.u32 p, %r844, 0;
    vote.ballot.sync.b32 %r844, p, 0xffffffff;
    @!p not.b32 %r844, %r844;
}

	// end inline asm
	and.b32  	%r866, %r844, %r865;
	mov.b32 	%r849, 8;
	// begin inline asm
	{
    .reg .pred p;
    and.b32 %r847, %r860, %r849;    setp.ne.u32 p, %r847, 0;
    vote.ballot.sync.b32 %r847, p, 0xffffffff;
    @!p not.b32 %r847, %r847;
}

	// end inline asm
	and.b32  	%r867, %r847, %r866;
	mov.b32 	%r852, 16;
	// begin inline asm
	{
    .reg .pred p;
    and.b32 %r850, %r860, %r852;    setp.ne.u32 p, %r850, 0;
    vote.ballot.sync.b32 %r850, p, 0xffffffff;
    @!p not.b32 %r850, %r850;
}

	// end inline asm
	and.b32  	%r868, %r850, %r867;
	mov.b32 	%r855, 32;
	// begin inline asm
	{
    .reg .pred p;
    and.b32 %r853, %r860, %r855;    setp.ne.u32 p, %r853, 0;
    vote.ballot.sync.b32 %r853, p, 0xffffffff;
    @!p not.b32 %r853, %r853;
}

	// end inline asm
	and.b32  	%r869, %r853, %r868;
	mov.b32 	%r858, 64;
	// begin inline asm
	{
    .reg .pred p;
    and.b32 %r856, %r860, %r858;    setp.ne.u32 p, %r856, 0;
    vote.ballot.sync.b32 %r856, p, 0xffffffff;
    @!p not.b32 %r856, %r856;
}

	// end inline asm
	and.b32  	%r870, %r856, %r869;
	mov.b32 	%r861, 128;
	// begin inline asm
	{
    .reg .pred p;
    and.b32 %r859, %r860, %r861;    setp.ne.u32 p, %r859, 0;
    vote.ballot.sync.b32 %r859, p, 0xffffffff;
    @!p not.b32 %r859, %r859;
}

	// end inline asm
	and.b32  	%r871, %r859, %r870;
	clz.b32 	%r872, %r871;
	sub.s32 	%r207, 31, %r872;
	and.b32  	%r873, %r803, %r871;
	popc.b32 	%r208, %r873;
	setp.ne.s32 	%p107, %r402, %r207;
	mov.b32 	%r1959, 0;
	@%p107 bra 	$L__BB15_183;
	atom.shared.add.u32 	%r1959, [%r102], %r208;
$L__BB15_183:
	shfl.sync.idx.b32	%r899|%p108, %r1959, %r207, 31, -1;
	add.s32 	%r211, %r208, %r899;
	shr.u32 	%r900, %r1909, %r400;
	and.b32  	%r896, %r900, %r75;
	mov.b32 	%r876, 1;
	// begin inline asm
	{
    .reg .pred p;
    and.b32 %r874, %r896, %r876;    setp.ne.u32 p, %r874, 0;
    vote.ballot.sync.b32 %r874, p, 0xffffffff;
    @!p not.b32 %r874, %r874;
}

	// end inline asm
	mov.b32 	%r879, 2;
	// begin inline asm
	{
    .reg .pred p;
    and.b32 %r877, %r896, %r879;    setp.ne.u32 p, %r877, 0;
    vote.ballot.sync.b32 %r877, p, 0xffffffff;
    @!p not.b32 %r877, %r877;
}

	// end inline asm
	and.b32  	%r901, %r877, %r874;
	mov.b32 	%r882, 4;
	// begin inline asm
	{
    .reg .pred p;
    and.b32 %r880, %r896, %r882;    setp.ne.u32 p, %r880, 0;
    vote.ballot.sync.b32 %r880, p, 0xffffffff;
    @!p not.b32 %r880, %r880;
}

	// end inline asm
	and.b32  	%r902, %r880, %r901;
	mov.b32 	%r885, 8;
	// begin inline asm
	{
    .reg .pred p;
    and.b32 %r883, %r896, %r885;    setp.ne.u32 p, %r883, 0;
    vote.ballot.sync.b32 %r883, p, 0xffffffff;
    @!p not.b32 %r883, %r883;
}

	// end inline asm
	and.b32  	%r903, %r883, %r902;
	mov.b32 	%r888, 16;
	// begin inline asm
	{
    .reg .pred p;
    and.b32 %r886, %r896, %r888;    setp.ne.u32 p, %r886, 0;
    vote.ballot.sync.b32 %r886, p, 0xffffffff;
    @!p not.b32 %r886, %r886;
}

	// end inline asm
	and.b32  	%r904, %r886, %r903;
	mov.b32 	%r891, 32;
	// begin inline asm
	{
    .reg .pred p;
    and.b32 %r889, %r896, %r891;    setp.ne.u32 p, %r889, 0;
    vote.ballot.sync.b32 %r889, p, 0xffffffff;
    @!p not.b32 %r889, %r889;
}

	// end inline asm
	and.b32  	%r905, %r889, %r904;
	mov.b32 	%r894, 64;
	// begin inline asm
	{
    .reg .pred p;
    and.b32 %r892, %r896, %r894;    setp.ne.u32 p, %r892, 0;
    vote.ballot.sync.b32 %r892, p, 0xffffffff;
    @!p not.b32 %r892, %r892;
}

	// end inline asm
	and.b32  	%r906, %r892, %r905;
	mov.b32 	%r897, 128;
	// begin inline asm
	{
    .reg .pred p;
    and.b32 %r895, %r896, %r897;    setp.ne.u32 p, %r895, 0;
    vote.ballot.sync.b32 %r895, p, 0xffffffff;
    @!p not.b32 %r895, %r895;
}

	// end inline asm
	and.b32  	%r907, %r895, %r906;
	clz.b32 	%r908, %r907;
	sub.s32 	%r212, 31, %r908;
	and.b32  	%r909, %r803, %r907;
	popc.b32 	%r213, %r909;
	setp.ne.s32 	%p109, %r402, %r212;
	mov.b32 	%r1960, 0;
	@%p109 bra 	$L__BB15_185;
	atom.shared.add.u32 	%r1960, [%r103], %r213;
$L__BB15_185:
	shfl.sync.idx.b32	%r935|%p110, %r1960, %r212, 31, -1;
	add.s32 	%r216, %r213, %r935;
	shr.u32 	%r936, %r1908, %r400;
	and.b32  	%r932, %r936, %r75;
	mov.b32 	%r912, 1;
	// begin inline asm
	{
    .reg .pred p;
    and.b32 %r910, %r932, %r912;    setp.ne.u32 p, %r910, 0;
    vote.ballot.sync.b32 %r910, p, 0xffffffff;
    @!p not.b32 %r910, %r910;
}

	// end inline asm
	mov.b32 	%r915, 2;
	// begin inline asm
	{
    .reg .pred p;
    and.b32 %r913, %r932, %r915;    setp.ne.u32 p, %r913, 0;
    vote.ballot.sync.b32 %r913, p, 0xffffffff;
    @!p not.b32 %r913, %r913;
}

	// end inline asm
	and.b32  	%r937, %r913, %r910;
	mov.b32 	%r918, 4;
	// begin inline asm
	{
    .reg .pred p;
    and.b32 %r916, %r932, %r918;    setp.ne.u32 p, %r916, 0;
    vote.ballot.sync.b32 %r916, p, 0xffffffff;
    @!p not.b32 %r916, %r916;
}

	// end inline asm
	and.b32  	%r938, %r916, %r937;
	mov.b32 	%r921, 8;
	// begin inline asm
	{
    .reg .pred p;
    and.b32 %r919, %r932, %r921;    setp.ne.u32 p, %r919, 0;
    vote.ballot.sync.b32 %r919, p, 0xffffffff;
    @!p not.b32 %r919, %r919;
}

	// end inline asm
	and.b32  	%r939, %r919, %r938;
	mov.b32 	%r924, 16;
	// begin inline asm
	{
    .reg .pred p;
    and.b32 %r922, %r932, %r924;    setp.ne.u32 p, %r922, 0;
    vote.ballot.sync.b32 %r922, p, 0xffffffff;
    @!p not.b32 %r922, %r922;
}

	// end inline asm
	and.b32  	%r940, %r922, %r939;
	mov.b32 	%r927, 32;
	// begin inline asm
	{
    .reg .pred p;
    and.b32 %r925, %r932, %r927;    setp.ne.u32 p, %r925, 0;
    vote.ballot.sync.b32 %r925, p, 0xffffffff;
    @!p not.b32 %r925, %r925;
}

	// end inline asm
	and.b32  	%r941, %r925, %r940;
	mov.b32 	%r930, 64;
	// begin inline asm
	{
    .reg .pred p;
    and.b32 %r928, %r932, %r930;    setp.ne.u32 p, %r928, 0;
    vote.ballot.sync.b32 %r928, p, 0xffffffff;
    @!p not.b32 %r928, %r928;
}

	// end inline asm
	and.b32  	%r942, %r928, %r941;
	mov.b32 	%r933, 128;
	// begin inline asm
	{
    .reg .pred p;
    and.b32 %r931, %r932, %r933;    setp.ne.u32 p, %r931, 0;
    vote.ballot.sync.b32 %r931, p, 0xffffffff;
    @!p not.b32 %r931, %r931;
}

	// end inline asm
	and.b32  	%r943, %r931, %r942;
	clz.b32 	%r944, %r943;
	sub.s32 	%r217, 31, %r944;
	and.b32  	%r945, %r803, %r943;
	popc.b32 	%r218, %r945;
	setp.ne.s32 	%p111, %r402, %r217;
	mov.b32 	%r1961, 0;
	@%p111 bra 	$L__BB15_187;
	atom.shared.add.u32 	%r1961, [%r104], %r218;
$L__BB15_187:
	shfl.sync.idx.b32	%r971|%p112, %r1961, %r217, 31, -1;
	add.s32 	%r221, %r218, %r971;
	shr.u32 	%r972, %r1907, %r400;
	and.b32  	%r968, %r972, %r75;
	mov.b32 	%r948, 1;
	// begin inline asm
	{
    .reg .pred p;
    and.b32 %r946, %r968, %r948;    setp.ne.u32 p, %r946, 0;
    vote.ballot.sync.b32 %r946, p, 0xffffffff;
    @!p not.b32 %r946, %r946;
}

	// end inline asm
	mov.b32 	%r951, 2;
	// begin inline asm
	{
    .reg .pred p;
    and.b32 %r949, %r968, %r951;    setp.ne.u32 p, %r949, 0;
    vote.ballot.sync.b32 %r949, p, 0xffffffff;
    @!p not.b32 %r949, %r949;
}

	// end inline asm
	and.b32  	%r973, %r949, %r946;
	mov.b32 	%r954, 4;
	// begin inline asm
	{
    .reg .pred p;
    and.b32 %r952, %r968, %r954;    setp.ne.u32 p, %r952, 0;
    vote.ballot.sync.b32 %r952, p, 0xffffffff;
    @!p not.b32 %r952, %r952;
}

	// end inline asm
	and.b32  	%r974, %r952, %r973;
	mov.b32 	%r957, 8;
	// begin inline asm
	{
    .reg .pred p;
    and.b32 %r955, %r968, %r957;    setp.ne.u32 p, %r955, 0;
    vote.ballot.sync.b32 %r955, p, 0xffffffff;
    @!p not.b32 %r955, %r955;
}

	// end inline asm
	and.b32  	%r975, %r955, %r974;
	mov.b32 	%r960, 16;
	// begin inline asm
	{
    .reg .pred p;
    and.b32 %r958, %r968, %r960;    setp.ne.u32 p, %r958, 0;
    vote.ballot.sync.b32 %r958, p, 0xffffffff;
    @!p not.b32 %r958, %r958;
}

	// end inline asm
	and.b32  	%r976, %r958, %r975;
	mov.b32 	%r963, 32;
	// begin inline asm
	{
    .reg .pred p;
    and.b32 %r961, %r968, %r963;    setp.ne.u32 p, %r961, 0;
    vote.ballot.sync.b32 %r961, p, 0xffffffff;
    @!p not.b32 %r961, %r961;
}

	// end inline asm
	and.b32  	%r977, %r961, %r976;
	mov.b32 	%r966, 64;
	// begin inline asm
	{
    .reg .pred p;
    and.b32 %r964, %r968, %r966;    setp.ne.u32 p, %r964, 0;
    vote.ballot.sync.b32 %r964, p, 0xffffffff;
    @!p not.b32 %r964, %r964;
}

	// end inline asm
	and.b32  	%r978, %r964, %r977;
	mov.b32 	%r969, 128;
	// begin inline asm
	{
    .reg .pred p;
    and.b32 %r967, %r968, %r969;    setp.ne.u32 p, %r967, 0;
    vote.ballot.sync.b32 %r967, p, 0xffffffff;
    @!p not.b32 %r967, %r967;
}

	// end inline asm
	and.b32  	%r979, %r967, %r978;
	clz.b32 	%r980, %r979;
	sub.s32 	%r222, 31, %r980;
	and.b32  	%r981, %r803, %r979;
	popc.b32 	%r223, %r981;
	setp.ne.s32 	%p113, %r402, %r222;
	mov.b32 	%r1962, 0;
	@%p113 bra 	$L__BB15_189;
	atom.shared.add.u32 	%r1962, [%r105], %r223;
$L__BB15_189:
	shfl.sync.idx.b32	%r1007|%p114, %r1962, %r222, 31, -1;
	add.s32 	%r226, %r223, %r1007;
	shr.u32 	%r1008, %r1906, %r400;
	and.b32  	%r1004, %r1008, %r75;
	mov.b32 	%r984, 1;
	// begin inline asm
	{
    .reg .pred p;
    and.b32 %r982, %r1004, %r984;    setp.ne.u32 p, %r982, 0;
    vote.ballot.sync.b32 %r982, p, 0xffffffff;
    @!p not.b32 %r982, %r982;
}

	// end inline asm
	mov.b32 	%r987, 2;
	// begin inline asm
	{
    .reg .pred p;
    and.b32 %r985, %r1004, %r987;    setp.ne.u32 p, %r985, 0;
    vote.ballot.sync.b32 %r985, p, 0xffffffff;
    @!p not.b32 %r985, %r985;
}

	// end inline asm
	and.b32  	%r1009, %r985, %r982;
	mov.b32 	%r990, 4;
	// begin inline asm
	{
    .reg .pred p;
    and.b32 %r988, %r1004, %r990;    setp.ne.u32 p, %r988, 0;
    vote.ballot.sync.b32 %r988, p, 0xffffffff;
    @!p not.b32 %r988, %r988;
}

	// end inline asm
	and.b32  	%r1010, %r988, %r1009;
	mov.b32 	%r993, 8;
	// begin inline asm
	{
    .reg .pred p;
    and.b32 %r991, %r1004, %r993;    setp.ne.u32 p, %r991, 0;
    vote.ballot.sync.b32 %r991, p, 0xffffffff;
    @!p not.b32 %r991, %r991;
}

	// end inline asm
	and.b32  	%r1011, %r991, %r1010;
	mov.b32 	%r996, 16;
	// begin inline asm
	{
    .reg .pred p;
    and.b32 %r994, %r1004, %r996;    setp.ne.u32 p, %r994, 0;
    vote.ballot.sync.b32 %r994, p, 0xffffffff;
    @!p not.b32 %r994, %r994;
}

	// end inline asm
	and.b32  	%r1012, %r994, %r1011;
	mov.b32 	%r999, 32;
	// begin inline asm
	{
    .reg .pred p;
    and.b32 %r997, %r1004, %r999;    setp.ne.u32 p, %r997, 0;
    vote.ballot.sync.b32 %r997, p, 0xffffffff;
    @!p not.b32 %r997, %r997;
}

	// end inline asm
	and.b32  	%r1013, %r997, %r1012;
	mov.b32 	%r1002, 64;
	// begin inline asm
	{
    .reg .pred p;
    and.b32 %r1000, %r1004, %r1002;    setp.ne.u32 p, %r1000, 0;
    vote.ballot.sync.b32 %r1000, p, 0xffffffff;
    @!p not.b32 %r1000, %r1000;
}

	// end inline asm
	and.b32  	%r1014, %r1000, %r1013;
	mov.b32 	%r1005, 128;
	// begin inline asm
	{
    .reg .pred p;
    and.b32 %r1003, %r1004, %r1005;    setp.ne.u32 p, %r1003, 0;
    vote.ballot.sync.b32 %r1003, p, 0xffffffff;
    @!p not.b32 %r1003, %r1003;
}

	// end inline asm
	and.b32  	%r1015, %r1003, %r1014;
	clz.b32 	%r1016, %r1015;
	sub.s32 	%r227, 31, %r1016;
	and.b32  	%r1017, %r803, %r1015;
	popc.b32 	%r228, %r1017;
	setp.ne.s32 	%p115, %r402, %r227;
	mov.b32 	%r1963, 0;
	@%p115 bra 	$L__BB15_191;
	atom.shared.add.u32 	%r1963, [%r106], %r228;
$L__BB15_191:
	shfl.sync.idx.b32	%r1043|%p116, %r1963, %r227, 31, -1;
	add.s32 	%r231, %r228, %r1043;
	shr.u32 	%r1044, %r1905, %r400;
	and.b32  	%r1040, %r1044, %r75;
	mov.b32 	%r1020, 1;
	// begin inline asm
	{
    .reg .pred p;
    and.b32 %r1018, %r1040, %r1020;    setp.ne.u32 p, %r1018, 0;
    vote.ballot.sync.b32 %r1018, p, 0xffffffff;
    @!p not.b32 %r1018, %r1018;
}

	// end inline asm
	mov.b32 	%r1023, 2;
	// begin inline asm
	{
    .reg .pred p;
    and.b32 %r1021, %r1040, %r1023;    setp.ne.u32 p, %r1021, 0;
    vote.ballot.sync.b32 %r1021, p, 0xffffffff;
    @!p not.b32 %r1021, %r1021;
}

	// end inline asm
	and.b32  	%r1045, %r1021, %r1018;
	mov.b32 	%r1026, 4;
	// begin inline asm
	{
    .reg .pred p;
    and.b32 %r1024, %r1040, %r1026;    setp.ne.u32 p, %r1024, 0;
    vote.ballot.sync.b32 %r1024, p, 0xffffffff;
    @!p not.b32 %r1024, %r1024;
}

	// end inline asm
	and.b32  	%r1046, %r1024, %r1045;
	mov.b32 	%r1029, 8;
	// begin inline asm
	{
    .reg .pred p;
    and.b32 %r1027, %r1040, %r1029;    setp.ne.u32 p, %r1027, 0;
    vote.ballot.sync.b32 %r1027, p, 0xffffffff;
    @!p not.b32 %r1027, %r1027;
}

	// end inline asm
	and.b32  	%r1047, %r1027, %r1046;
	mov.b32 	%r1032, 16;
	// begin inline asm
	{
    .reg .pred p;
    and.b32 %r1030, %r1040, %r1032;    setp.ne.u32 p, %r1030, 0;
    vote.ballot.sync.b32 %r1030, p, 0xffffffff;
    @!p not.b32 %r1030, %r1030;
}

	// end inline asm
	and.b32  	%r1048, %r1030, %r1047;
	mov.b32 	%r1035, 32;
	// begin inline asm
	{
    .reg .pred p;
    and.b32 %r1033, %r1040, %r1035;    setp.ne.u32 p, %r1033, 0;
    vote.ballot.sync.b32 %r1033, p, 0xffffffff;
    @!p not.b32 %r1033, %r1033;
}

	// end inline asm
	and.b32  	%r1049, %r1033, %r1048;
	mov.b32 	%r1038, 64;
	// begin inline asm
	{
    .reg .pred p;
    and.b32 %r1036, %r1040, %r1038;    setp.ne.u32 p, %r1036, 0;
    vote.ballot.sync.b32 %r1036, p, 0xffffffff;
    @!p not.b32 %r1036, %r1036;
}

	// end inline asm
	and.b32  	%r1050, %r1036, %r1049;
	mov.b32 	%r1041, 128;
	// begin inline asm
	{
    .reg .pred p;
    and.b32 %r1039, %r1040, %r1041;    setp.ne.u32 p, %r1039, 0;
    vote.ballot.sync.b32 %r1039, p, 0xffffffff;
    @!p not.b32 %r1039, %r1039;
}

	// end inline asm
	and.b32  	%r1051, %r1039, %r1050;
	clz.b32 	%r1052, %r1051;
	sub.s32 	%r232, 31, %r1052;
	and.b32  	%r1053, %r803, %r1051;
	popc.b32 	%r233, %r1053;
	setp.ne.s32 	%p117, %r402, %r232;
	mov.b32 	%r1964, 0;
	@%p117 bra 	$L__BB15_193;
	atom.shared.add.u32 	%r1964, [%r107], %r233;
$L__BB15_193:
	shfl.sync.idx.b32	%r1079|%p118, %r1964, %r232, 31, -1;
	add.s32 	%r236, %r233, %r1079;
	shr.u32 	%r1080, %r1904, %r400;
	and.b32  	%r1076, %r1080, %r75;
	mov.b32 	%r1056, 1;
	// begin inline asm
	{
    .reg .pred p;
    and.b32 %r1054, %r1076, %r1056;    setp.ne.u32 p, %r1054, 0;
    vote.ballot.sync.b32 %r1054, p, 0xffffffff;
    @!p not.b32 %r1054, %r1054;
}

	// end inline asm
	mov.b32 	%r1059, 2;
	// begin inline asm
	{
    .reg .pred p;
    and.b32 %r1057, %r1076, %r1059;    setp.ne.u32 p, %r1057, 0;
    vote.ballot.sync.b32 %r1057, p, 0xffffffff;
    @!p not.b32 %r1057, %r1057;
}

	// end inline asm
	and.b32  	%r1081, %r1057, %r1054;
	mov.b32 	%r1062, 4;
	// begin inline asm
	{
    .reg .pred p;
    and.b32 %r1060, %r1076, %r1062;    setp.ne.u32 p, %r1060, 0;
    vote.ballot.sync.b32 %r1060, p, 0xffffffff;
    @!p not.b32 %r1060, %r1060;
}

	// end inline asm
	and.b32  	%r1082, %r1060, %r1081;
	mov.b32 	%r1065, 8;
	// begin inline asm
	{
    .reg .pred p;
    and.b32 %r1063, %r1076, %r1065;    setp.ne.u32 p, %r1063, 0;
    vote.ballot.sync.b32 %r1063, p, 0xffffffff;
    @!p not.b32 %r1063, %r1063;
}

	// end inline asm
	and.b32  	%r1083, %r1063, %r1082;
	mov.b32 	%r1068, 16;
	// begin inline asm
	{
    .reg .pred p;
    and.b32 %r1066, %r1076, %r1068;    setp.ne.u32 p, %r1066, 0;
    vote.ballot.sync.b32 %r1066, p, 0xffffffff;
    @!p not.b32 %r1066, %r1066;
}

	// end inline asm
	and.b32  	%r1084, %r1066, %r1083;
	mov.b32 	%r1071, 32;
	// begin inline asm
	{
    .reg .pred p;
    and.b32 %r1069, %r1076, %r1071;    setp.ne.u32 p, %r1069, 0;
    vote.ballot.sync.b32 %r1069, p, 0xffffffff;
    @!p not.b32 %r1069, %r1069;
}

	// end inline asm
	and.b32  	%r1085, %r1069, %r1084;
	mov.b32 	%r1074, 64;
	// begin inline asm
	{
    .reg .pred p;
    and.b32 %r1072, %r1076, %r1074;    setp.ne.u32 p, %r1072, 0;
    vote.ballot.sync.b32 %r1072, p, 0xffffffff;
    @!p not.b32 %r1072, %r1072;
}

	// end inline asm
	and.b32  	%r1086, %r1072, %r1085;
	mov.b32 	%r1077, 128;
	// begin inline asm
	{
    .reg .pred p;
    and.b32 %r1075, %r1076, %r1077;    setp.ne.u32 p, %r1075, 0;
    vote.ballot.sync.b32 %r1075, p, 0xffffffff;
    @!p not.b32 %r1075, %r1075;
}

	// end inline asm
	and.b32  	%r1087, %r1075, %r1086;
	clz.b32 	%r1088, %r1087;
	sub.s32 	%r237, 31, %r1088;
	and.b32  	%r1089, %r803, %r1087;
	popc.b32 	%r238, %r1089;
	setp.ne.s32 	%p119, %r402, %r237;
	mov.b32 	%r1965, 0;
	@%p119 bra 	$L__BB15_195;
	atom.shared.add.u32 	%r1965, [%r108], %r238;
$L__BB15_195:
	shfl.sync.idx.b32	%r1115|%p120, %r1965, %r237, 31, -1;
	add.s32 	%r241, %r238, %r1115;
	shr.u32 	%r1116, %r1903, %r400;
	and.b32  	%r1112, %r1116, %r75;
	mov.b32 	%r1092, 1;
	// begin inline asm
	{
    .reg .pred p;
    and.b32 %r1090, %r1112, %r1092;    setp.ne.u32 p, %r1090, 0;
    vote.ballot.sync.b32 %r1090, p, 0xffffffff;
    @!p not.b32 %r1090, %r1090;
}

	// end inline asm
	mov.b32 	%r1095, 2;
	// begin inline asm
	{
    .reg .pred p;
    and.b32 %r1093, %r1112, %r1095;    setp.ne.u32 p, %r1093, 0;
    vote.ballot.sync.b32 %r1093, p, 0xffffffff;
    @!p not.b32 %r1093, %r1093;
}

	// end inline asm
	and.b32  	%r1117, %r1093, %r1090;
	mov.b32 	%r1098, 4;
	// begin inline asm
	{
    .reg .pred p;
    and.b32 %r1096, %r1112, %r1098;    setp.ne.u32 p, %r1096, 0;
    vote.ballot.sync.b32 %r1096, p, 0xffffffff;
    @!p not.b32 %r1096, %r1096;
}

	// end inline asm
	and.b32  	%r1118, %r1096, %r1117;
	mov.b32 	%r1101, 8;
	// begin inline asm
	{
    .reg .pred p;
    and.b32 %r1099, %r1112, %r1101;    setp.ne.u32 p, %r1099, 0;
    vote.ballot.sync.b32 %r1099, p, 0xffffffff;
    @!p not.b32 %r1099, %r1099;
}

	// end inline asm
	and.b32  	%r1119, %r1099, %r1118;
	mov.b32 	%r1104, 16;
	// begin inline asm
	{
    .reg .pred p;
    and.b32 %r1102, %r1112, %r1104;    setp.ne.u32 p, %r1102, 0;
    vote.ballot.sync.b32 %r1102, p, 0xffffffff;
    @!p not.b32 %r1102, %r1102;
}

	// end inline asm
	and.b32  	%r1120, %r1102, %r1119;
	mov.b32 	%r1107, 32;
	// begin inline asm
	{
    .reg .pred p;
    and.b32 %r1105, %r1112, %r1107;    setp.ne.u32 p, %r1105, 0;
    vote.ballot.sync.b32 %r1105, p, 0xffffffff;
    @!p not.b32 %r1105, %r1105;
}

	// end inline asm
	and.b32  	%r1121, %r1105, %r1120;
	mov.b32 	%r1110, 64;
	// begin inline asm
	{
    .reg .pred p;
    and.b32 %r1108, %r1112, %r1110;    setp.ne.u32 p, %r1108, 0;
    vote.ballot.sync.b32 %r1108, p, 0xffffffff;
    @!p not.b32 %r1108, %r1108;
}

	// end inline asm
	and.b32  	%r1122, %r1108, %r1121;
	mov.b32 	%r1113, 128;
	// begin inline asm
	{
    .reg .pred p;
    and.b32 %r1111, %r1112, %r1113;    setp.ne.u32 p, %r1111, 0;
    vote.ballot.sync.b32 %r1111, p, 0xffffffff;
    @!p not.b32 %r1111, %r1111;
}

	// end inline asm
	and.b32  	%r1123, %r1111, %r1122;
	clz.b32 	%r1124, %r1123;
	sub.s32 	%r242, 31, %r1124;
	and.b32  	%r1125, %r803, %r1123;
	popc.b32 	%r243, %r1125;
	setp.ne.s32 	%p121, %r402, %r242;
	mov.b32 	%r1966, 0;
	@%p121 bra 	$L__BB15_197;
	atom.shared.add.u32 	%r1966, [%r109], %r243;
$L__BB15_197:
	shfl.sync.idx.b32	%r1151|%p122, %r1966, %r242, 31, -1;
	add.s32 	%r246, %r243, %r1151;
	shr.u32 	%r1152, %r1902, %r400;
	and.b32  	%r1148, %r1152, %r75;
	mov.b32 	%r1128, 1;
	// begin inline asm
	{
    .reg .pred p;
    and.b32 %r1126, %r1148, %r1128;    setp.ne.u32 p, %r1126, 0;
    vote.ballot.sync.b32 %r1126, p, 0xffffffff;
    @!p not.b32 %r1126, %r1126;
}

	// end inline asm
	mov.b32 	%r1131, 2;
	// begin inline asm
	{
    .reg .pred p;
    and.b32 %r1129, %r1148, %r1131;    setp.ne.u32 p, %r1129, 0;
    vote.ballot.sync.b32 %r1129, p, 0xffffffff;
    @!p not.b32 %r1129, %r1129;
}

	// end inline asm
	and.b32  	%r1153, %r1129, %r1126;
	mov.b32 	%r1134, 4;
	// begin inline asm
	{
    .reg .pred p;
    and.b32 %r1132, %r1148, %r1134;    setp.ne.u32 p, %r1132, 0;
    vote.ballot.sync.b32 %r1132, p, 0xffffffff;
    @!p not.b32 %r1132, %r1132;
}

	// end inline asm
	and.b32  	%r1154, %r1132, %r1153;
	mov.b32 	%r1137, 8;
	// begin inline asm
	{
    .reg .pred p;
    and.b32 %r1135, %r1148, %r1137;    setp.ne.u32 p, %r1135, 0;
    vote.ballot.sync.b32 %r1135, p, 0xffffffff;
    @!p not.b32 %r1135, %r1135;
}

	// end inline asm
	and.b32  	%r1155, %r1135, %r1154;
	mov.b32 	%r1140, 16;
	// begin inline asm
	{
    .reg .pred p;
    and.b32 %r1138, %r1148, %r1140;    setp.ne.u32 p, %r1138, 0;
    vote.ballot.sync.b32 %r1138, p, 0xffffffff;
    @!p not.b32 %r1138, %r1138;
}

	// end inline asm
	and.b32  	%r1156, %r1138, %r1155;
	mov.b32 	%r1143, 32;
	// begin inline asm
	{
    .reg .pred p;
    and.b32 %r1141, %r1148, %r1143;    setp.ne.u32 p, %r1141, 0;
    vote.ballot.sync.b32 %r1141, p, 0xffffffff;
    @!p not.b32 %r1141, %r1141;
}

	// end inline asm
	and.b32  	%r1157, %r1141, %r1156;
	mov.b32 	%r1146, 64;
	// begin inline asm
	{
    .reg .pred p;
    and.b32 %r1144, %r1148, %r1146;    setp.ne.u32 p, %r1144, 0;
    vote.ballot.sync.b32 %r1144, p, 0xffffffff;
    @!p not.b32 %r1144, %r1144;
}

	// end inline asm
	and.b32  	%r1158, %r1144, %r1157;
	mov.b32 	%r1149, 128;
	// begin inline asm
	{
    .reg .pred p;
    and.b32 %r1147, %r1148, %r1149;    setp.ne.u32 p, %r1147, 0;
    vote.ballot.sync.b32 %r1147, p, 0xffffffff;
    @!p not.b32 %r1147, %r1147;
}

	// end inline asm
	and.b32  	%r1159, %r1147, %r1158;
	clz.b32 	%r1160, %r1159;
	sub.s32 	%r247, 31, %r1160;
	and.b32  	%r1161, %r803, %r1159;
	popc.b32 	%r248, %r1161;
	setp.ne.s32 	%p123, %r402, %r247;
	mov.b32 	%r1967, 0;
	@%p123 bra 	$L__BB15_199;
	atom.shared.add.u32 	%r1967, [%r110], %r248;
$L__BB15_199:
	shfl.sync.idx.b32	%r1187|%p124, %r1967, %r247, 31, -1;
	add.s32 	%r251, %r248, %r1187;
	shr.u32 	%r1188, %r1901, %r400;
	and.b32  	%r1184, %r1188, %r75;
	mov.b32 	%r1164, 1;
	// begin inline asm
	{
    .reg .pred p;
    and.b32 %r1162, %r1184, %r1164;    setp.ne.u32 p, %r1162, 0;
    vote.ballot.sync.b32 %r1162, p, 0xffffffff;
    @!p not.b32 %r1162, %r1162;
}

	// end inline asm
	mov.b32 	%r1167, 2;
	// begin inline asm
	{
    .reg .pred p;
    and.b32 %r1165, %r1184, %r1167;    setp.ne.u32 p, %r1165, 0;
    vote.ballot.sync.b32 %r1165, p, 0xffffffff;
    @!p not.b32 %r1165, %r1165;
}

	// end inline asm
	and.b32  	%r1189, %r1165, %r1162;
	mov.b32 	%r1170, 4;
	// begin inline asm
	{
    .reg .pred p;
    and.b32 %r1168, %r1184, %r1170;    setp.ne.u32 p, %r1168, 0;
    vote.ballot.sync.b32 %r1168, p, 0xffffffff;
    @!p not.b32 %r1168, %r1168;
}

	// end inline asm
	and.b32  	%r1190, %r1168, %r1189;
	mov.b32 	%r1173, 8;
	// begin inline asm
	{
    .reg .pred p;
    and.b32 %r1171, %r1184, %r1173;    setp.ne.u32 p, %r1171, 0;
    vote.ballot.sync.b32 %r1171, p, 0xffffffff;
    @!p not.b32 %r1171, %r1171;
}

	// end inline asm
	and.b32  	%r1191, %r1171, %r1190;
	mov.b32 	%r1176, 16;
	// begin inline asm
	{
    .reg .pred p;
    and.b32 %r1174, %r1184, %r1176;    setp.ne.u32 p, %r1174, 0;
    vote.ballot.sync.b32 %r1174, p, 0xffffffff;
    @!p not.b32 %r1174, %r1174;
}

	// end inline asm
	and.b32  	%r1192, %r1174, %r1191;
	mov.b32 	%r1179, 32;
	// begin inline asm
	{
    .reg .pred p;
    and.b32 %r1177, %r1184, %r1179;    setp.ne.u32 p, %r1177, 0;
    vote.ballot.sync.b32 %r1177, p, 0xffffffff;
    @!p not.b32 %r1177, %r1177;
}

	// end inline asm
	and.b32  	%r1193, %r1177, %r1192;
	mov.b32 	%r1182, 64;
	// begin inline asm
	{
    .reg .pred p;
    and.b32 %r1180, %r1184, %r1182;    setp.ne.u32 p, %r1180, 0;
    vote.ballot.sync.b32 %r1180, p, 0xffffffff;
    @!p not.b32 %r1180, %r1180;
}

	// end inline asm
	and.b32  	%r1194, %r1180, %r1193;
	mov.b32 	%r1185, 128;
	// begin inline asm
	{
    .reg .pred p;
    and.b32 %r1183, %r1184, %r1185;    setp.ne.u32 p, %r1183, 0;
    vote.ballot.sync.b32 %r1183, p, 0xffffffff;
    @!p not.b32 %r1183, %r1183;
}

	// end inline asm
	and.b32  	%r1195, %r1183, %r1194;
	clz.b32 	%r1196, %r1195;
	sub.s32 	%r252, 31, %r1196;
	and.b32  	%r1197, %r803, %r1195;
	popc.b32 	%r253, %r1197;
	setp.ne.s32 	%p125, %r402, %r252;
	mov.b32 	%r1968, 0;
	@%p125 bra 	$L__BB15_201;
	atom.shared.add.u32 	%r1968, [%r111], %r253;
$L__BB15_201:
	shfl.sync.idx.b32	%r1223|%p126, %r1968, %r252, 31, -1;
	add.s32 	%r256, %r253, %r1223;
	shr.u32 	%r1224, %r1900, %r400;
	and.b32  	%r1220, %r1224, %r75;
	mov.b32 	%r1200, 1;
	// begin inline asm
	{
    .reg .pred p;
    and.b32 %r1198, %r1220, %r1200;    setp.ne.u32 p, %r1198, 0;
    vote.ballot.sync.b32 %r1198, p, 0xffffffff;
    @!p not.b32 %r1198, %r1198;
}

	// end inline asm
	mov.b32 	%r1203, 2;
	// begin inline asm
	{
    .reg .pred p;
    and.b32 %r1201, %r1220, %r1203;    setp.ne.u32 p, %r1201, 0;
    vote.ballot.sync.b32 %r1201, p, 0xffffffff;
    @!p not.b32 %r1201, %r1201;
}

	// end inline asm
	and.b32  	%r1225, %r1201, %r1198;
	mov.b32 	%r1206, 4;
	// begin inline asm
	{
    .reg .pred p;
    and.b32 %r1204, %r1220, %r1206;    setp.ne.u32 p, %r1204, 0;
    vote.ballot.sync.b32 %r1204, p, 0xffffffff;
    @!p not.b32 %r1204, %r1204;
}

	// end inline asm
	and.b32  	%r1226, %r1204, %r1225;
	mov.b32 	%r1209, 8;
	// begin inline asm
	{
    .reg .pred p;
    and.b32 %r1207, %r1220, %r1209;    setp.ne.u32 p, %r1207, 0;
    vote.ballot.sync.b32 %r1207, p, 0xffffffff;
    @!p not.b32 %r1207, %r1207;
}

	// end inline asm
	and.b32  	%r1227, %r1207, %r1226;
	mov.b32 	%r1212, 16;
	// begin inline asm
	{
    .reg .pred p;
    and.b32 %r1210, %r1220, %r1212;    setp.ne.u32 p, %r1210, 0;
    vote.ballot.sync.b32 %r1210, p, 0xffffffff;
    @!p not.b32 %r1210, %r1210;
}

	// end inline asm
	and.b32  	%r1228, %r1210, %r1227;
	mov.b32 	%r1215, 32;
	// begin inline asm
	{
    .reg .pred p;
    and.b32 %r1213, %r1220, %r1215;    setp.ne.u32 p, %r1213, 0;
    vote.ballot.sync.b32 %r1213, p, 0xffffffff;
    @!p not.b32 %r1213, %r1213;
}

	// end inline asm
	and.b32  	%r1229, %r1213, %r1228;
	mov.b32 	%r1218, 64;
	// begin inline asm
	{
    .reg .pred p;
    and.b32 %r1216, %r1220, %r1218;    setp.ne.u32 p, %r1216, 0;
    vote.ballot.sync.b32 %r1216, p, 0xffffffff;
    @!p not.b32 %r1216, %r1216;
}

	// end inline asm
	and.b32  	%r1230, %r1216, %r1229;
	mov.b32 	%r1221, 128;
	// begin inline asm
	{
    .reg .pred p;
    and.b32 %r1219, %r1220, %r1221;    setp.ne.u32 p, %r1219, 0;
    vote.ballot.sync.b32 %r1219, p, 0xffffffff;
    @!p not.b32 %r1219, %r1219;
}

	// end inline asm
	and.b32  	%r1231, %r1219, %r1230;
	clz.b32 	%r1232, %r1231;
	sub.s32 	%r257, 31, %r1232;
	and.b32  	%r1233, %r803, %r1231;
	popc.b32 	%r258, %r1233;
	setp.ne.s32 	%p127, %r402, %r257;
	mov.b32 	%r1969, 0;
	@%p127 bra 	$L__BB15_203;
	atom.shared.add.u32 	%r1969, [%r112], %r258;
$L__BB15_203:
	shfl.sync.idx.b32	%r1259|%p128, %r1969, %r257, 31, -1;
	add.s32 	%r261, %r258, %r1259;
	shr.u32 	%r1260, %r1899, %r400;
	and.b32  	%r1256, %r1260, %r75;
	mov.b32 	%r1236, 1;
	// begin inline asm
	{
    .reg .pred p;
    and.b32 %r1234, %r1256, %r1236;    setp.ne.u32 p, %r1234, 0;
    vote.ballot.sync.b32 %r1234, p, 0xffffffff;
    @!p not.b32 %r1234, %r1234;
}

	// end inline asm
	mov.b32 	%r1239, 2;
	// begin inline asm
	{
    .reg .pred p;
    and.b32 %r1237, %r1256, %r1239;    setp.ne.u32 p, %r1237, 0;
    vote.ballot.sync.b32 %r1237, p, 0xffffffff;
    @!p not.b32 %r1237, %r1237;
}

	// end inline asm
	and.b32  	%r1261, %r1237, %r1234;
	mov.b32 	%r1242, 4;
	// begin inline asm
	{
    .reg .pred p;
    and.b32 %r1240, %r1256, %r1242;    setp.ne.u32 p, %r1240, 0;
    vote.ballot.sync.b32 %r1240, p, 0xffffffff;
    @!p not.b32 %r1240, %r1240;
}

	// end inline asm
	and.b32  	%r1262, %r1240, %r1261;
	mov.b32 	%r1245, 8;
	// begin inline asm
	{
    .reg .pred p;
    and.b32 %r1243, %r1256, %r1245;    setp.ne.u32 p, %r1243, 0;
    vote.ballot.sync.b32 %r1243, p, 0xffffffff;
    @!p not.b32 %r1243, %r1243;
}

	// end inline asm
	and.b32  	%r1263, %r1243, %r1262;
	mov.b32 	%r1248, 16;
	// begin inline asm
	{
    .reg .pred p;
    and.b32 %r1246, %r1256, %r1248;    setp.ne.u32 p, %r1246, 0;
    vote.ballot.sync.b32 %r1246, p, 0xffffffff;
    @!p not.b32 %r1246, %r1246;
}

	// end inline asm
	and.b32  	%r1264, %r1246, %r1263;
	mov.b32 	%r1251, 32;
	// begin inline asm
	{
    .reg .pred p;
    and.b32 %r1249, %r1256, %r1251;    setp.ne.u32 p, %r1249, 0;
    vote.ballot.sync.b32 %r1249, p, 0xffffffff;
    @!p not.b32 %r1249, %r1249;
}

	// end inline asm
	and.b32  	%r1265, %r1249, %r1264;
	mov.b32 	%r1254, 64;
	// begin inline asm
	{
    .reg .pred p;
    and.b32 %r1252, %r1256, %r1254;    setp.ne.u32 p, %r1252, 0;
    vote.ballot.sync.b32 %r1252, p, 0xffffffff;
    @!p not.b32 %r1252, %r1252;
}

	// end inline asm
	and.b32  	%r1266, %r1252, %r1265;
	mov.b32 	%r1257, 128;
	// begin inline asm
	{
    .reg .pred p;
    and.b32 %r1255, %r1256, %r1257;    setp.ne.u32 p, %r1255, 0;
    vote.ballot.sync.b32 %r1255, p, 0xffffffff;
    @!p not.b32 %r1255, %r1255;
}

	// end inline asm
	and.b32  	%r1267, %r1255, %r1266;
	clz.b32 	%r1268, %r1267;
	sub.s32 	%r262, 31, %r1268;
	and.b32  	%r1269, %r803, %r1267;
	popc.b32 	%r263, %r1269;
	setp.ne.s32 	%p129, %r402, %r262;
	mov.b32 	%r1970, 0;
	@%p129 bra 	$L__BB15_205;
	shl.b32 	%r1270, %r1, 5;
	and.b32  	%r1271, %r1270, 31744;
	mov.u32 	%r1272, _ZZN3cub18CUB_300001_SM_10006detail10radix_sort29DeviceRadixSortOnesweepKernelINS1_5radix10policy_hubIjjyE10Policy1000ELNS0_9SortOrderE0EjjyiiNS1_21identity_decomposer_tEEEvPT5_SB_PT3_PKSC_PT1_PKSG_PT2_PKSK_T4_iiT6_E1s;
	add.s32 	%r1273, %r1272, %r1271;
	shr.u32 	%r1274, %r1899, %r400;
	and.b32  	%r1275, %r1274, %r75;
	shl.b32 	%r1276, %r1275, 2;
	add.s32 	%r1277, %r1273, %r1276;
	atom.shared.add.u32 	%r1970, [%r1277], %r263;
$L__BB15_205:
	shfl.sync.idx.b32	%r1303|%p130, %r1970, %r262, 31, -1;
	add.s32 	%r266, %r263, %r1303;
	shr.u32 	%r1304, %r1898, %r400;
	and.b32  	%r1300, %r1304, %r75;
	mov.b32 	%r1280, 1;
	// begin inline asm
	{
    .reg .pred p;
    and.b32 %r1278, %r1300, %r1280;    setp.ne.u32 p, %r1278, 0;
    vote.ballot.sync.b32 %r1278, p, 0xffffffff;
    @!p not.b32 %r1278, %r1278;
}

	// end inline asm
	mov.b32 	%r1283, 2;
	// begin inline asm
	{
    .reg .pred p;
    and.b32 %r1281, %r1300, %r1283;    setp.ne.u32 p, %r1281, 0;
    vote.ballot.sync.b32 %r1281, p, 0xffffffff;
    @!p not.b32 %r1281, %r1281;
}

	// end inline asm
	and.b32  	%r1305, %r1281, %r1278;
	mov.b32 	%r1286, 4;
	// begin inline asm
	{
    .reg .pred p;
    and.b32 %r1284, %r1300, %r1286;    setp.ne.u32 p, %r1284, 0;
    vote.ballot.sync.b32 %r1284, p, 0xffffffff;
    @!p not.b32 %r1284, %r1284;
}

	// end inline asm
	and.b32  	%r1306, %r1284, %r1305;
	mov.b32 	%r1289, 8;
	// begin inline asm
	{
    .reg .pred p;
    and.b32 %r1287, %r1300, %r1289;    setp.ne.u32 p, %r1287, 0;
    vote.ballot.sync.b32 %r1287, p, 0xffffffff;
    @!p not.b32 %r1287, %r1287;
}

	// end inline asm
	and.b32  	%r1307, %r1287, %r1306;
	mov.b32 	%r1292, 16;
	// begin inline asm
	{
    .reg .pred p;
    and.b32 %r1290, %r1300, %r1292;    setp.ne.u32 p, %r1290, 0;
    vote.ballot.sync.b32 %r1290, p, 0xffffffff;
    @!p not.b32 %r1290, %r1290;
}

	// end inline asm
	and.b32  	%r1308, %r1290, %r1307;
	mov.b32 	%r1295, 32;
	// begin inline asm
	{
    .reg .pred p;
    and.b32 %r1293, %r1300, %r1295;    setp.ne.u32 p, %r1293, 0;
    vote.ballot.sync.b32 %r1293, p, 0xffffffff;
    @!p not.b32 %r1293, %r1293;
}

	// end inline asm
	and.b32  	%r1309, %r1293, %r1308;
	mov.b32 	%r1298, 64;
	// begin inline asm
	{
    .reg .pred p;
    and.b32 %r1296, %r1300, %r1298;    setp.ne.u32 p, %r1296, 0;
    vote.ballot.sync.b32 %r1296, p, 0xffffffff;
    @!p not.b32 %r1296, %r1296;
}

	// end inline asm
	and.b32  	%r1310, %r1296, %r1309;
	mov.b32 	%r1301, 128;
	// begin inline asm
	{
    .reg .pred p;
    and.b32 %r1299, %r1300, %r1301;    setp.ne.u32 p, %r1299, 0;
    vote.ballot.sync.b32 %r1299, p, 0xffffffff;
    @!p not.b32 %r1299, %r1299;
}

	// end inline asm
	and.b32  	%r1311, %r1299, %r1310;
	clz.b32 	%r1312, %r1311;
	sub.s32 	%r267, 31, %r1312;
	and.b32  	%r1313, %r803, %r1311;
	popc.b32 	%r268, %r1313;
	setp.ne.s32 	%p131, %r402, %r267;
	mov.b32 	%r1971, 0;
	@%p131 bra 	$L__BB15_207;
	atom.shared.add.u32 	%r1971, [%r113], %r268;
$L__BB15_207:
	shfl.sync.idx.b32	%r1339|%p132, %r1971, %r267, 31, -1;
	add.s32 	%r271, %r268, %r1339;
	shr.u32 	%r1340, %r1897, %r400;
	and.b32  	%r1336, %r1340, %r75;
	mov.b32 	%r1316, 1;
	// begin inline asm
	{
    .reg .pred p;
    and.b32 %r1314, %r1336, %r1316;    setp.ne.u32 p, %r1314, 0;
    vote.ballot.sync.b32 %r1314, p, 0xffffffff;
    @!p not.b32 %r1314, %r1314;
}

	// end inline asm
	mov.b32 	%r1319, 2;
	// begin inline asm
	{
    .reg .pred p;
    and.b32 %r1317, %r1336, %r1319;    setp.ne.u32 p, %r1317, 0;
    vote.ballot.sync.b32 %r1317, p, 0xffffffff;
    @!p not.b32 %r1317, %r1317;
}

	// end inline asm
	and.b32  	%r1341, %r1317, %r1314;
	mov.b32 	%r1322, 4;
	// begin inline asm
	{
    .reg .pred p;
    and.b32 %r1320, %r1336, %r1322;    setp.ne.u32 p, %r1320, 0;
    vote.ballot.sync.b32 %r1320, p, 0xffffffff;
    @!p not.b32 %r1320, %r1320;
}

	// end inline asm
	and.b32  	%r1342, %r1320, %r1341;
	mov.b32 	%r1325, 8;
	// begin inline asm
	{
    .reg .pred p;
    and.b32 %r1323, %r1336, %r1325;    setp.ne.u32 p, %r1323, 0;
    vote.ballot.sync.b32 %r1323, p, 0xffffffff;
    @!p not.b32 %r1323, %r1323;
}

	// end inline asm
	and.b32  	%r1343, %r1323, %r1342;
	mov.b32 	%r1328, 16;
	// begin inline asm
	{
    .reg .pred p;
    and.b32 %r1326, %r1336, %r1328;    setp.ne.u32 p, %r1326, 0;
    vote.ballot.sync.b32 %r1326, p, 0xffffffff;
    @!p not.b32 %r1326, %r1326;
}

	// end inline asm
	and.b32  	%r1344, %r1326, %r1343;
	mov.b32 	%r1331, 32;
	// begin inline asm
	{
    .reg .pred p;
    and.b32 %r1329, %r1336, %r1331;    setp.ne.u32 p, %r1329, 0;
    vote.ballot.sync.b32 %r1329, p, 0xffffffff;
    @!p not.b32 %r1329, %r1329;
}

	// end inline asm
	and.b32  	%r1345, %r1329, %r1344;
	mov.b32 	%r1334, 64;
	// begin inline asm
	{
    .reg .pred p;
    and.b32 %r1332, %r1336, %r1334;    setp.ne.u32 p, %r1332, 0;
    vote.ballot.sync.b32 %r1332, p, 0xffffffff;
    @!p not.b32 %r1332, %r1332;
}

	// end inline asm
	and.b32  	%r1346, %r1332, %r1345;
	mov.b32 	%r1337, 128;
	// begin inline asm
	{
    .reg .pred p;
    and.b32 %r1335, %r1336, %r1337;    setp.ne.u32 p, %r1335, 0;
    vote.ballot.sync.b32 %r1335, p, 0xffffffff;
    @!p not.b32 %r1335, %r1335;
}

	// end inline asm
	and.b32  	%r1347, %r1335, %r1346;
	clz.b32 	%r1348, %r1347;
	sub.s32 	%r272, 31, %r1348;
	and.b32  	%r1349, %r803, %r1347;
	popc.b32 	%r273, %r1349;
	setp.ne.s32 	%p133, %r402, %r272;
	mov.b32 	%r1972, 0;
	@%p133 bra 	$L__BB15_209;
	atom.shared.add.u32 	%r1972, [%r114], %r273;
$L__BB15_209:
	shfl.sync.idx.b32	%r1375|%p134, %r1972, %r272, 31, -1;
	add.s32 	%r276, %r273, %r1375;
	shr.u32 	%r1376, %r1896, %r400;
	and.b32  	%r1372, %r1376, %r75;
	mov.b32 	%r1352, 1;
	// begin inline asm
	{
    .reg .pred p;
    and.b32 %r1350, %r1372, %r1352;    setp.ne.u32 p, %r1350, 0;
    vote.ballot.sync.b32 %r1350, p, 0xffffffff;
    @!p not.b32 %r1350, %r1350;
}

	// end inline asm
	mov.b32 	%r1355, 2;
	// begin inline asm
	{
    .reg .pred p;
    and.b32 %r1353, %r1372, %r1355;    setp.ne.u32 p, %r1353, 0;
    vote.ballot.sync.b32 %r1353, p, 0xffffffff;
    @!p not.b32 %r1353, %r1353;
}

	// end inline asm
	and.b32  	%r1377, %r1353, %r1350;
	mov.b32 	%r1358, 4;
	// begin inline asm
	{
    .reg .pred p;
    and.b32 %r1356, %r1372, %r1358;    setp.ne.u32 p, %r1356, 0;
    vote.ballot.sync.b32 %r1356, p, 0xffffffff;
    @!p not.b32 %r1356, %r1356;
}

	// end inline asm
	and.b32  	%r1378, %r1356, %r1377;
	mov.b32 	%r1361, 8;
	// begin inline asm
	{
    .reg .pred p;
    and.b32 %r1359, %r1372, %r1361;    setp.ne.u32 p, %r1359, 0;
    vote.ballot.sync.b32 %r1359, p, 0xffffffff;
    @!p not.b32 %r1359, %r1359;
}

	// end inline asm
	and.b32  	%r1379, %r1359, %r1378;
	mov.b32 	%r1364, 16;
	// begin inline asm
	{
    .reg .pred p;
    and.b32 %r1362, %r1372, %r1364;    setp.ne.u32 p, %r1362, 0;
    vote.ballot.sync.b32 %r1362, p, 0xffffffff;
    @!p not.b32 %r1362, %r1362;
}

	// end inline asm
	and.b32  	%r1380, %r1362, %r1379;
	mov.b32 	%r1367, 32;
	// begin inline asm
	{
    .reg .pred p;
    and.b32 %r1365, %r1372, %r1367;    setp.ne.u32 p, %r1365, 0;
    vote.ballot.sync.b32 %r1365, p, 0xffffffff;
    @!p not.b32 %r1365, %r1365;
}

	// end inline asm
	and.b32  	%r1381, %r1365, %r1380;
	mov.b32 	%r1370, 64;
	// begin inline asm
	{
    .reg .pred p;
    and.b32 %r1368, %r1372, %r1370;    setp.ne.u32 p, %r1368, 0;
    vote.ballot.sync.b32 %r1368, p, 0xffffffff;
    @!p not.b32 %r1368, %r1368;
}

	// end inline asm
	and.b32  	%r1382, %r1368, %r1381;
	mov.b32 	%r1373, 128;
	// begin inline asm
	{
    .reg .pred p;
    and.b32 %r1371, %r1372, %r1373;    setp.ne.u32 p, %r1371, 0;
    vote.ballot.sync.b32 %r1371, p, 0xffffffff;
    @!p not.b32 %r1371, %r1371;
}

	// end inline asm
	and.b32  	%r1383, %r1371, %r1382;
	clz.b32 	%r1384, %r1383;
	sub.s32 	%r277, 31, %r1384;
	and.b32  	%r1385, %r803, %r1383;
	popc.b32 	%r278, %r1385;
	setp.ne.s32 	%p135, %r402, %r277;
	mov.b32 	%r1973, 0;
	@%p135 bra 	$L__BB15_211;
	atom.shared.add.u32 	%r1973, [%r115], %r278;
$L__BB15_211:
	shfl.sync.idx.b32	%r1411|%p136, %r1973, %r277, 31, -1;
	add.s32 	%r281, %r278, %r1411;
	shr.u32 	%r1412, %r1895, %r400;
	and.b32  	%r1408, %r1412, %r75;
	mov.b32 	%r1388, 1;
	// begin inline asm
	{
    .reg .pred p;
    and.b32 %r1386, %r1408, %r1388;    setp.ne.u32 p, %r1386, 0;
    vote.ballot.sync.b32 %r1386, p, 0xffffffff;
    @!p not.b32 %r1386, %r1386;
}

	// end inline asm
	mov.b32 	%r1391, 2;
	// begin inline asm
	{
    .reg .pred p;
    and.b32 %r1389, %r1408, %r1391;    setp.ne.u32 p, %r1389, 0;
    vote.ballot.sync.b32 %r1389, p, 0xffffffff;
    @!p not.b32 %r1389, %r1389;
}

	// end inline asm
	and.b32  	%r1413, %r1389, %r1386;
	mov.b32 	%r1394, 4;
	// begin inline asm
	{
    .reg .pred p;
    and.b32 %r1392, %r1408, %r1394;    setp.ne.u32 p, %r1392, 0;
    vote.ballot.sync.b32 %r1392, p, 0xffffffff;
    @!p not.b32 %r1392, %r1392;
}

	// end inline asm
	and.b32  	%r1414, %r1392, %r1413;
	mov.b32 	%r1397, 8;
	// begin inline asm
	{
    .reg .pred p;
    and.b32 %r1395, %r1408, %r1397;    setp.ne.u32 p, %r1395, 0;
    vote.ballot.sync.b32 %r1395, p, 0xffffffff;
    @!p not.b32 %r1395, %r1395;
}

	// end inline asm
	and.b32  	%r1415, %r1395, %r1414;
	mov.b32 	%r1400, 16;
	// begin inline asm
	{
    .reg .pred p;
    and.b32 %r1398, %r1408, %r1400;    setp.ne.u32 p, %r1398, 0;
    vote.ballot.sync.b32 %r1398, p, 0xffffffff;
    @!p not.b32 %r1398, %r1398;
}

	// end inline asm
	and.b32  	%r1416, %r1398, %r1415;
	mov.b32 	%r1403, 32;
	// begin inline asm
	{
    .reg .pred p;
    and.b32 %r1401, %r1408, %r1403;    setp.ne.u32 p, %r1401, 0;
    vote.ballot.sync.b32 %r1401, p, 0xffffffff;
    @!p not.b32 %r1401, %r1401;
}

	// end inline asm
	and.b32  	%r1417, %r1401, %r1416;
	mov.b32 	%r1406, 64;
	// begin inline asm
	{
    .reg .pred p;
    and.b32 %r1404, %r1408, %r1406;    setp.ne.u32 p, %r1404, 0;
    vote.ballot.sync.b32 %r1404, p, 0xffffffff;
    @!p not.b32 %r1404, %r1404;
}

	// end inline asm
	and.b32  	%r1418, %r1404, %r1417;
	mov.b32 	%r1409, 128;
	// begin inline asm
	{
    .reg .pred p;
    and.b32 %r1407, %r1408, %r1409;    setp.ne.u32 p, %r1407, 0;
    vote.ballot.sync.b32 %r1407, p, 0xffffffff;
    @!p not.b32 %r1407, %r1407;
}

	// end inline asm
	and.b32  	%r1419, %r1407, %r1418;
	clz.b32 	%r1420, %r1419;
	sub.s32 	%r282, 31, %r1420;
	and.b32  	%r1421, %r803, %r1419;
	popc.b32 	%r283, %r1421;
	setp.ne.s32 	%p137, %r402, %r282;
	mov.b32 	%r1974, 0;
	@%p137 bra 	$L__BB15_213;
	atom.shared.add.u32 	%r1974, [%r116], %r283;
$L__BB15_213:
	shfl.sync.idx.b32	%r1422|%p139, %r1974, %r282, 31, -1;
	add.s32 	%r1423, %r283, %r1422;
	bar.sync 	0;
	shl.b32 	%r1424, %r206, 2;
	mov.u32 	%r1425, _ZZN3cub18CUB_300001_SM_10006detail10radix_sort29DeviceRadixSortOnesweepKernelINS1_5radix10policy_hubIjjyE10Policy1000ELNS0_9SortOrderE0EjjyiiNS1_21identity_decomposer_tEEEvPT5_SB_PT3_PKSC_PT1_PKSG_PT2_PKSK_T4_iiT6_E1s;
	add.s32 	%r286, %r1425, %r1424;
	st.shared.u32 	[%r286+-4], %r1911;
	shl.b32 	%r1426, %r211, 2;
	add.s32 	%r287, %r1425, %r1426;
	st.shared.u32 	[%r287+-4], %r1910;
	shl.b32 	%r1427, %r216, 2;
	add.s32 	%r288, %r1425, %r1427;
	st.shared.u32 	[%r288+-4], %r1909;
	shl.b32 	%r1428, %r221, 2;
	add.s32 	%r289, %r1425, %r1428;
	st.shared.u32 	[%r289+-4], %r1908;
	shl.b32 	%r1429, %r226, 2;
	add.s32 	%r290, %r1425, %r1429;
	st.shared.u32 	[%r290+-4], %r1907;
	shl.b32 	%r1430, %r231, 2;
	add.s32 	%r291, %r1425, %r1430;
	st.shared.u32 	[%r291+-4], %r1906;
	shl.b32 	%r1431, %r236, 2;
	add.s32 	%r292, %r1425, %r1431;
	st.shared.u32 	[%r292+-4], %r1905;
	shl.b32 	%r1432, %r241, 2;
	add.s32 	%r293, %r1425, %r1432;
	st.shared.u32 	[%r293+-4], %r1904;
	shl.b32 	%r1433, %r246, 2;
	add.s32 	%r294, %r1425, %r1433;
	st.shared.u32 	[%r294+-4], %r1903;
	shl.b32 	%r1434, %r251, 2;
	add.s32 	%r295, %r1425, %r1434;
	st.shared.u32 	[%r295+-4], %r1902;
	shl.b32 	%r1435, %r256, 2;
	add.s32 	%r296, %r1425, %r1435;
	st.shared.u32 	[%r296+-4], %r1901;
	shl.b32 	%r1436, %r261, 2;
	add.s32 	%r297, %r1425, %r1436;
	st.shared.u32 	[%r297+-4], %r1900;
	shl.b32 	%r1437, %r266, 2;
	add.s32 	%r298, %r1425, %r1437;
	st.shared.u32 	[%r298+-4], %r1899;
	shl.b32 	%r1438, %r271, 2;
	add.s32 	%r299, %r1425, %r1438;
	st.shared.u32 	[%r299+-4], %r1898;
	shl.b32 	%r1439, %r276, 2;
	add.s32 	%r300, %r1425, %r1439;
	st.shared.u32 	[%r300+-4], %r1897;
	shl.b32 	%r1440, %r281, 2;
	add.s32 	%r301, %r1425, %r1440;
	st.shared.u32 	[%r301+-4], %r1896;
	shl.b32 	%r1441, %r1423, 2;
	add.s32 	%r302, %r1425, %r1441;
	st.shared.u32 	[%r302+-4], %r1895;
	shl.b32 	%r1442, %r1, 3;
	add.s32 	%r1443, %r1425, %r1442;
	add.s32 	%r303, %r1443, 26112;
	@%p29 bra 	$L__BB15_221;
	ld.param.u64 	%rd368, [_ZN3cub18CUB_300001_SM_10006detail10radix_sort29DeviceRadixSortOnesweepKernelINS1_5radix10policy_hubIjjyE10Policy1000ELNS0_9SortOrderE0EjjyiiNS1_21identity_decomposer_tEEEvPT5_SB_PT3_PKSC_PT1_PKSG_PT2_PKSK_T4_iiT6__param_3];
	cvta.to.global.u64 	%rd85, %rd368;
	shl.b64 	%rd86, %rd10, 3;
	add.s64 	%rd87, %rd85, %rd86;
	ld.global.u64 	%rd88, [%rd87];
	cvt.s64.s32 	%rd89, %r200;
	sub.s64 	%rd371, %rd88, %rd89;
	st.shared.u64 	[%r303], %rd371;
	setp.lt.s32 	%p140, %r4, 1;
	mov.u32 	%r1978, %r1920;
	@%p140 bra 	$L__BB15_220;
	mov.b32 	%r1976, -1;
	mov.u32 	%r1975, %r4;
	mov.u32 	%r1978, %r1920;
$L__BB15_216:
	ld.param.u64 	%rd361, [_ZN3cub18CUB_300001_SM_10006detail10radix_sort29DeviceRadixSortOnesweepKernelINS1_5radix10policy_hubIjjyE10Policy1000ELNS0_9SortOrderE0EjjyiiNS1_21identity_decomposer_tEEEvPT5_SB_PT3_PKSC_PT1_PKSG_PT2_PKSK_T4_iiT6__param_0];
	add.s32 	%r307, %r1975, -1;
	shl.b32 	%r1445, %r307, 8;
	add.s32 	%r1446, %r1445, %r1;
	cvta.to.global.u64 	%rd90, %rd361;
	mul.wide.s32 	%rd91, %r1446, 4;
	add.s64 	%rd21, %rd90, %rd91;
$L__BB15_217:
	membar.cta;
	ld.volatile.global.u32 	%r308, [%rd21];
	setp.eq.s32 	%p141, %r308, 0;
	@%p141 bra 	$L__BB15_217;
	and.b32  	%r1447, %r308, 1073741823;
	add.s32 	%r1978, %r1447, %r1978;
	setp.gt.s32 	%p142, %r308, -1;
	vote.sync.ballot.b32 	%r1976, %p142, %r1976;
	setp.gt.u32 	%p144, %r1975, 1;
	and.pred  	%p145, %p142, %p144;
	mov.u32 	%r1975, %r307;
	@%p145 bra 	$L__BB15_216;
	ld.shared.u64 	%rd371, [%r303];
$L__BB15_220:
	ld.param.u64 	%rd362, [_ZN3cub18CUB_300001_SM_10006detail10radix_sort29DeviceRadixSortOnesweepKernelINS1_5radix10policy_hubIjjyE10Policy1000ELNS0_9SortOrderE0EjjyiiNS1_21identity_decomposer_tEEEvPT5_SB_PT3_PKSC_PT1_PKSG_PT2_PKSK_T4_iiT6__param_0];
	or.b32  	%r1448, %r1978, -2147483648;
	cvta.to.global.u64 	%rd92, %rd362;
	shl.b32 	%r1449, %r4, 8;
	add.s32 	%r1450, %r1449, %r1;
	mul.wide.s32 	%rd93, %r1450, 4;
	add.s64 	%rd94, %rd92, %rd93;
	st.volatile.global.u32 	[%rd94], %r1448;
	sub.s32 	%r1451, %r1978, %r1920;
	cvt.s64.s32 	%rd95, %r1451;
	add.s64 	%rd96, %rd371, %rd95;
	st.shared.u64 	[%r303], %rd96;
$L__BB15_221:
	ld.param.u64 	%rd365, [_ZN3cub18CUB_300001_SM_10006detail10radix_sort29DeviceRadixSortOnesweepKernelINS1_5radix10policy_hubIjjyE10Policy1000ELNS0_9SortOrderE0EjjyiiNS1_21identity_decomposer_tEEEvPT5_SB_PT3_PKSC_PT1_PKSG_PT2_PKSK_T4_iiT6__param_2];
	setp.gt.u32 	%p146, %r1, 255;
	setp.lt.s32 	%p147, %r5, %r399;
	setp.eq.s64 	%p148, %rd365, 0;
	or.pred  	%p149, %p148, %p147;
	or.pred  	%p150, %p146, %p149;
	@%p150 bra 	$L__BB15_223;
	ld.param.u64 	%rd366, [_ZN3cub18CUB_300001_SM_10006detail10radix_sort29DeviceRadixSortOnesweepKernelINS1_5radix10policy_hubIjjyE10Policy1000ELNS0_9SortOrderE0EjjyiiNS1_21identity_decomposer_tEEEvPT5_SB_PT3_PKSC_PT1_PKSG_PT2_PKSK_T4_iiT6__param_2];
	ld.shared.u64 	%rd97, [%r303];
	cvt.s64.s32 	%rd98, %r1920;
	cvt.s64.s32 	%rd99, %r200;
	add.s64 	%rd100, %rd99, %rd98;
	add.s64 	%rd101, %rd100, %rd97;
	cvta.to.global.u64 	%rd102, %rd366;
	shl.b64 	%rd103, %rd10, 3;
	add.s64 	%rd104, %rd102, %rd103;
	st.global.u64 	[%rd104], %rd101;
$L__BB15_223:
	setp.gt.s32 	%p151, %r5, %r399;
	bar.sync 	0;
	@%p151 bra 	$L__BB15_225;
	ld.shared.u32 	%r1452, [%r117];
	shr.u32 	%r1453, %r1452, %r400;
	and.b32  	%r1454, %r1453, %r75;
	shl.b32 	%r1455, %r1454, 3;
	add.s32 	%r1457, %r1425, 26112;
	add.s32 	%r1458, %r1457, %r1455;
	ld.shared.u64 	%rd105, [%r1458];
	add.s64 	%rd106, %rd105, %rd10;
	shl.b64 	%rd107, %rd106, 2;
	add.s64 	%rd108, %rd2, %rd107;
	st.global.u32 	[%rd108], %r1452;
	bar.warp.sync 	-1;
	ld.shared.u32 	%r1459, [%r117+1536];
	shr.u32 	%r1460, %r1459, %r400;
	and.b32  	%r1461, %r1460, %r75;
	shl.b32 	%r1462, %r1461, 3;
	add.s32 	%r1463, %r1457, %r1462;
	ld.shared.u64 	%rd109, [%r1463];
	add.s64 	%rd110, %rd109, %rd10;
	shl.b64 	%rd111, %rd110, 2;
	add.s64 	%rd112, %rd2, %rd111;
	st.global.u32 	[%rd112+1536], %r1459;
	bar.warp.sync 	-1;
	ld.shared.u32 	%r1464, [%r117+3072];
	shr.u32 	%r1465, %r1464, %r400;
	and.b32  	%r1466, %r1465, %r75;
	shl.b32 	%r1467, %r1466, 3;
	add.s32 	%r1468, %r1457, %r1467;
	ld.shared.u64 	%rd113, [%r1468];
	add.s64 	%rd114, %rd113, %rd10;
	shl.b64 	%rd115, %rd114, 2;
	add.s64 	%rd116, %rd2, %rd115;
	st.global.u32 	[%rd116+3072], %r1464;
	bar.warp.sync 	-1;
	ld.shared.u32 	%r1469, [%r117+4608];
	shr.u32 	%r1470, %r1469, %r400;
	and.b32  	%r1471, %r1470, %r75;
	shl.b32 	%r1472, %r1471, 3;
	add.s32 	%r1473, %r1457, %r1472;
	ld.shared.u64 	%rd117, [%r1473];
	add.s64 	%rd118, %rd117, %rd10;
	shl.b64 	%rd119, %rd118, 2;
	add.s64 	%rd120, %rd2, %rd119;
	st.global.u32 	[%rd120+4608], %r1469;
	bar.warp.sync 	-1;
	ld.shared.u32 	%r1474, [%r117+6144];
	shr.u32 	%r1475, %r1474, %r400;
	and.b32  	%r1476, %r1475, %r75;
	shl.b32 	%r1477, %r1476, 3;
	add.s32 	%r1478, %r1457, %r1477;
	ld.shared.u64 	%rd121, [%r1478];
	add.s64 	%rd122, %rd121, %rd10;
	shl.b64 	%rd123, %rd122, 2;
	add.s64 	%rd124, %rd2, %rd123;
	st.global.u32 	[%rd124+6144], %r1474;
	bar.warp.sync 	-1;
	ld.shared.u32 	%r1479, [%r117+7680];
	shr.u32 	%r1480, %r1479, %r400;
	and.b32  	%r1481, %r1480, %r75;
	shl.b32 	%r1482, %r1481, 3;
	add.s32 	%r1483, %r1457, %r1482;
	ld.shared.u64 	%rd125, [%r1483];
	add.s64 	%rd126, %rd125, %rd10;
	shl.b64 	%rd127, %rd126, 2;
	add.s64 	%rd128, %rd2, %rd127;
	st.global.u32 	[%rd128+7680], %r1479;
	bar.warp.sync 	-1;
	ld.shared.u32 	%r1484, [%r117+9216];
	shr.u32 	%r1485, %r1484, %r400;
	and.b32  	%r1486, %r1485, %r75;
	shl.b32 	%r1487, %r1486, 3;
	add.s32 	%r1488, %r1457, %r1487;
	ld.shared.u64 	%rd129, [%r1488];
	add.s64 	%rd130, %rd129, %rd10;
	shl.b64 	%rd131, %rd130, 2;
	add.s64 	%rd132, %rd2, %rd131;
	st.global.u32 	[%rd132+9216], %r1484;
	bar.warp.sync 	-1;
	ld.shared.u32 	%r1489, [%r117+10752];
	shr.u32 	%r1490, %r1489, %r400;
	and.b32  	%r1491, %r1490, %r75;
	shl.b32 	%r1492, %r1491, 3;
	add.s32 	%r1493, %r1457, %r1492;
	ld.shared.u64 	%rd133, [%r1493];
	add.s64 	%rd134, %rd133, %rd10;
	shl.b64 	%rd135, %rd134, 2;
	add.s64 	%rd136, %rd2, %rd135;
	st.global.u32 	[%rd136+10752], %r1489;
	bar.warp.sync 	-1;
	ld.shared.u32 	%r1494, [%r117+12288];
	shr.u32 	%r1495, %r1494, %r400;
	and.b32  	%r1496, %r1495, %r75;
	shl.b32 	%r1497, %r1496, 3;
	add.s32 	%r1498, %r1457, %r1497;
	ld.shared.u64 	%rd137, [%r1498];
	add.s64 	%rd138, %rd137, %rd10;
	shl.b64 	%rd139, %rd138, 2;
	add.s64 	%rd140, %rd2, %rd139;
	st.global.u32 	[%rd140+12288], %r1494;
	bar.warp.sync 	-1;
	ld.shared.u32 	%r1499, [%r117+13824];
	shr.u32 	%r1500, %r1499, %r400;
	and.b32  	%r1501, %r1500, %r75;
	shl.b32 	%r1502, %r1501, 3;
	add.s32 	%r1503, %r1457, %r1502;
	ld.shared.u64 	%rd141, [%r1503];
	add.s64 	%rd142, %rd141, %rd10;
	shl.b64 	%rd143, %rd142, 2;
	add.s64 	%rd144, %rd2, %rd143;
	st.global.u32 	[%rd144+13824], %r1499;
	bar.warp.sync 	-1;
	ld.shared.u32 	%r1504, [%r117+15360];
	shr.u32 	%r1505, %r1504, %r400;
	and.b32  	%r1506, %r1505, %r75;
	shl.b32 	%r1507, %r1506, 3;
	add.s32 	%r1508, %r1457, %r1507;
	ld.shared.u64 	%rd145, [%r1508];
	add.s64 	%rd146, %rd145, %rd10;
	shl.b64 	%rd147, %rd146, 2;
	add.s64 	%rd148, %rd2, %rd147;
	st.global.u32 	[%rd148+15360], %r1504;
	bar.warp.sync 	-1;
	ld.shared.u32 	%r1509, [%r117+16896];
	shr.u32 	%r1510, %r1509, %r400;
	and.b32  	%r1511, %r1510, %r75;
	shl.b32 	%r1512, %r1511, 3;
	add.s32 	%r1513, %r1457, %r1512;
	ld.shared.u64 	%rd149, [%r1513];
	add.s64 	%rd150, %rd149, %rd10;
	shl.b64 	%rd151, %rd150, 2;
	add.s64 	%rd152, %rd2, %rd151;
	st.global.u32 	[%rd152+16896], %r1509;
	bar.warp.sync 	-1;
	ld.shared.u32 	%r1514, [%r117+18432];
	shr.u32 	%r1515, %r1514, %r400;
	and.b32  	%r1516, %r1515, %r75;
	shl.b32 	%r1517, %r1516, 3;
	add.s32 	%r1518, %r1457, %r1517;
	ld.shared.u64 	%rd153, [%r1518];
	add.s64 	%rd154, %rd153, %rd10;
	shl.b64 	%rd155, %rd154, 2;
	add.s64 	%rd156, %rd2, %rd155;
	st.global.u32 	[%rd156+18432], %r1514;
	bar.warp.sync 	-1;
	ld.shared.u32 	%r1519, [%r117+19968];
	shr.u32 	%r1520, %r1519, %r400;
	and.b32  	%r1521, %r1520, %r75;
	shl.b32 	%r1522, %r1521, 3;
	add.s32 	%r1523, %r1457, %r1522;
	ld.shared.u64 	%rd157, [%r1523];
	add.s64 	%rd158, %rd157, %rd10;
	shl.b64 	%rd159, %rd158, 2;
	add.s64 	%rd160, %rd2, %rd159;
	st.global.u32 	[%rd160+19968], %r1519;
	bar.warp.sync 	-1;
	ld.shared.u32 	%r1524, [%r117+21504];
	shr.u32 	%r1525, %r1524, %r400;
	and.b32  	%r1526, %r1525, %r75;
	shl.b32 	%r1527, %r1526, 3;
	add.s32 	%r1528, %r1457, %r1527;
	ld.shared.u64 	%rd161, [%r1528];
	add.s64 	%rd162, %rd161, %rd10;
	shl.b64 	%rd163, %rd162, 2;
	add.s64 	%rd164, %rd2, %rd163;
	st.global.u32 	[%rd164+21504], %r1524;
	bar.warp.sync 	-1;
	ld.shared.u32 	%r1529, [%r117+23040];
	shr.u32 	%r1530, %r1529, %r400;
	and.b32  	%r1531, %r1530, %r75;
	shl.b32 	%r1532, %r1531, 3;
	add.s32 	%r1533, %r1457, %r1532;
	ld.shared.u64 	%rd165, [%r1533];
	add.s64 	%rd166, %rd165, %rd10;
	shl.b64 	%rd167, %rd166, 2;
	add.s64 	%rd168, %rd2, %rd167;
	st.global.u32 	[%rd168+23040], %r1529;
	bar.warp.sync 	-1;
	ld.shared.u32 	%r1534, [%r117+24576];
	shr.u32 	%r1535, %r1534, %r400;
	and.b32  	%r1536, %r1535, %r75;
	shl.b32 	%r1537, %r1536, 3;
	add.s32 	%r1538, %r1457, %r1537;
	ld.shared.u64 	%rd169, [%r1538];
	add.s64 	%rd170, %rd169, %rd10;
	shl.b64 	%rd171, %rd170, 2;
	add.s64 	%rd172, %rd2, %rd171;
	st.global.u32 	[%rd172+24576], %r1534;
	bar.warp.sync 	-1;
	bra.uni 	$L__BB15_260;
$L__BB15_225:
	mad.lo.s32 	%r312, %r4, -6528, %r399;
	setp.ge.s32 	%p152, %r1, %r312;
	@%p152 bra 	$L__BB15_227;
	ld.shared.u32 	%r1539, [%r117];
	shr.u32 	%r1540, %r1539, %r400;
	and.b32  	%r1541, %r1540, %r75;
	shl.b32 	%r1542, %r1541, 3;
	add.s32 	%r1544, %r1425, %r1542;
	ld.shared.u64 	%rd173, [%r1544+26112];
	add.s64 	%rd174, %rd173, %rd10;
	shl.b64 	%rd175, %rd174, 2;
	add.s64 	%rd176, %rd2, %rd175;
	st.global.u32 	[%rd176], %r1539;
$L__BB15_227:
	bar.warp.sync 	-1;
	add.s32 	%r1545, %r1, 384;
	setp.ge.s32 	%p153, %r1545, %r312;
	@%p153 bra 	$L__BB15_229;
	ld.shared.u32 	%r1546, [%r117+1536];
	shr.u32 	%r1547, %r1546, %r400;
	and.b32  	%r1548, %r1547, %r75;
	shl.b32 	%r1549, %r1548, 3;
	add.s32 	%r1551, %r1425, %r1549;
	ld.shared.u64 	%rd177, [%r1551+26112];
	add.s64 	%rd178, %rd177, %rd10;
	shl.b64 	%rd179, %rd178, 2;
	add.s64 	%rd180, %rd2, %rd179;
	st.global.u32 	[%rd180+1536], %r1546;
$L__BB15_229:
	bar.warp.sync 	-1;
	add.s32 	%r1552, %r1, 768;
	setp.ge.s32 	%p154, %r1552, %r312;
	@%p154 bra 	$L__BB15_231;
	ld.shared.u32 	%r1553, [%r117+3072];
	shr.u32 	%r1554, %r1553, %r400;
	and.b32  	%r1555, %r1554, %r75;
	shl.b32 	%r1556, %r1555, 3;
	add.s32 	%r1558, %r1425, %r1556;
	ld.shared.u64 	%rd181, [%r1558+26112];
	add.s64 	%rd182, %rd181, %rd10;
	shl.b64 	%rd183, %rd182, 2;
	add.s64 	%rd184, %rd2, %rd183;
	st.global.u32 	[%rd184+3072], %r1553;
$L__BB15_231:
	bar.warp.sync 	-1;
	add.s32 	%r1559, %r1, 1152;
	setp.ge.s32 	%p155, %r1559, %r312;
	@%p155 bra 	$L__BB15_233;
	ld.shared.u32 	%r1560, [%r117+4608];
	shr.u32 	%r1561, %r1560, %r400;
	and.b32  	%r1562, %r1561, %r75;
	shl.b32 	%r1563, %r1562, 3;
	add.s32 	%r1565, %r1425, %r1563;
	ld.shared.u64 	%rd185, [%r1565+26112];
	add.s64 	%rd186, %rd185, %rd10;
	shl.b64 	%rd187, %rd186, 2;
	add.s64 	%rd188, %rd2, %rd187;
	st.global.u32 	[%rd188+4608], %r1560;
$L__BB15_233:
	bar.warp.sync 	-1;
	add.s32 	%r1566, %r1, 1536;
	setp.ge.s32 	%p156, %r1566, %r312;
	@%p156 bra 	$L__BB15_235;
	ld.shared.u32 	%r1567, [%r117+6144];
	shr.u32 	%r1568, %r1567, %r400;
	and.b32  	%r1569, %r1568, %r75;
	shl.b32 	%r1570, %r1569, 3;
	add.s32 	%r1572, %r1425, %r1570;
	ld.shared.u64 	%rd189, [%r1572+26112];
	add.s64 	%rd190, %rd189, %rd10;
	shl.b64 	%rd191, %rd190, 2;
	add.s64 	%rd192, %rd2, %rd191;
	st.global.u32 	[%rd192+6144], %r1567;
$L__BB15_235:
	bar.warp.sync 	-1;
	add.s32 	%r1573, %r1, 1920;
	setp.ge.s32 	%p157, %r1573, %r312;
	@%p157 bra 	$L__BB15_237;
	ld.shared.u32 	%r1574, [%r117+7680];
	shr.u32 	%r1575, %r1574, %r400;
	and.b32  	%r1576, %r1575, %r75;
	shl.b32 	%r1577, %r1576, 3;
	add.s32 	%r1579, %r1425, %r1577;
	ld.shared.u64 	%rd193, [%r1579+26112];
	add.s64 	%rd194, %rd193, %rd10;
	shl.b64 	%rd195, %rd194, 2;
	add.s64 	%rd196, %rd2, %rd195;
	st.global.u32 	[%rd196+7680], %r1574;
$L__BB15_237:
	bar.warp.sync 	-1;
	add.s32 	%r1580, %r1, 2304;
	setp.ge.s32 	%p158, %r1580, %r312;
	@%p158 bra 	$L__BB15_239;
	ld.shared.u32 	%r1581, [%r117+9216];
	shr.u32 	%r1582, %r1581, %r400;
	and.b32  	%r1583, %r1582, %r75;
	shl.b32 	%r1584, %r1583, 3;
	add.s32 	%r1586, %r1425, %r1584;
	ld.shared.u64 	%rd197, [%r1586+26112];
	add.s64 	%rd198, %rd197, %rd10;
	shl.b64 	%rd199, %rd198, 2;
	add.s64 	%rd200, %rd2, %rd199;
	st.global.u32 	[%rd200+9216], %r1581;
$L__BB15_239:
	bar.warp.sync 	-1;
	add.s32 	%r1587, %r1, 2688;
	setp.ge.s32 	%p159, %r1587, %r312;
	@%p159 bra 	$L__BB15_241;
	ld.shared.u32 	%r1588, [%r117+10752];
	shr.u32 	%r1589, %r1588, %r400;
	and.b32  	%r1590, %r1589, %r75;
	shl.b32 	%r1591, %r1590, 3;
	add.s32 	%r1593, %r1425, %r1591;
	ld.shared.u64 	%rd201, [%r1593+26112];
	add.s64 	%rd202, %rd201, %rd10;
	shl.b64 	%rd203, %rd202, 2;
	add.s64 	%rd204, %rd2, %rd203;
	st.global.u32 	[%rd204+10752], %r1588;
$L__BB15_241:
	bar.warp.sync 	-1;
	or.b32  	%r1594, %r1, 3072;
	setp.ge.s32 	%p160, %r1594, %r312;
	@%p160 bra 	$L__BB15_243;
	ld.shared.u32 	%r1595, [%r117+12288];
	shr.u32 	%r1596, %r1595, %r400;
	and.b32  	%r1597, %r1596, %r75;
	shl.b32 	%r1598, %r1597, 3;
	add.s32 	%r1600, %r1425, %r1598;
	ld.shared.u64 	%rd205, [%r1600+26112];
	add.s64 	%rd206, %rd205, %rd10;
	shl.b64 	%rd207, %rd206, 2;
	add.s64 	%rd208, %rd2, %rd207;
	st.global.u32 	[%rd208+12288], %r1595;
$L__BB15_243:
	bar.warp.sync 	-1;
	add.s32 	%r1601, %r1, 3456;
	setp.ge.s32 	%p161, %r1601, %r312;
	@%p161 bra 	$L__BB15_245;
	ld.shared.u32 	%r1602, [%r117+13824];
	shr.u32 	%r1603, %r1602, %r400;
	and.b32  	%r1604, %r1603, %r75;
	shl.b32 	%r1605, %r1604, 3;
	add.s32 	%r1607, %r1425, %r1605;
	ld.shared.u64 	%rd209, [%r1607+26112];
	add.s64 	%rd210, %rd209, %rd10;
	shl.b64 	%rd211, %rd210, 2;
	add.s64 	%rd212, %rd2, %rd211;
	st.global.u32 	[%rd212+13824], %r1602;
$L__BB15_245:
	bar.warp.sync 	-1;
	add.s32 	%r1608, %r1, 3840;
	setp.ge.s32 	%p162, %r1608, %r312;
	@%p162 bra 	$L__BB15_247;
	ld.shared.u32 	%r1609, [%r117+15360];
	shr.u32 	%r1610, %r1609, %r400;
	and.b32  	%r1611, %r1610, %r75;
	shl.b32 	%r1612, %r1611, 3;
	add.s32 	%r1614, %r1425, %r1612;
	ld.shared.u64 	%rd213, [%r1614+26112];
	add.s64 	%rd214, %rd213, %rd10;
	shl.b64 	%rd215, %rd214, 2;
	add.s64 	%rd216, %rd2, %rd215;
	st.global.u32 	[%rd216+15360], %r1609;
$L__BB15_247:
	bar.warp.sync 	-1;
	add.s32 	%r1615, %r1, 4224;
	setp.ge.s32 	%p163, %r1615, %r312;
	@%p163 bra 	$L__BB15_249;
	ld.shared.u32 	%r1616, [%r117+16896];
	shr.u32 	%r1617, %r1616, %r400;
	and.b32  	%r1618, %r1617, %r75;
	shl.b32 	%r1619, %r1618, 3;
	add.s32 	%r1621, %r1425, %r1619;
	ld.shared.u64 	%rd217, [%r1621+26112];
	add.s64 	%rd218, %rd217, %rd10;
	shl.b64 	%rd219, %rd218, 2;
	add.s64 	%rd220, %rd2, %rd219;
	st.global.u32 	[%rd220+16896], %r1616;
$L__BB15_249:
	bar.warp.sync 	-1;
	add.s32 	%r1622, %r1, 4608;
	setp.ge.s32 	%p164, %r1622, %r312;
	@%p164 bra 	$L__BB15_251;
	ld.shared.u32 	%r1623, [%r117+18432];
	shr.u32 	%r1624, %r1623, %r400;
	and.b32  	%r1625, %r1624, %r75;
	shl.b32 	%r1626, %r1625, 3;
	add.s32 	%r1628, %r1425, %r1626;
	ld.shared.u64 	%rd221, [%r1628+26112];
	add.s64 	%rd222, %rd221, %rd10;
	shl.b64 	%rd223, %rd222, 2;
	add.s64 	%rd224, %rd2, %rd223;
	st.global.u32 	[%rd224+18432], %r1623;
$L__BB15_251:
	bar.warp.sync 	-1;
	add.s32 	%r1629, %r1, 4992;
	setp.ge.s32 	%p165, %r1629, %r312;
	@%p165 bra 	$L__BB15_253;
	ld.shared.u32 	%r1630, [%r117+19968];
	shr.u32 	%r1631, %r1630, %r400;
	and.b32  	%r1632, %r1631, %r75;
	shl.b32 	%r1633, %r1632, 3;
	add.s32 	%r1635, %r1425, %r1633;
	ld.shared.u64 	%rd225, [%r1635+26112];
	add.s64 	%rd226, %rd225, %rd10;
	shl.b64 	%rd227, %rd226, 2;
	add.s64 	%rd228, %rd2, %rd227;
	st.global.u32 	[%rd228+19968], %r1630;
$L__BB15_253:
	bar.warp.sync 	-1;
	add.s32 	%r1636, %r1, 5376;
	setp.ge.s32 	%p166, %r1636, %r312;
	@%p166 bra 	$L__BB15_255;
	ld.shared.u32 	%r1637, [%r117+21504];
	shr.u32 	%r1638, %r1637, %r400;
	and.b32  	%r1639, %r1638, %r75;
	shl.b32 	%r1640, %r1639, 3;
	add.s32 	%r1642, %r1425, %r1640;
	ld.shared.u64 	%rd229, [%r1642+26112];
	add.s64 	%rd230, %rd229, %rd10;
	shl.b64 	%rd231, %rd230, 2;
	add.s64 	%rd232, %rd2, %rd231;
	st.global.u32 	[%rd232+21504], %r1637;
$L__BB15_255:
	bar.warp.sync 	-1;
	add.s32 	%r1643, %r1, 5760;
	setp.ge.s32 	%p167, %r1643, %r312;
	@%p167 bra 	$L__BB15_257;
	ld.shared.u32 	%r1644, [%r117+23040];
	shr.u32 	%r1645, %r1644, %r400;
	and.b32  	%r1646, %r1645, %r75;
	shl.b32 	%r1647, %r1646, 3;
	add.s32 	%r1649, %r1425, %r1647;
	ld.shared.u64 	%rd233, [%r1649+26112];
	add.s64 	%rd234, %rd233, %rd10;
	shl.b64 	%rd235, %rd234, 2;
	add.s64 	%rd236, %rd2, %rd235;
	st.global.u32 	[%rd236+23040], %r1644;
$L__BB15_257:
	bar.warp.sync 	-1;
	or.b32  	%r1650, %r1, 6144;
	setp.ge.s32 	%p168, %r1650, %r312;
	@%p168 bra 	$L__BB15_259;
	ld.shared.u32 	%r1651, [%r117+24576];
	shr.u32 	%r1652, %r1651, %r400;
	and.b32  	%r1653, %r1652, %r75;
	shl.b32 	%r1654, %r1653, 3;
	add.s32 	%r1656, %r1425, %r1654;
	ld.shared.u64 	%rd237, [%r1656+26112];
	add.s64 	%rd238, %rd237, %rd10;
	shl.b64 	%rd239, %rd238, 2;
	add.s64 	%rd240, %rd2, %rd239;
	st.global.u32 	[%rd240+24576], %r1651;
$L__BB15_259:
	bar.warp.sync 	-1;
$L__BB15_260:
	setp.gt.s32 	%p169, %r5, %r399;
	ld.shared.u32 	%r1657, [%r117];
	shr.u32 	%r1658, %r1657, %r400;
	and.b32  	%r313, %r1658, %r75;
	ld.shared.u32 	%r1659, [%r117+1536];
	shr.u32 	%r1660, %r1659, %r400;
	and.b32  	%r314, %r1660, %r75;
	ld.shared.u32 	%r1661, [%r117+3072];
	shr.u32 	%r1662, %r1661, %r400;
	and.b32  	%r315, %r1662, %r75;
	ld.shared.u32 	%r1663, [%r117+4608];
	shr.u32 	%r1664, %r1663, %r400;
	and.b32  	%r316, %r1664, %r75;
	ld.shared.u32 	%r1665, [%r117+6144];
	shr.u32 	%r1666, %r1665, %r400;
	and.b32  	%r317, %r1666, %r75;
	ld.shared.u32 	%r1667, [%r117+7680];
	shr.u32 	%r1668, %r1667, %r400;
	and.b32  	%r318, %r1668, %r75;
	ld.shared.u32 	%r1669, [%r117+9216];
	shr.u32 	%r1670, %r1669, %r400;
	and.b32  	%r319, %r1670, %r75;
	ld.shared.u32 	%r1671, [%r117+10752];
	shr.u32 	%r1672, %r1671, %r400;
	and.b32  	%r320, %r1672, %r75;
	ld.shared.u32 	%r1673, [%r117+12288];
	shr.u32 	%r1674, %r1673, %r400;
	and.b32  	%r321, %r1674, %r75;
	ld.shared.u32 	%r1675, [%r117+13824];
	shr.u32 	%r1676, %r1675, %r400;
	and.b32  	%r322, %r1676, %r75;
	ld.shared.u32 	%r1677, [%r117+15360];
	shr.u32 	%r1678, %r1677, %r400;
	and.b32  	%r323, %r1678, %r75;
	ld.shared.u32 	%r1679, [%r117+16896];
	shr.u32 	%r1680, %r1679, %r400;
	and.b32  	%r324, %r1680, %r75;
	ld.shared.u32 	%r1681, [%r117+18432];
	shr.u32 	%r1682, %r1681, %r400;
	and.b32  	%r325, %r1682, %r75;
	ld.shared.u32 	%r1683, [%r117+19968];
	shr.u32 	%r1684, %r1683, %r400;
	and.b32  	%r326, %r1684, %r75;
	ld.shared.u32 	%r1685, [%r117+21504];
	shr.u32 	%r1686, %r1685, %r400;
	and.b32  	%r327, %r1686, %r75;
	ld.shared.u32 	%r1687, [%r117+23040];
	shr.u32 	%r1688, %r1687, %r400;
	and.b32  	%r328, %r1688, %r75;
	ld.shared.u32 	%r1689, [%r117+24576];
	shr.u32 	%r1690, %r1689, %r400;
	and.b32  	%r329, %r1690, %r75;
	@%p169 bra 	$L__BB15_262;
	ld.global.u32 	%r1995, [%rd9];
	ld.global.u32 	%r1996, [%rd9+128];
	ld.global.u32 	%r1997, [%rd9+256];
	ld.global.u32 	%r1998, [%rd9+384];
	ld.global.u32 	%r1999, [%rd9+512];
	ld.global.u32 	%r2000, [%rd9+640];
	ld.global.u32 	%r2001, [%rd9+768];
	ld.global.u32 	%r2002, [%rd9+896];
	ld.global.u32 	%r2003, [%rd9+1024];
	ld.global.u32 	%r2004, [%rd9+1152];
	ld.global.u32 	%r2005, [%rd9+1280];
	ld.global.u32 	%r2006, [%rd9+1408];
	ld.global.u32 	%r2007, [%rd9+1536];
	ld.global.u32 	%r2008, [%rd9+1664];
	ld.global.u32 	%r2009, [%rd9+1792];
	ld.global.u32 	%r2010, [%rd9+1920];
	ld.global.u32 	%r2011, [%rd9+2048];
	bra.uni 	$L__BB15_296;
$L__BB15_262:
	cvt.u32.u64 	%r1692, %rd8;
	mul.lo.s32 	%r1693, %r4, 6528;
	sub.s32 	%r347, %r399, %r1693;
	setp.ge.s32 	%p170, %r1692, %r347;
	@%p170 bra 	$L__BB15_264;
	ld.global.u32 	%r1995, [%rd9];
$L__BB15_264:
	add.s32 	%r1696, %r1692, 32;
	setp.ge.s32 	%p171, %r1696, %r347;
	@%p171 bra 	$L__BB15_266;
	ld.global.u32 	%r1996, [%rd9+128];
$L__BB15_266:
	add.s32 	%r1699, %r1692, 64;
	setp.ge.s32 	%p172, %r1699, %r347;
	@%p172 bra 	$L__BB15_268;
	ld.global.u32 	%r1997, [%rd9+256];
$L__BB15_268:
	add.s32 	%r1702, %r1692, 96;
	setp.ge.s32 	%p173, %r1702, %r347;
	@%p173 bra 	$L__BB15_270;
	ld.global.u32 	%r1998, [%rd9+384];
$L__BB15_270:
	add.s32 	%r1705, %r1692, 128;
	setp.ge.s32 	%p174, %r1705, %r347;
	@%p174 bra 	$L__BB15_272;
	ld.global.u32 	%r1999, [%rd9+512];
$L__BB15_272:
	add.s32 	%r1708, %r1692, 160;
	setp.ge.s32 	%p175, %r1708, %r347;
	@%p175 bra 	$L__BB15_274;
	ld.global.u32 	%r2000, [%rd9+640];
$L__BB15_274:
	add.s32 	%r1711, %r1692, 192;
	setp.ge.s32 	%p176, %r1711, %r347;
	@%p176 bra 	$L__BB15_276;
	ld.global.u32 	%r2001, [%rd9+768];
$L__BB15_276:
	cvt.u32.u64 	%r1713, %rd8;
	add.s32 	%r1714, %r1713, 224;
	setp.ge.s32 	%p177, %r1714, %r347;
	@%p177 bra 	$L__BB15_278;
	ld.global.u32 	%r2002, [%rd9+896];
$L__BB15_278:
	cvt.u32.u64 	%r1716, %rd8;
	add.s32 	%r1717, %r1716, 256;
	setp.ge.s32 	%p178, %r1717, %r347;
	@%p178 bra 	$L__BB15_280;
	ld.global.u32 	%r2003, [%rd9+1024];
$L__BB15_280:
	cvt.u32.u64 	%r1719, %rd8;
	add.s32 	%r1720, %r1719, 288;
	setp.ge.s32 	%p179, %r1720, %r347;
	@%p179 bra 	$L__BB15_282;
	ld.global.u32 	%r2004, [%rd9+1152];
$L__BB15_282:
	cvt.u32.u64 	%r1722, %rd8;
	add.s32 	%r1723, %r1722, 320;
	setp.ge.s32 	%p180, %r1723, %r347;
	@%p180 bra 	$L__BB15_284;
	ld.global.u32 	%r2005, [%rd9+1280];
$L__BB15_284:
	cvt.u32.u64 	%r1725, %rd8;
	add.s32 	%r1726, %r1725, 352;
	setp.ge.s32 	%p181, %r1726, %r347;
	@%p181 bra 	$L__BB15_286;
	ld.global.u32 	%r2006, [%rd9+1408];
$L__BB15_286:
	cvt.u32.u64 	%r1728, %rd8;
	add.s32 	%r1729, %r1728, 384;
	setp.ge.s32 	%p182, %r1729, %r347;
	@%p182 bra 	$L__BB15_288;
	ld.global.u32 	%r2007, [%rd9+1536];
$L__BB15_288:
	cvt.u32.u64 	%r1731, %rd8;
	add.s32 	%r1732, %r1731, 416;
	setp.ge.s32 	%p183, %r1732, %r347;
	@%p183 bra 	$L__BB15_290;
	ld.global.u32 	%r2008, [%rd9+1664];
$L__BB15_290:
	cvt.u32.u64 	%r1734, %rd8;
	add.s32 	%r1735, %r1734, 448;
	setp.ge.s32 	%p184, %r1735, %r347;
	@%p184 bra 	$L__BB15_292;
	ld.global.u32 	%r2009, [%rd9+1792];
$L__BB15_292:
	cvt.u32.u64 	%r1737, %rd8;
	add.s32 	%r1738, %r1737, 480;
	setp.ge.s32 	%p185, %r1738, %r347;
	@%p185 bra 	$L__BB15_294;
	ld.global.u32 	%r2010, [%rd9+1920];
$L__BB15_294:
	cvt.u32.u64 	%r1740, %rd8;
	add.s32 	%r1741, %r1740, 512;
	setp.ge.s32 	%p186, %r1741, %r347;
	@%p186 bra 	$L__BB15_296;
	ld.global.u32 	%r2011, [%rd9+2048];
$L__BB15_296:
	bar.sync 	0;
	st.shared.u32 	[%r286+-4], %r1995;
	st.shared.u32 	[%r287+-4], %r1996;
	st.shared.u32 	[%r288+-4], %r1997;
	st.shared.u32 	[%r289+-4], %r1998;
	st.shared.u32 	[%r290+-4], %r1999;
	st.shared.u32 	[%r291+-4], %r2000;
	st.shared.u32 	[%r292+-4], %r2001;
	st.shared.u32 	[%r293+-4], %r2002;
	st.shared.u32 	[%r294+-4], %r2003;
	st.shared.u32 	[%r295+-4], %r2004;
	st.shared.u32 	[%r296+-4], %r2005;
	st.shared.u32 	[%r297+-4], %r2006;
	st.shared.u32 	[%r298+-4], %r2007;
	st.shared.u32 	[%r299+-4], %r2008;
	st.shared.u32 	[%r300+-4], %r2009;
	st.shared.u32 	[%r301+-4], %r2010;
	st.shared.u32 	[%r302+-4], %r2011;
	bar.sync 	0;
	@%p169 bra 	$L__BB15_298;
	ld.shared.u32 	%r1742, [%r117];
	shl.b32 	%r1743, %r313, 3;
	mov.u32 	%r1744, _ZZN3cub18CUB_300001_SM_10006detail10radix_sort29DeviceRadixSortOnesweepKernelINS1_5radix10policy_hubIjjyE10Policy1000ELNS0_9SortOrderE0EjjyiiNS1_21identity_decomposer_tEEEvPT5_SB_PT3_PKSC_PT1_PKSG_PT2_PKSK_T4_iiT6_E1s;
	add.s32 	%r1745, %r1744, 26112;
	add.s32 	%r1746, %r1745, %r1743;
	ld.shared.u64 	%rd241, [%r1746];
	add.s64 	%rd242, %rd241, %rd10;
	shl.b64 	%rd243, %rd242, 2;
	add.s64 	%rd244, %rd1, %rd243;
	st.global.u32 	[%rd244], %r1742;
	bar.warp.sync 	-1;
	ld.shared.u32 	%r1747, [%r117+1536];
	shl.b32 	%r1748, %r314, 3;
	add.s32 	%r1749, %r1745, %r1748;
	ld.shared.u64 	%rd245, [%r1749];
	add.s64 	%rd246, %rd245, %rd10;
	shl.b64 	%rd247, %rd246, 2;
	add.s64 	%rd248, %rd1, %rd247;
	st.global.u32 	[%rd248+1536], %r1747;
	bar.warp.sync 	-1;
	ld.shared.u32 	%r1750, [%r117+3072];
	shl.b32 	%r1751, %r315, 3;
	add.s32 	%r1752, %r1745, %r1751;
	ld.shared.u64 	%rd249, [%r1752];
	add.s64 	%rd250, %rd249, %rd10;
	shl.b64 	%rd251, %rd250, 2;
	add.s64 	%rd252, %rd1, %rd251;
	st.global.u32 	[%rd252+3072], %r1750;
	bar.warp.sync 	-1;
	ld.shared.u32 	%r1753, [%r117+4608];
	shl.b32 	%r1754, %r316, 3;
	add.s32 	%r1755, %r1745, %r1754;
	ld.shared.u64 	%rd253, [%r1755];
	add.s64 	%rd254, %rd253, %rd10;
	shl.b64 	%rd255, %rd254, 2;
	add.s64 	%rd256, %rd1, %rd255;
	st.global.u32 	[%rd256+4608], %r1753;
	bar.warp.sync 	-1;
	ld.shared.u32 	%r1756, [%r117+6144];
	shl.b32 	%r1757, %r317, 3;
	add.s32 	%r1758, %r1745, %r1757;
	ld.shared.u64 	%rd257, [%r1758];
	add.s64 	%rd258, %rd257, %rd10;
	shl.b64 	%rd259, %rd258, 2;
	add.s64 	%rd260, %rd1, %rd259;
	st.global.u32 	[%rd260+6144], %r1756;
	bar.warp.sync 	-1;
	ld.shared.u32 	%r1759, [%r117+7680];
	shl.b32 	%r1760, %r318, 3;
	add.s32 	%r1761, %r1745, %r1760;
	ld.shared.u64 	%rd261, [%r1761];
	add.s64 	%rd262, %rd261, %rd10;
	shl.b64 	%rd263, %rd262, 2;
	add.s64 	%rd264, %rd1, %rd263;
	st.global.u32 	[%rd264+7680], %r1759;
	bar.warp.sync 	-1;
	ld.shared.u32 	%r1762, [%r117+9216];
	shl.b32 	%r1763, %r319, 3;
	add.s32 	%r1764, %r1745, %r1763;
	ld.shared.u64 	%rd265, [%r1764];
	add.s64 	%rd266, %rd265, %rd10;
	shl.b64 	%rd267, %rd266, 2;
	add.s64 	%rd268, %rd1, %rd267;
	st.global.u32 	[%rd268+9216], %r1762;
	bar.warp.sync 	-1;
	ld.shared.u32 	%r1765, [%r117+10752];
	shl.b32 	%r1766, %r320, 3;
	add.s32 	%r1767, %r1745, %r1766;
	ld.shared.u64 	%rd269, [%r1767];
	add.s64 	%rd270, %rd269, %rd10;
	shl.b64 	%rd271, %rd270, 2;
	add.s64 	%rd272, %rd1, %rd271;
	st.global.u32 	[%rd272+10752], %r1765;
	bar.warp.sync 	-1;
	ld.shared.u32 	%r1768, [%r117+12288];
	shl.b32 	%r1769, %r321, 3;
	add.s32 	%r1770, %r1745, %r1769;
	ld.shared.u64 	%rd273, [%r1770];
	add.s64 	%rd274, %rd273, %rd10;
	shl.b64 	%rd275, %rd274, 2;
	add.s64 	%rd276, %rd1, %rd275;
	st.global.u32 	[%rd276+12288], %r1768;
	bar.warp.sync 	-1;
	ld.shared.u32 	%r1771, [%r117+13824];
	shl.b32 	%r1772, %r322, 3;
	add.s32 	%r1773, %r1745, %r1772;
	ld.shared.u64 	%rd277, [%r1773];
	add.s64 	%rd278, %rd277, %rd10;
	shl.b64 	%rd279, %rd278, 2;
	add.s64 	%rd280, %rd1, %rd279;
	st.global.u32 	[%rd280+13824], %r1771;
	bar.warp.sync 	-1;
	ld.shared.u32 	%r1774, [%r117+15360];
	shl.b32 	%r1775, %r323, 3;
	add.s32 	%r1776, %r1745, %r1775;
	ld.shared.u64 	%rd281, [%r1776];
	add.s64 	%rd282, %rd281, %rd10;
	shl.b64 	%rd283, %rd282, 2;
	add.s64 	%rd284, %rd1, %rd283;
	st.global.u32 	[%rd284+15360], %r1774;
	bar.warp.sync 	-1;
	ld.shared.u32 	%r1777, [%r117+16896];
	shl.b32 	%r1778, %r324, 3;
	add.s32 	%r1779, %r1745, %r1778;
	ld.shared.u64 	%rd285, [%r1779];
	add.s64 	%rd286, %rd285, %rd10;
	shl.b64 	%rd287, %rd286, 2;
	add.s64 	%rd288, %rd1, %rd287;
	st.global.u32 	[%rd288+16896], %r1777;
	bar.warp.sync 	-1;
	ld.shared.u32 	%r1780, [%r117+18432];
	shl.b32 	%r1781, %r325, 3;
	add.s32 	%r1782, %r1745, %r1781;
	ld.shared.u64 	%rd289, [%r1782];
	add.s64 	%rd290, %rd289, %rd10;
	shl.b64 	%rd291, %rd290, 2;
	add.s64 	%rd292, %rd1, %rd291;
	st.global.u32 	[%rd292+18432], %r1780;
	bar.warp.sync 	-1;
	ld.shared.u32 	%r1783, [%r117+19968];
	shl.b32 	%r1784, %r326, 3;
	add.s32 	%r1785, %r1745, %r1784;
	ld.shared.u64 	%rd293, [%r1785];
	add.s64 	%rd294, %rd293, %rd10;
	shl.b64 	%rd295, %rd294, 2;
	add.s64 	%rd296, %rd1, %rd295;
	st.global.u32 	[%rd296+19968], %r1783;
	bar.warp.sync 	-1;
	ld.shared.u32 	%r1786, [%r117+21504];
	shl.b32 	%r1787, %r327, 3;
	add.s32 	%r1788, %r1745, %r1787;
	ld.shared.u64 	%rd297, [%r1788];
	add.s64 	%rd298, %rd297, %rd10;
	shl.b64 	%rd299, %rd298, 2;
	add.s64 	%rd300, %rd1, %rd299;
	st.global.u32 	[%rd300+21504], %r1786;
	bar.warp.sync 	-1;
	ld.shared.u32 	%r1789, [%r117+23040];
	shl.b32 	%r1790, %r328, 3;
	add.s32 	%r1791, %r1745, %r1790;
	ld.shared.u64 	%rd301, [%r1791];
	add.s64 	%rd302, %rd301, %rd10;
	shl.b64 	%rd303, %rd302, 2;
	add.s64 	%rd304, %rd1, %rd303;
	st.global.u32 	[%rd304+23040], %r1789;
	bar.warp.sync 	-1;
	ld.shared.u32 	%r1792, [%r117+24576];
	shl.b32 	%r1793, %r329, 3;
	add.s32 	%r1794, %r1745, %r1793;
	ld.shared.u64 	%rd305, [%r1794];
	add.s64 	%rd306, %rd305, %rd10;
	shl.b64 	%rd307, %rd306, 2;
	add.s64 	%rd308, %rd1, %rd307;
	st.global.u32 	[%rd308+24576], %r1792;
	bar.warp.sync 	-1;
	bra.uni 	$L__BB15_333;
$L__BB15_298:
	mad.lo.s32 	%r398, %r4, -6528, %r399;
	shl.b32 	%r1795, %r313, 3;
	mov.u32 	%r1796, _ZZN3cub18CUB_300001_SM_10006detail10radix_sort29DeviceRadixSortOnesweepKernelINS1_5radix10policy_hubIjjyE10Policy1000ELNS0_9SortOrderE0EjjyiiNS1_21identity_decomposer_tEEEvPT5_SB_PT3_PKSC_PT1_PKSG_PT2_PKSK_T4_iiT6_E1s;
	add.s32 	%r1797, %r1796, %r1795;
	ld.shared.u64 	%rd24, [%r1797+26112];
	setp.ge.s32 	%p188, %r1, %r398;
	@%p188 bra 	$L__BB15_300;
	ld.shared.u32 	%r1798, [%r117];
	add.s64 	%rd309, %rd24, %rd10;
	shl.b64 	%rd310, %rd309, 2;
	add.s64 	%rd311, %rd1, %rd310;
	st.global.u32 	[%rd311], %r1798;
$L__BB15_300:
	bar.warp.sync 	-1;
	shl.b32 	%r1799, %r314, 3;
	add.s32 	%r1801, %r1796, %r1799;
	ld.shared.u64 	%rd25, [%r1801+26112];
	add.s32 	%r1802, %r1, 384;
	setp.ge.s32 	%p189, %r1802, %r398;
	@%p189 bra 	$L__BB15_302;
	ld.shared.u32 	%r1803, [%r117+1536];
	add.s64 	%rd312, %rd25, %rd10;
	shl.b64 	%rd313, %rd312, 2;
	add.s64 	%rd314, %rd1, %rd313;
	st.global.u32 	[%rd314+1536], %r1803;
$L__BB15_302:
	bar.warp.sync 	-1;
	shl.b32 	%r1804, %r315, 3;
	add.s32 	%r1806, %r1796, %r1804;
	ld.shared.u64 	%rd26, [%r1806+26112];
	add.s32 	%r1807, %r1, 768;
	setp.ge.s32 	%p190, %r1807, %r398;
	@%p190 bra 	$L__BB15_304;
	ld.shared.u32 	%r1808, [%r117+3072];
	add.s64 	%rd315, %rd26, %rd10;
	shl.b64 	%rd316, %rd315, 2;
	add.s64 	%rd317, %rd1, %rd316;
	st.global.u32 	[%rd317+3072], %r1808;
$L__BB15_304:
	bar.warp.sync 	-1;
	shl.b32 	%r1809, %r316, 3;
	add.s32 	%r1811, %r1796, %r1809;
	ld.shared.u64 	%rd27, [%r1811+26112];
	add.s32 	%r1812, %r1, 1152;
	setp.ge.s32 	%p191, %r1812, %r398;
	@%p191 bra 	$L__BB15_306;
	ld.shared.u32 	%r1813, [%r117+4608];
	add.s64 	%rd318, %rd27, %rd10;
	shl.b64 	%rd319, %rd318, 2;
	add.s64 	%rd320, %rd1, %rd319;
	st.global.u32 	[%rd320+4608], %r1813;
$L__BB15_306:
	bar.warp.sync 	-1;
	shl.b32 	%r1814, %r317, 3;
	add.s32 	%r1816, %r1796, %r1814;
	ld.shared.u64 	%rd28, [%r1816+26112];
	add.s32 	%r1817, %r1, 1536;
	setp.ge.s32 	%p192, %r1817, %r398;
	@%p192 bra 	$L__BB15_308;
	ld.shared.u32 	%r1818, [%r117+6144];
	add.s64 	%rd321, %rd28, %rd10;
	shl.b64 	%rd322, %rd321, 2;
	add.s64 	%rd323, %rd1, %rd322;
	st.global.u32 	[%rd323+6144], %r1818;
$L__BB15_308:
	bar.warp.sync 	-1;
	shl.b32 	%r1819, %r318, 3;
	add.s32 	%r1821, %r1796, %r1819;
	ld.shared.u64 	%rd29, [%r1821+26112];
	add.s32 	%r1822, %r1, 1920;
	setp.ge.s32 	%p193, %r1822, %r398;
	@%p193 bra 	$L__BB15_310;
	ld.shared.u32 	%r1823, [%r117+7680];
	add.s64 	%rd324, %rd29, %rd10;
	shl.b64 	%rd325, %rd324, 2;
	add.s64 	%rd326, %rd1, %rd325;
	st.global.u32 	[%rd326+7680], %r1823;
$L__BB15_310:
	bar.warp.sync 	-1;
	shl.b32 	%r1824, %r319, 3;
	add.s32 	%r1826, %r1796, %r1824;
	ld.shared.u64 	%rd30, [%r1826+26112];
	add.s32 	%r1827, %r1, 2304;
	setp.ge.s32 	%p194, %r1827, %r398;
	@%p194 bra 	$L__BB15_312;
	ld.shared.u32 	%r1828, [%r117+9216];
	add.s64 	%rd327, %rd30, %rd10;
	shl.b64 	%rd328, %rd327, 2;
	add.s64 	%rd329, %rd1, %rd328;
	st.global.u32 	[%rd329+9216], %r1828;
$L__BB15_312:
	bar.warp.sync 	-1;
	shl.b32 	%r1829, %r320, 3;
	add.s32 	%r1831, %r1796, %r1829;
	ld.shared.u64 	%rd31, [%r1831+26112];
	add.s32 	%r1832, %r1, 2688;
	setp.ge.s32 	%p195, %r1832, %r398;
	@%p195 bra 	$L__BB15_314;
	ld.shared.u32 	%r1833, [%r117+10752];
	add.s64 	%rd330, %rd31, %rd10;
	shl.b64 	%rd331, %rd330, 2;
	add.s64 	%rd332, %rd1, %rd331;
	st.global.u32 	[%rd332+10752], %r1833;
$L__BB15_314:
	bar.warp.sync 	-1;
	shl.b32 	%r1834, %r321, 3;
	add.s32 	%r1836, %r1796, %r1834;
	ld.shared.u64 	%rd32, [%r1836+26112];
	or.b32  	%r1837, %r1, 3072;
	setp.ge.s32 	%p196, %r1837, %r398;
	@%p196 bra 	$L__BB15_316;
	ld.shared.u32 	%r1838, [%r117+12288];
	add.s64 	%rd333, %rd32, %rd10;
	shl.b64 	%rd334, %rd333, 2;
	add.s64 	%rd335, %rd1, %rd334;
	st.global.u32 	[%rd335+12288], %r1838;
$L__BB15_316:
	bar.warp.sync 	-1;
	shl.b32 	%r1839, %r322, 3;
	add.s32 	%r1841, %r1796, %r1839;
	ld.shared.u64 	%rd33, [%r1841+26112];
	add.s32 	%r1842, %r1, 3456;
	setp.ge.s32 	%p197, %r1842, %r398;
	@%p197 bra 	$L__BB15_318;
	ld.shared.u32 	%r1843, [%r117+13824];
	add.s64 	%rd336, %rd33, %rd10;
	shl.b64 	%rd337, %rd336, 2;
	add.s64 	%rd338, %rd1, %rd337;
	st.global.u32 	[%rd338+13824], %r1843;
$L__BB15_318:
	bar.warp.sync 	-1;
	shl.b32 	%r1844, %r323, 3;
	add.s32 	%r1846, %r1796, %r1844;
	ld.shared.u64 	%rd34, [%r1846+26112];
	add.s32 	%r1847, %r1, 3840;
	setp.ge.s32 	%p198, %r1847, %r398;
	@%p198 bra 	$L__BB15_320;
	ld.shared.u32 	%r1848, [%r117+15360];
	add.s64 	%rd339, %rd34, %rd10;
	shl.b64 	%rd340, %rd339, 2;
	add.s64 	%rd341, %rd1, %rd340;
	st.global.u32 	[%rd341+15360], %r1848;
$L__BB15_320:
	bar.warp.sync 	-1;
	shl.b32 	%r1849, %r324, 3;
	add.s32 	%r1851, %r1796, %r1849;
	ld.shared.u64 	%rd35, [%r1851+26112];
	add.s32 	%r1852, %r1, 4224;
	setp.ge.s32 	%p199, %r1852, %r398;
	@%p199 bra 	$L__BB15_322;
	ld.shared.u32 	%r1853, [%r117+16896];
	add.s64 	%rd342, %rd35, %rd10;
	shl.b64 	%rd343, %rd342, 2;
	add.s64 	%rd344, %rd1, %rd343;
	st.global.u32 	[%rd344+16896], %r1853;
$L__BB15_322:
	bar.warp.sync 	-1;
	shl.b32 	%r1854, %r325, 3;
	add.s32 	%r1856, %r1796, %r1854;
	ld.shared.u64 	%rd36, [%r1856+26112];
	add.s32 	%r1857, %r1, 4608;
	setp.ge.s32 	%p200, %r1857, %r398;
	@%p200 bra 	$L__BB15_324;
	ld.shared.u32 	%r1858, [%r117+18432];
	add.s64 	%rd345, %rd36, %rd10;
	shl.b64 	%rd346, %rd345, 2;
	add.s64 	%rd347, %rd1, %rd346;
	st.global.u32 	[%rd347+18432], %r1858;
$L__BB15_324:
	bar.warp.sync 	-1;
	shl.b32 	%r1859, %r326, 3;
	add.s32 	%r1861, %r1796, %r1859;
	ld.shared.u64 	%rd37, [%r1861+26112];
	add.s32 	%r1862, %r1, 4992;
	setp.ge.s32 	%p201, %r1862, %r398;
	@%p201 bra 	$L__BB15_326;
	ld.shared.u32 	%r1863, [%r117+19968];
	add.s64 	%rd348, %rd37, %rd10;
	shl.b64 	%rd349, %rd348, 2;
	add.s64 	%rd350, %rd1, %rd349;
	st.global.u32 	[%rd350+19968], %r1863;
$L__BB15_326:
	bar.warp.sync 	-1;
	shl.b32 	%r1864, %r327, 3;
	add.s32 	%r1866, %r1796, %r1864;
	ld.shared.u64 	%rd38, [%r1866+26112];
	add.s32 	%r1867, %r1, 5376;
	setp.ge.s32 	%p202, %r1867, %r398;
	@%p202 bra 	$L__BB15_328;
	ld.shared.u32 	%r1868, [%r117+21504];
	add.s64 	%rd351, %rd38, %rd10;
	shl.b64 	%rd352, %rd351, 2;
	add.s64 	%rd353, %rd1, %rd352;
	st.global.u32 	[%rd353+21504], %r1868;
$L__BB15_328:
	bar.warp.sync 	-1;
	shl.b32 	%r1869, %r328, 3;
	add.s32 	%r1871, %r1796, %r1869;
	ld.shared.u64 	%rd39, [%r1871+26112];
	add.s32 	%r1872, %r1, 5760;
	setp.ge.s32 	%p203, %r1872, %r398;
	@%p203 bra 	$L__BB15_330;
	ld.shared.u32 	%r1873, [%r117+23040];
	add.s64 	%rd354, %rd39, %rd10;
	shl.b64 	%rd355, %rd354, 2;
	add.s64 	%rd356, %rd1, %rd355;
	st.global.u32 	[%rd356+23040], %r1873;
$L__BB15_330:
	bar.warp.sync 	-1;
	shl.b32 	%r1874, %r329, 3;
	add.s32 	%r1876, %r1796, %r1874;
	ld.shared.u64 	%rd357, [%r1876+26112];
	add.s64 	%rd40, %rd357, %rd10;
	or.b32  	%r1877, %r1, 6144;
	setp.ge.s32 	%p204, %r1877, %r398;
	@%p204 bra 	$L__BB15_332;
	ld.shared.u32 	%r1878, [%r117+24576];
	shl.b64 	%rd358, %rd40, 2;
	add.s64 	%rd359, %rd1, %rd358;
	st.global.u32 	[%rd359+24576], %r1878;
$L__BB15_332:
	bar.warp.sync 	-1;
$L__BB15_333:
	ret;

}


// ===== COMPILED SASS (sm_100) =====

	.target	sm_100

	.elftype	@"ET_EXEC"


//--------------------- .note.nv.tkinfo           --------------------------
	.section	.note.nv.tkinfo,"",@"SHT_NOTE"
	.sectionflags	@"SHF_NOTE_NV_TKINFO"
	.tkinfo
        /*0018*/ 	.word	0x00000002
        /*0030*/ 	.string	""
        /*0030*/ 	.string	"ptxas"
        /*0030*/ 	.string	"Cuda compilation tools, release 13.0, V13.0.88"
        /*0030*/ 	.string	"Build cuda_13.0.r13.0/compiler.36424714_0"
        /*0030*/ 	.string	"-arch sm_100 -m 64 "



//--------------------- .note.nv.cuinfo           --------------------------
	.section	.note.nv.cuinfo,"",@"SHT_NOTE"
	.sectionflags	@"SHF_NOTE_NV_CUINFO"
        /*0018*/ 	.short	0x0002
        /*001a*/ 	.short	0x0064
        /*001c*/ 	.short	0x0082
	.zero		2


//--------------------- .nv.info                  --------------------------
	.section	.nv.info,"",@"SHT_CUDA_INFO"
	.align	4


	//----- nvinfo : EIATTR_REGCOUNT
	.align		4
        /*0000*/ 	.byte	0x04, 0x2f
        /*0002*/ 	.short	(.L_47 - .L_46)
	.align		4
.L_46:
        /*0004*/ 	.word	index@(_Z16InitialiseDeviceP6float4S0_PjS1_S1_S1_ii)
        /*0008*/ 	.word	0x00000020


	//----- nvinfo : EIATTR_FRAME_SIZE
	.align		4
.L_47:
        /*000c*/ 	.byte	0x04, 0x11
        /*000e*/ 	.short	(.L_49 - .L_48)
	.align		4
.L_48:
        /*0010*/ 	.word	index@($__internal_11_$__cuda_sm3x_div_rn_noftz_f32_slowpath)
        /*0014*/ 	.word	0x00000000


	//----- nvinfo : EIATTR_FRAME_SIZE
	.align		4
.L_49:
        /*0018*/ 	.byte	0x04, 0x11
        /*001a*/ 	.short	(.L_51 - .L_50)
	.align		4
.L_50:
        /*001c*/ 	.word	index@(_Z16InitialiseDeviceP6float4S0_PjS1_S1_S1_ii)
        /*0020*/ 	.word	0x00000000


	//----- nvinfo : EIATTR_REGCOUNT
	.align		4
.L_51:
        /*0024*/ 	.byte	0x04, 0x2f
        /*0026*/ 	.short	(.L_53 - .L_52)
	.align		4
.L_52:
        /*0028*/ 	.word	index@(_Z13InitCellStartPii)
        /*002c*/ 	.word	0x0000000c


	//----- nvinfo : EIATTR_FRAME_SIZE
	.align		4
.L_53:
        /*0030*/ 	.byte	0x04, 0x11
        /*0032*/ 	.short	(.L_55 - .L_54)
	.align		4
.L_54:
        /*0034*/ 	.word	index@(_Z13InitCellStartPii)
        /*0038*/ 	.word	0x00000000


	//----- nvinfo : EIATTR_REGCOUNT
	.align		4
.L_55:
        /*003c*/ 	.byte	0x04, 0x2f
        /*003e*/ 	.short	(.L_57 - .L_56)
	.align		4
.L_56:
        /*0040*/ 	.word	index@(_Z9ArrayCopyP6float4S0_S0_S0_PjPiS1_ii)
        /*0044*/ 	.word	0x00000020


	//----- nvinfo : EIATTR_FRAME_SIZE
	.align		4
.L_57:
        /*0048*/ 	.byte	0x04, 0x11
        /*004a*/ 	.short	(.L_59 - .L_58)
	.align		4
.L_58:
        /*004c*/ 	.word	index@(_Z9ArrayCopyP6float4S0_S0_S0_PjPiS1_ii)
        /*0050*/ 	.word	0x00000000


	//----- nvinfo : EIATTR_REGCOUNT
	.align		4
.L_59:
        /*0054*/ 	.byte	0x04, 0x2f
        /*0056*/ 	.short	(.L_61 - .L_60)
	.align		4
.L_60:
        /*0058*/ 	.word	index@(_Z16UpdateTrackIndexPjS_S_S_ii)
        /*005c*/ 	.word	0x00000018


	//----- nvinfo : EIATTR_FRAME_SIZE
	.align		4
.L_61:
        /*0060*/ 	.byte	0x04, 0x11
        /*0062*/ 	.short	(.L_63 - .L_62)
	.align		4
.L_62:
        /*0064*/ 	.word	index@(_Z16UpdateTrackIndexPjS_S_S_ii)
        /*0068*/ 	.word	0x00000000


	//----- nvinfo : EIATTR_REGCOUNT
	.align		4
.L_63:
        /*006c*/ 	.byte	0x04, 0x2f
        /*006e*/ 	.short	(.L_65 - .L_64)
	.align		4
.L_64:
        /*0070*/ 	.word	index@(_Z12ParticleMoveP6float4S0_S0_PjS1_ii)
        /*0074*/ 	.word	0x00000020


	//----- nvinfo : EIATTR_FRAME_SIZE
	.align		4
.L_65:
        /*0078*/ 	.byte	0x04, 0x11
        /*007a*/ 	.short	(.L_67 - .L_66)
	.align		4
.L_66:
        /*007c*/ 	.word	index@($__internal_10_$__cuda_sm3x_div_rn_noftz_f32_slowpath)
        /*0080*/ 	.word	0x00000000


	//----- nvinfo : EIATTR_FRAME_SIZE
	.align		4
.L_67:
        /*0084*/ 	.byte	0x04, 0x11
        /*0086*/ 	.short	(.L_69 - .L_68)
	.align		4
.L_68:
        /*0088*/ 	.word	index@(_Z12ParticleMoveP6float4S0_S0_PjS1_ii)
        /*008c*/ 	.word	0x00000000


	//----- nvinfo : EIATTR_REGCOUNT
	.align		4
.L_69:
        /*0090*/ 	.byte	0x04, 0x2f
        /*0092*/ 	.short	(.L_71 - .L_70)
	.align		4
.L_70:
        /*0094*/ 	.word	index@(_Z13ShepardFilterP6float4S0_PfPjPiii)
        /*0098*/ 	.word	0x00000022


	//----- nvinfo : EIATTR_FRAME_SIZE
	.align		4
.L_71:
        /*009c*/ 	.byte	0x04, 0x11
        /*009e*/ 	.short	(.L_73 - .L_72)
	.align		4
.L_72:
        /*00a0*/ 	.word	index@($__internal_9_$__cuda_sm3x_div_rn_noftz_f32_slowpath)
        /*00a4*/ 	.word	0x00000000


	//----- nvinfo : EIATTR_FRAME_SIZE
	.align		4
.L_73:
        /*00a8*/ 	.byte	0x04, 0x11
        /*00aa*/ 	.short	(.L_75 - .L_74)
	.align		4
.L_74:
        /*00ac*/ 	.word	index@($__internal_8_$__cuda_sm20_sqrt_rn_f32_slowpath)
        /*00b0*/ 	.word	0x00000000


	//----- nvinfo : EIATTR_FRAME_SIZE
	.align		4
.L_75:
        /*00b4*/ 	.byte	0x04, 0x11
        /*00b6*/ 	.short	(.L_77 - .L_76)
	.align		4
.L_76:
        /*00b8*/ 	.word	index@(_Z13ShepardFilterP6float4S0_PfPjPiii)
        /*00bc*/ 	.word	0x00000000


	//----- nvinfo : EIATTR_REGCOUNT
	.align		4
.L_77:
        /*00c0*/ 	.byte	0x04, 0x2f
        /*00c2*/ 	.short	(.L_79 - .L_78)
	.align		4
.L_78:
        /*00c4*/ 	.word	index@(_Z13UpdateDensityP6float4Pfii)
        /*00c8*/ 	.word	0x00000010


	//----- nvinfo : EIATTR_FRAME_SIZE
	.align		4
.L_79:
        /*00cc*/ 	.byte	0x04, 0x11
        /*00ce*/ 	.short	(.L_81 - .L_80)
	.align		4
.L_80:
        /*00d0*/ 	.word	index@(_Z13UpdateDensityP6float4Pfii)
        /*00d4*/ 	.word	0x00000000


	//----- nvinfo : EIATTR_REGCOUNT
	.align		4
.L_81:
        /*00d8*/ 	.byte	0x04, 0x2f
        /*00da*/ 	.short	(.L_83 - .L_82)
	.align		4
.L_82:
        /*00dc*/ 	.word	index@(_Z15CountNeighboursP6float4PjPiS2_S1_ii)
        /*00e0*/ 	.word	0x0000001d


	//----- nvinfo : EIATTR_FRAME_SIZE
	.align		4
.L_83:
        /*00e4*/ 	.byte	0x04, 0x11
        /*00e6*/ 	.short	(.L_85 - .L_84)
	.align		4
.L_84:
        /*00e8*/ 	.word	index@($__internal_7_$__cuda_sm3x_div_rn_noftz_f32_slowpath)
        /*00ec*/ 	.word	0x00000000


	//----- nvinfo : EIATTR_FRAME_SIZE
	.align		4
.L_85:
        /*00f0*/ 	.byte	0x04, 0x11
        /*00f2*/ 	.short	(.L_87 - .L_86)
	.align		4
.L_86:
        /*00f4*/ 	.word	index@(_Z15CountNeighboursP6float4PjPiS2_S1_ii)
        /*00f8*/ 	.word	0x00000000


	//----- nvinfo : EIATTR_REGCOUNT
	.align		4
.L_87:
        /*00fc*/ 	.byte	0x04, 0x2f
        /*00fe*/ 	.short	(.L_89 - .L_88)
	.align		4
.L_88:
        /*0100*/ 	.word	index@(_Z20InitialiseNeighboursP6float4PjPiS2_P5uint2PfS1_ii)
        /*0104*/ 	.word	0x00000020


	//----- nvinfo : EIATTR_FRAME_SIZE
	.align		4
.L_89:
        /*0108*/ 	.byte	0x04, 0x11
        /*010a*/ 	.short	(.L_91 - .L_90)
	.align		4
.L_90:
        /*010c*/ 	.word	index@($__internal_6_$__cuda_sm3x_div_rn_noftz_f32_slowpath)
        /*0110*/ 	.word	0x00000000


	//----- nvinfo : EIATTR_FRAME_SIZE
	.align		4
.L_91:
        /*0114*/ 	.byte	0x04, 0x11
        /*0116*/ 	.short	(.L_93 - .L_92)
	.align		4
.L_92:
        /*0118*/ 	.word	index@($__internal_5_$__cuda_sm20_sqrt_rn_f32_slowpath)
        /*011c*/ 	.word	0x00000000


	//----- nvinfo : EIATTR_FRAME_SIZE
	.align		4
.L_93:
        /*0120*/ 	.byte	0x04, 0x11
        /*0122*/ 	.short	(.L_95 - .L_94)
	.align		4
.L_94:
        /*0124*/ 	.word	index@(_Z20InitialiseNeighboursP6float4PjPiS2_P5uint2PfS1_ii)
        /*0128*/ 	.word	0x00000000


	//----- nvinfo : EIATTR_REGCOUNT
	.align		4
.L_95:
        /*012c*/ 	.byte	0x04, 0x2f
        /*012e*/ 	.short	(.L_97 - .L_96)
	.align		4
.L_96:
        /*0130*/ 	.word	index@(_Z14ParticleForcesP6float4S0_S0_PjPiiiS1_)
        /*0134*/ 	.word	0x00000038


	//----- nvinfo : EIATTR_FRAME_SIZE
	.align		4
.L_97:
        /*0138*/ 	.byte	0x04, 0x11
        /*013a*/ 	.short	(.L_99 - .L_98)
	.align		4
.L_98:
        /*013c*/ 	.word	index@($__internal_4_$__cuda_sm3x_div_rn_noftz_f32_slowpath)
        /*0140*/ 	.word	0x00000058


	//----- nvinfo : EIATTR_FRAME_SIZE
	.align		4
.L_99:
        /*0144*/ 	.byte	0x04, 0x11
        /*0146*/ 	.short	(.L_101 - .L_100)
	.align		4
.L_100:
        /*0148*/ 	.word	index@($__internal_3_$__cuda_sm20_sqrt_rn_f32_slowpath)
        /*014c*/ 	.word	0x00000058


	//----- nvinfo : EIATTR_FRAME_SIZE
	.align		4
.L_101:
        /*0150*/ 	.byte	0x04, 0x11
        /*0152*/ 	.short	(.L_103 - .L_102)
	.align		4
.L_102:
        /*0154*/ 	.word	index@($__internal_2_$__cuda_sm20_rcp_rn_f32_slowpath)
        /*0158*/ 	.word	0x00000058


	//----- nvinfo : EIATTR_FRAME_SIZE
	.align		4
.L_103:
        /*015c*/ 	.byte	0x04, 0x11
        /*015e*/ 	.short	(.L_105 - .L_104)
	.align		4
.L_104:
        /*0160*/ 	.word	index@(_Z14ParticleForcesP6float4S0_S0_PjPiiiS1_)
        /*0164*/ 	.word	0x00000058


	//----- nvinfo : EIATTR_REGCOUNT
	.align		4
.L_105:
        /*0168*/ 	.byte	0x04, 0x2f
        /*016a*/ 	.short	(.L_107 - .L_106)
	.align		4
.L_106:
        /*016c*/ 	.word	index@(_Z13ConnectForcesP6float4S0_S0_PjPiP5uint2PfiiS1_i)
        /*0170*/ 	.word	0x00000020


	//----- nvinfo : EIATTR_FRAME_SIZE
	.align		4
.L_107:
        /*0174*/ 	.byte	0x04, 0x11
        /*0176*/ 	.short	(.L_109 - .L_108)
	.align		4
.L_108:
        /*0178*/ 	.word	index@($__internal_1_$__cuda_sm3x_div_rn_noftz_f32_slowpath)
        /*017c*/ 	.word	0x00000000


	//----- nvinfo : EIATTR_FRAME_SIZE
	.align		4
.L_109:
        /*0180*/ 	.byte	0x04, 0x11
        /*0182*/ 	.short	(.L_111 - .L_110)
	.align		4
.L_110:
        /*0184*/ 	.word	index@($__internal_0_$__cuda_sm20_sqrt_rn_f32_slowpath)
        /*0188*/ 	.word	0x00000000


	//----- nvinfo : EIATTR_FRAME_SIZE
	.align		4
.L_111:
        /*018c*/ 	.byte	0x04, 0x11
        /*018e*/ 	.short	(.L_113 - .L_112)
	.align		4
.L_112:
        /*0190*/ 	.word	index@(_Z13ConnectForcesP6float4S0_S0_PjPiP5uint2PfiiS1_i)
        /*0194*/ 	.word	0x00000000


	//----- nvinfo : EIATTR_REGCOUNT
	.align		4
.L_113:
        /*0198*/ 	.byte	0x04, 0x2f
        /*019a*/ 	.short	(.L_115 - .L_114)
	.align		4
.L_114:
        /*019c*/ 	.word	index@(_ZN3cub18CUB_300001_SM_10006detail11EmptyKernelIvEEvv)
        /*01a0*/ 	.word	0x00000004


	//----- nvinfo : EIATTR_FRAME_SIZE
	.align		4
.L_115:
        /*01a4*/ 	.byte	0x04, 0x11
        /*01a6*/ 	.short	(.L_117 - .L_116)
	.align		4
.L_116:
        /*01a8*/ 	.word	index@(_ZN3cub18CUB_300001_SM_10006detail11EmptyKernelIvEEvv)
        /*01ac*/ 	.word	0x00000000


	//----- nvinfo : EIATTR_REGCOUNT
	.align		4
.L_117:
        /*01b0*/ 	.byte	0x04, 0x2f
        /*01b2*/ 	.short	(.L_119 - .L_118)
	.align		4
.L_118:
        /*01b4*/ 	.word	index@(_ZN3cub18CUB_300001_SM_10006detail10radix_sort31DeviceRadixSortSingleTileKernelINS1_5radix10policy_hubIjjyE10Policy1000ELNS0_9SortOrderE0EjjyNS1_21identity_decomposer_tEEEvPKT1_PSA_PKT2_PSE_T3_iiT4_)
        /*01b8*/ 	.word	0x00000099


	//----- nvinfo : EIATTR_FRAME_SIZE
	.align		4
.L_119:
        /*01bc*/ 	.byte	0x04, 0x11
        /*01be*/ 	.short	(.L_121 - .L_120)
	.align		4
.L_120:
        /*01c0*/ 	.word	index@(_ZN3cub18CUB_300001_SM_10006detail10radix_sort31DeviceRadixSortSingleTileKernelINS1_5radix10policy_hubIjjyE10Policy1000ELNS0_9SortOrderE0EjjyNS1_21identity_decomposer_tEEEvPKT1_PSA_PKT2_PSE_T3_iiT4_)
        /*01c4*/ 	.word	0x00000000


	//----- nvinfo : EIATTR_REGCOUNT
	.align		4
.L_121:
        /*01c8*/ 	.byte	0x04, 0x2f
        /*01ca*/ 	.short	(.L_123 - .L_122)
	.align		4
.L_122:
        /*01cc*/ 	.word	index@(_ZN3cub18CUB_300001_SM_10006detail10radix_sort30DeviceRadixSortHistogramKernelINS1_5radix10policy_hubIjjyE10Policy1000ELNS0_9SortOrderE0EjyNS1_21identity_decomposer_tEEEvPT2_PKT1_SA_iiT3_)
        /*01d0*/ 	.word	0x00000020


	//----- nvinfo : EIATTR_FRAME_SIZE
	.align		4
.L_123:
        /*01d4*/ 	.byte	0x04, 0x11
        /*01d6*/ 	.short	(.L_125 - .L_124)
	.align		4
.L_124:
        /*01d8*/ 	.word	index@(_ZN3cub18CUB_300001_SM_10006detail10radix_sort30DeviceRadixSortHistogramKernelINS1_5radix10policy_hubIjjyE10Policy1000ELNS0_9SortOrderE0EjyNS1_21identity_decomposer_tEEEvPT2_PKT1_SA_iiT3_)
        /*01dc*/ 	.word	0x00000000


	//----- nvinfo : EIATTR_REGCOUNT
	.align		4
.L_125:
        /*01e0*/ 	.byte	0x04, 0x2f
        /*01e2*/ 	.short	(.L_127 - .L_126)
	.align		4
.L_126:
        /*01e4*/ 	.word	index@(_ZN3cub18CUB_300001_SM_10006detail10radix_sort33DeviceRadixSortExclusiveSumKernelINS1_5radix10policy_hubIjjyE10Policy1000EyEEvPT0_)
        /*01e8*/ 	.word	0x00000020


	//----- nvinfo : EIATTR_FRAME_SIZE
	.align		4
.L_127:
        /*01ec*/ 	.byte	0x04, 0x11
        /*01ee*/ 	.short	(.L_129 - .L_128)
	.align		4
.L_128:
        /*01f0*/ 	.word	index@(_ZN3cub18CUB_300001_SM_10006detail10radix_sort33DeviceRadixSortExclusiveSumKernelINS1_5radix10policy_hubIjjyE10Policy1000EyEEvPT0_)
        /*01f4*/ 	.word	0x00000000


	//----- nvinfo : EIATTR_REGCOUNT
	.align		4
.L_129:
        /*01f8*/ 	.byte	0x04, 0x2f
        /*01fa*/ 	.short	(.L_131 - .L_130)
	.align		4
.L_130:
        /*01fc*/ 	.word	index@(_ZN3cub18CUB_300001_SM_10006detail10radix_sort29DeviceRadixSortOnesweepKernelINS1_5radix10policy_hubIjjyE10Policy1000ELNS0_9SortOrderE0EjjyiiNS1_21identity_decomposer_tEEEvPT5_SB_PT3_PKSC_PT1_PKSG_PT2_PKSK_T4_iiT6_)
        /*0200*/ 	.word	0x00000050


	//----- nvinfo : EIATTR_FRAME_SIZE
	.align		4
.L_131:
        /*0204*/ 	.byte	0x04, 0x11
        /*0206*/ 	.short	(.L_133 - .L_132)
	.align		4
.L_132:
        /*0208*/ 	.word	index@(_ZN3cub18CUB_300001_SM_10006detail10radix_sort29DeviceRadixSortOnesweepKernelINS1_5radix10policy_hubIjjyE10Policy1000ELNS0_9SortOrderE0EjjyiiNS1_21identity_decomposer_tEEEvPT5_SB_PT3_PKSC_PT1_PKSG_PT2_PKSK_T4_iiT6_)
        /*020c*/ 	.word	0x00000008


	//----- nvinfo : EIATTR_MIN_STACK_SIZE
	.align		4
.L_133:
        /*0210*/ 	.byte	0x04, 0x12
        /*0212*/ 	.short	(.L_135 - .L_134)
	.align		4
.L_134:
        /*0214*/ 	.word	index@(_ZN3cub18CUB_300001_SM_10006detail10radix_sort29DeviceRadixSortOnesweepKernelINS1_5radix10policy_hubIjjyE10Policy1000ELNS0_9SortOrderE0EjjyiiNS1_21identity_decomposer_tEEEvPT5_SB_PT3_PKSC_PT1_PKSG_PT2_PKSK_T4_iiT6_)
        /*0218*/ 	.word	0x00000008


	//----- nvinfo : EIATTR_MIN_STACK_SIZE
	.align		4
.L_135:
        /*021c*/ 	.byte	0x04, 0x12
        /*021e*/ 	.short	(.L_137 - .L_136)
	.align		4
.L_136:
        /*0220*/ 	.word	index@(_ZN3cub18CUB_300001_SM_10006detail10radix_sort33DeviceRadixSortExclusiveSumKernelINS1_5radix10policy_hubIjjyE10Policy1000EyEEvPT0_)
        /*0224*/ 	.word	0x00000000


	//----- nvinfo : EIATTR_MIN_STACK_SIZE
	.align		4
.L_137:
        /*0228*/ 	.byte	0x04, 0x12
        /*022a*/ 	.short	(.L_139 - .L_138)
	.align		4
.L_138:
        /*022c*/ 	.word	index@(_ZN3cub18CUB_300001_SM_10006detail10radix_sort30DeviceRadixSortHistogramKernelINS1_5radix10policy_hubIjjyE10Policy1000ELNS0_9SortOrderE0EjyNS1_21identity_decomposer_tEEEvPT2_PKT1_SA_iiT3_)
        /*0230*/ 	.word	0x00000000


	//----- nvinfo : EIATTR_MIN_STACK_SIZE
	.align		4
.L_139:
        /*0234*/ 	.byte	0x04, 0x12
        /*0236*/ 	.short	(.L_141 - .L_140)
	.align		4
.L_140:
        /*0238*/ 	.word	index@(_ZN3cub18CUB_300001_SM_10006detail10radix_sort31DeviceRadixSortSingleTileKernelINS1_5radix10policy_hubIjjyE10Policy1000ELNS0_9SortOrderE0EjjyNS1_21identity_decomposer_tEEEvPKT1_PSA_PKT2_PSE_T3_iiT4_)
        /*023c*/ 	.word	0x00000000


	//----- nvinfo : EIATTR_MIN_STACK_SIZE
	.align		4
.L_141:
        /*0240*/ 	.byte	0x04, 0x12
        /*0242*/ 	.short	(.L_143 - .L_142)
	.align		4
.L_142:
        /*0244*/ 	.word	index@(_ZN3cub18CUB_300001_SM_10006detail11EmptyKernelIvEEvv)
        /*0248*/ 	.word	0x00000000


	//----- nvinfo : EIATTR_MIN_STACK_SIZE
	.align		4
.L_143:
        /*024c*/ 	.byte	0x04, 0x12
        /*024e*/ 	.short	(.L_145 - .L_144)
	.align		4
.L_144:
        /*0250*/ 	.word	index@(_Z13ConnectForcesP6float4S0_S0_PjPiP5uint2PfiiS1_i)
        /*0254*/ 	.word	0x00000000


	//----- nvinfo : EIATTR_MIN_STACK_SIZE
	.align		4
.L_145:
        /*0258*/ 	.byte	0x04, 0x12
        /*025a*/ 	.short	(.L_147 - .L_146)
	.align		4
.L_146:
        /*025c*/ 	.word	index@(_Z14ParticleForcesP6float4S0_S0_PjPiiiS1_)
        /*0260*/ 	.word	0x00000058


	//----- nvinfo : EIATTR_MIN_STACK_SIZE
	.align		4
.L_147:
        /*0264*/ 	.byte	0x04, 0x12
        /*0266*/ 	.short	(.L_149 - .L_148)
	.align		4
.L_148:
        /*0268*/ 	.word	index@(_Z20InitialiseNeighboursP6float4PjPiS2_P5uint2PfS1_ii)
        /*026c*/ 	.word	0x00000000


	//----- nvinfo : EIATTR_MIN_STACK_SIZE
	.align		4
.L_149:
        /*0270*/ 	.byte	0x04, 0x12
        /*0272*/ 	.short	(.L_151 - .L_150)
	.align		4
.L_150:
        /*0274*/ 	.word	index@(_Z15CountNeighboursP6float4PjPiS2_S1_ii)
        /*0278*/ 	.word	0x00000000


	//----- nvinfo : EIATTR_MIN_STACK_SIZE
	.align		4
.L_151:
        /*027c*/ 	.byte	0x04, 0x12
        /*027e*/ 	.short	(.L_153 - .L_152)
	.align		4
.L_152:
        /*0280*/ 	.word	index@(_Z13UpdateDensityP6float4Pfii)
        /*0284*/ 	.word	0x00000000


	//----- nvinfo : EIATTR_MIN_STACK_SIZE
	.align		4
.L_153:
        /*0288*/ 	.byte	0x04, 0x12
        /*028a*/ 	.short	(.L_155 - .L_154)
	.align		4
.L_154:
        /*028c*/ 	.word	index@(_Z13ShepardFilterP6float4S0_PfPjPiii)
        /*0290*/ 	.word	0x00000000


	//----- nvinfo : EIATTR_MIN_STACK_SIZE
	.align		4
.L_155:
        /*0294*/ 	.byte	0x04, 0x12
        /*0296*/ 	.short	(.L_157 - .L_156)
	.align		4
.L_156:
        /*0298*/ 	.word	index@(_Z12ParticleMoveP6float4S0_S0_PjS1_ii)
        /*029c*/ 	.word	0x00000000


	//----- nvinfo : EIATTR_MIN_STACK_SIZE
	.align		4
.L_157:
        /*02a0*/ 	.byte	0x04, 0x12
        /*02a2*/ 	.short	(.L_159 - .L_158)
	.align		4
.L_158:
        /*02a4*/ 	.word	index@(_Z16UpdateTrackIndexPjS_S_S_ii)
        /*02a8*/ 	.word	0x00000000


	//----- nvinfo : EIATTR_MIN_STACK_SIZE
	.align		4
.L_159:
        /*02ac*/ 	.byte	0x04, 0x12
        /*02ae*/ 	.short	(.L_161 - .L_160)
	.align		4
.L_160:
        /*02b0*/ 	.word	index@(_Z9ArrayCopyP6float4S0_S0_S0_PjPiS1_ii)
        /*02b4*/ 	.word	0x00000000


	//----- nvinfo : EIATTR_MIN_STACK_SIZE
	.align		4
.L_161:
        /*02b8*/ 	.byte	0x04, 0x12
        /*02ba*/ 	.short	(.L_163 - .L_162)
	.align		4
.L_162:
        /*02bc*/ 	.word	index@(_Z13InitCellStartPii)
        /*02c0*/ 	.word	0x00000000


	//----- nvinfo : EIATTR_MIN_STACK_SIZE
	.align		4
.L_163:
        /*02c4*/ 	.byte	0x04, 0x12
        /*02c6*/ 	.short	(.L_165 - .L_164)
	.align		4
.L_164:
        /*02c8*/ 	.word	index@(_Z16InitialiseDeviceP6float4S0_PjS1_S1_S1_ii)
        /*02cc*/ 	.word	0x00000000
.L_165:


//--------------------- .nv.compat                --------------------------
	.section	.nv.compat,"",@"SHT_CUDA_COMPAT_INFO"
	.align	4
        /*0000*/ 	.byte	0x02, 0x09, 0x00, 0x00, 0x02, 0x02, 0x01, 0x00, 0x02, 0x05, 0x05, 0x00, 0x03, 0x07, 0x01, 0x01
        /*0010*/ 	.byte	0x02, 0x03, 0x00, 0x00, 0x02, 0x06, 0x01, 0x00, 0x04, 0x0b, 0x08, 0x00, 0x01, 0x00, 0x00, 0x00
        /*0020*/ 	.byte	0x00, 0x00, 0x00, 0x00


//--------------------- .nv.info._ZN3cub18CUB_300001_SM_10006detail10radix_sort29DeviceRadixSortOnesweepKernelINS1_5radix10policy_hubIjjyE10Policy1000ELNS0_9SortOrderE0EjjyiiNS1_21identity_decomposer_tEEEvPT5_SB_PT3_PKSC_PT1_PKSG_PT2_PKSK_T4_iiT6_ --------------------------
	.section	.nv.info._ZN3cub18CUB_300001_SM_10006detail10radix_sort29DeviceRadixSortOnesweepKernelINS1_5radix10policy_hubIjjyE10Policy1000ELNS0_9SortOrderE0EjjyiiNS1_21identity_decomposer_tEEEvPT5_SB_PT3_PKSC_PT1_PKSG_PT2_PKSK_T4_iiT6_,"",@"SHT_CUDA_INFO"
	.sectionflags	@""
	.align	4


	//----- nvinfo : EIATTR_CUDA_API_VERSION
	.align		4
        /*0000*/ 	.byte	0x04, 0x37
        /*0002*/ 	.short	(.L_167 - .L_166)
.L_166:
        /*0004*/ 	.word	0x00000082


	//----- nvinfo : EIATTR_KPARAM_INFO
	.align		4
.L_167:
        /*0008*/ 	.byte	0x04, 0x17
        /*000a*/ 	.short	(.L_169 - .L_168)
.L_168:
        /*000c*/ 	.word	0x00000000
        /*0010*/ 	.short	0x000b
        /*0012*/ 	.short	0x004c
        /*0014*/ 	.byte	0x00, 0xf0, 0x05, 0x00


	//----- nvinfo : EIATTR_KPARAM_INFO
	.align		4
.L_169:
        /*0018*/ 	.byte	0x04, 0x17
        /*001a*/ 	.short	(.L_171 - .L_170)
.L_170:
        /*001c*/ 	.word	0x00000000
        /*0020*/ 	.short	0x000a
        /*0022*/ 	.short	0x0048
        /*0024*/ 	.byte	0x00, 0xf0, 0x11, 0x00


	//----- nvinfo : EIATTR_KPARAM_INFO
	.align		4
.L_171:
        /*0028*/ 	.byte	0x04, 0x17
        /*002a*/ 	.short	(.L_173 - .L_172)
.L_172:
        /*002c*/ 	.word	0x00000000
        /*0030*/ 	.short	0x0009
        /*0032*/ 	.short	0x0044
        /*0034*/ 	.byte	0x00, 0xf0, 0x11, 0x00


	//----- nvinfo : EIATTR_KPARAM_INFO
	.align		4
.L_173:
        /*0038*/ 	.byte	0x04, 0x17
        /*003a*/ 	.short	(.L_175 - .L_174)
.L_174:
        /*003c*/ 	.word	0x00000000
        /*0040*/ 	.short	0x0008
        /*0042*/ 	.short	0x0040
        /*0044*/ 	.byte	0x00, 0xf0, 0x11, 0x00


	//----- nvinfo : EIATTR_KPARAM_INFO
	.align		4
.L_175:
        /*0048*/ 	.byte	0x04, 0x17
        /*004a*/ 	.short	(.L_177 - .L_176)
.L_176:
        /*004c*/ 	.word	0x00000000
        /*0050*/ 	.short	0x0007
        /*0052*/ 	.short	0x0038
        /*0054*/ 	.byte	0x00, 0xf5, 0x21, 0x00


	//----- nvinfo : EIATTR_KPARAM_INFO
	.align		4
.L_177:
        /*0058*/ 	.byte	0x04, 0x17
        /*005a*/ 	.short	(.L_179 - .L_178)
.L_178:
        /*005c*/ 	.word	0x00000000
        /*0060*/ 	.short	0x0006
        /*0062*/ 	.short	0x0030
        /*0064*/ 	.byte	0x00, 0xf5, 0x21, 0x00


	//----- nvinfo : EIATTR_KPARAM_INFO
	.align		4
.L_179:
        /*0068*/ 	.byte	0x04, 0x17
        /*006a*/ 	.short	(.L_181 - .L_180)
.L_180:
        /*006c*/ 	.word	0x00000000
        /*0070*/ 	.short	0x0005
        /*0072*/ 	.short	0x0028
        /*0074*/ 	.byte	0x00, 0xf5, 0x21, 0x00


	//----- nvinfo : EIATTR_KPARAM_INFO
	.align		4
.L_181:
        /*0078*/ 	.byte	0x04, 0x17
        /*007a*/ 	.short	(.L_183 - .L_182)
.L_182:
        /*007c*/ 	.word	0x00000000
        /*0080*/ 	.short	0x0004
        /*0082*/ 	.short	0x0020
        /*0084*/ 	.byte	0x00, 0xf5, 0x21, 0x00


	//----- nvinfo : EIATTR_KPARAM_INFO
	.align		4
.L_183:
        /*0088*/ 	.byte	0x04, 0x17
        /*008a*/ 	.short	(.L_185 - .L_184)
.L_184:
        /*008c*/ 	.word	0x00000000
        /*0090*/ 	.short	0x0003
        /*0092*/ 	.short	0x0018
        /*0094*/ 	.byte	0x00, 0xf5, 0x21, 0x00


	//----- nvinfo : EIATTR_KPARAM_INFO
	.align		4
.L_185:
        /*0098*/ 	.byte	0x04, 0x17
        /*009a*/ 	.short	(.L_187 - .L_186)
.L_186:
        /*009c*/ 	.word	0x00000000
        /*00a0*/ 	.short	0x0002
        /*00a2*/ 	.short	0x0010
        /*00a4*/ 	.byte	0x00, 0xf5, 0x21, 0x00


	//----- nvinfo : EIATTR_KPARAM_INFO
	.align		4
.L_187:
        /*00a8*/ 	.byte	0x04, 0x17
        /*00aa*/ 	.short	(.L_189 - .L_188)
.L_188:
        /*00ac*/ 	.word	0x00000000
        /*00b0*/ 	.short	0x0001
        /*00b2*/ 	.short	0x0008
        /*00b4*/ 	.byte	0x00, 0xf5, 0x21, 0x00


	//----- nvinfo : EIATTR_KPARAM_INFO
	.align		4
.L_189:
        /*00b8*/ 	.byte	0x04, 0x17
        /*00ba*/ 	.short	(.L_191 - .L_190)
.L_190:
        /*00bc*/ 	.word	0x00000000
        /*00c0*/ 	.short	0x0000
        /*00c2*/ 	.short	0x0000
        /*00c4*/ 	.byte	0x00, 0xf5, 0x21, 0x00


	//----- nvinfo : EIATTR_SPARSE_MMA_MASK
	.align		4
.L_191:
        /*00c8*/ 	.byte	0x03, 0x50
        /*00ca*/ 	.short	0x0000


	//----- nvinfo : EIATTR_MAXREG_COUNT
	.align		4
        /*00cc*/ 	.byte	0x03, 0x1b
        /*00ce*/ 	.short	0x00a8


	//----- nvinfo : EIATTR_NUM_BARRIERS
	.align		4
        /*00d0*/ 	.byte	0x02, 0x4c
        /*00d2*/ 	.byte	0x01
	.zero		1


	//----- nvinfo : EIATTR_ANNOTATIONS
	.align		4
        /*00d4*/ 	.byte	0x04, 0x55
        /*00d6*/ 	.short	(.L_193 - .L_192)


	//   ....[0]....
.L_192:
        /*00d8*/ 	.word	0x00000001
        /*00dc*/ 	.byte	0xa0, 0x0d, 0x00, 0x00, 0x01, 0x00, 0x00, 0x00, 0xe0, 0x2b, 0x00, 0x00


	//----- nvinfo : EIATTR_MERCURY_ISA_VERSION
	.align		4
.L_193:
        /*00e8*/ 	.byte	0x03, 0x5f
        /*00ea*/ 	.short	0x0101


	//----- nvinfo : EIATTR_COOP_GROUP_MASK_REGIDS
	.align		4
        /*00ec*/ 	.byte	0x04, 0x29
        /*00ee*/ 	.short	(.L_195 - .L_194)


	//   ....[0]....
.L_194:
        /*00f0*/ 	.word	0xffffffff


	//   ....[1]....
        /*00f4*/ 	.word	0x05000000


	//   ....[2]....
        /*00f8*/ 	.word	0xffffffff


	//   ....[3]....
        /*00fc*/ 	.word	0xffffffff


	//   ....[4]....
        /*0100*/ 	.word	0xffffffff


	//   ....[5]....
        /*0104*/ 	.word	0xffffffff


	//   ....[6]....
        /*0108*/ 	.word	0xffffffff


	//   ....[7]....
        /*010c*/ 	.word	0xffffffff


	//   ....[8]....
        /*0110*/ 	.word	0xffffffff


	//   ....[9]....
        /*0114*/ 	.word	0xffffffff


	//   ....[10]....
        /*0118*/ 	.word	0xffffffff


	//   ....[11]....
        /*011c*/ 	.word	0xffffffff


	//   ....[12]....
        /*0120*/ 	.word	0xffffffff


	//   ....[13]....
        /*0124*/ 	.word	0xffffffff


	//   ....[14]....
        /*0128*/ 	.word	0xffffffff


	//   ....[15]....
        /*012c*/ 	.word	0xffffffff


	//   ....[16]....
        /*0130*/ 	.word	0xffffffff


	//   ....[17]....
        /*0134*/ 	.word	0xffffffff


	//   ....[18]....
        /*0138*/ 	.word	0xffffffff


	//   ....[19]....
        /*013c*/ 	.word	0xffffffff


	//   ....[20]....
        /*0140*/ 	.word	0xffffffff


	//   ....[21]....
        /*0144*/ 	.word	0xffffffff


	//   ....[22]....
        /*0148*/ 	.word	0xffffffff


	//   ....[23]....
        /*014c*/ 	.word	0xffffffff


	//   ....[24]....
        /*0150*/ 	.word	0xffffffff


	//   ....[25]....
        /*0154*/ 	.word	0xffffffff


	//   ....[26]....
        /*0158*/ 	.word	0xffffffff


	//   ....[27]....
        /*015c*/ 	.word	0xffffffff


	//   ....[28]....
        /*0160*/ 	.word	0xffffffff


	//   ....[29]....
        /*0164*/ 	.word	0xffffffff


	//   ....[30]....
        /*0168*/ 	.word	0xffffffff


	//   ....[31]....
        /*016c*/ 	.word	0xffffffff


	//   ....[32]....
        /*0170*/ 	.word	0xffffffff


	//   ....[33]....
        /*0174*/ 	.word	0xffffffff


	//   ....[34]....
        /*0178*/ 	.word	0xffffffff


	//   ....[35]....
        /*017c*/ 	.word	0xffffffff


	//   ....[36]....
        /*0180*/ 	.word	0xffffffff


	//   ....[37]....
        /*0184*/ 	.word	0xffffffff


	//   ....[38]....
        /*0188*/ 	.word	0xffffffff


	//   ....[39]....
        /*018c*/ 	.word	0xffffffff


	//   ....[40]....
        /*0190*/ 	.word	0xffffffff


	//   ....[41]....
        /*0194*/ 	.word	0xffffffff


	//   ....[42]....
        /*0198*/ 	.word	0xffffffff


	//   ....[43]....
        /*019c*/ 	.word	0xffffffff


	//   ....[44]....
        /*01a0*/ 	.word	0xffffffff


	//   ....[45]....
        /*01a4*/ 	.word	0xffffffff


	//   ....[46]....
        /*01a8*/ 	.word	0xffffffff


	//   ....[47]....
        /*01ac*/ 	.word	0xffffffff


	//   ....[48]....
        /*01b0*/ 	.word	0xffffffff


	//   ....[49]....
        /*01b4*/ 	.word	0xffffffff


	//   ....[50]....
        /*01b8*/ 	.word	0xffffffff


	//   ....[51]....
        /*01bc*/ 	.word	0xffffffff


	//   ....[52]....
        /*01c0*/ 	.word	0xffffffff


	//   ....[53]....
        /*01c4*/ 	.word	0xffffffff


	//   ....[54]....
        /*01c8*/ 	.word	0xffffffff


	//   ....[55]....
        /*01cc*/ 	.word	0xffffffff


	//   ....[56]....
        /*01d0*/ 	.word	0xffffffff


	//   ....[57]....
        /*01d4*/ 	.word	0xffffffff


	//   ....[58]....
        /*01d8*/ 	.word	0xffffffff


	//   ....[59]....
        /*01dc*/ 	.word	0xffffffff


	//   ....[60]....
        /*01e0*/ 	.word	0xffffffff


	//   ....[61]....
        /*01e4*/ 	.word	0xffffffff


	//   ....[62]....
        /*01e8*/ 	.word	0xffffffff


	//   ....[63]....
        /*01ec*/ 	.word	0xffffffff


	//   ....[64]....
        /*01f0*/ 	.word	0xffffffff


	//   ....[65]....
        /*01f4*/ 	.word	0xffffffff


	//   ....[66]....
        /*01f8*/ 	.word	0xffffffff


	//   ....[67]....
        /*01fc*/ 	.word	0xffffffff


	//   ....[68]....
        /*0200*/ 	.word	0xffffffff


	//   ....[69]....
        /*0204*/ 	.word	0xffffffff


	//   ....[70]....
        /*0208*/ 	.word	0xffffffff


	//   ....[71]....
        /*020c*/ 	.word	0xffffffff


	//   ....[72]....
        /*0210*/ 	.word	0xffffffff


	//   ....[73]....
        /*0214*/ 	.word	0xffffffff


	//   ....[74]....
        /*0218*/ 	.word	0xffffffff


	//   ....[75]....
        /*021c*/ 	.word	0xffffffff


	//   ....[76]....
        /*0220*/ 	.word	0xffffffff


	//   ....[77]....
        /*0224*/ 	.word	0xffffffff


	//   ....[78]....
        /*0228*/ 	.word	0xffffffff


	//   ....[79]....
        /*022c*/ 	.word	0xffffffff


	//   ....[80]....
        /*0230*/ 	.word	0xffffffff


	//   ....[81]....
        /*0234*/ 	.word	0xffffffff


	//   ....[82]....
        /*0238*/ 	.word	0xffffffff


	//   ....[83]....
        /*023c*/ 	.word	0xffffffff


	//   ....[84]....
        /*0240*/ 	.word	0xffffffff


	//   ....[85]....
        /*0244*/ 	.word	0xffffffff


	//   ....[86]....
        /*0248*/ 	.word	0xffffffff


	//   ....[87]....
        /*024c*/ 	.word	0xffffffff


	//   ....[88]....
        /*0250*/ 	.word	0xffffffff


	//   ....[89]....
        /*0254*/ 	.word	0xffffffff


	//   ....[90]....
        /*0258*/ 	.word	0xffffffff


	//   ....[91]....
        /*025c*/ 	.word	0xffffffff


	//   ....[92]....
        /*0260*/ 	.word	0xffffffff


	//   ....[93]....
        /*0264*/ 	.word	0xffffffff


	//   ....[94]....
        /*0268*/ 	.word	0xffffffff


	//   ....[95]....
        /*026c*/ 	.word	0xffffffff


	//   ....[96]....
        /*0270*/ 	.word	0xffffffff


	//   ....[97]....
        /*0274*/ 	.word	0xffffffff


	//   ....[98]....
        /*0278*/ 	.word	0xffffffff


	//   ....[99]....
        /*027c*/ 	.word	0xffffffff


	//   ....[100]....
        /*0280*/ 	.word	0xffffffff


	//   ....[101]....
        /*0284*/ 	.word	0xffffffff


	//   ....[102]....
        /*0288*/ 	.word	0xffffffff


	//   ....[103]....
        /*028c*/ 	.word	0xffffffff


	//   ....[104]....
        /*0290*/ 	.word	0xffffffff


	//   ....[105]....
        /*0294*/ 	.word	0xffffffff


	//   ....[106]....
        /*0298*/ 	.word	0xffffffff


	//   ....[107]....
        /*029c*/ 	.word	0xffffffff


	//   ....[108]....
        /*02a0*/ 	.word	0xffffffff


	//   ....[109]....
        /*02a4*/ 	.word	0xffffffff


	//   ....[110]....
        /*02a8*/ 	.word	0xffffffff


	//   ....[111]....
        /*02ac*/ 	.word	0xffffffff


	//   ....[112]....
        /*02b0*/ 	.word	0xffffffff


	//   ....[113]....
        /*02b4*/ 	.word	0xffffffff


	//   ....[114]....
        /*02b8*/ 	.word	0xffffffff


	//   ....[115]....
        /*02bc*/ 	.word	0xffffffff


	//   ....[116]....
        /*02c0*/ 	.word	0xffffffff


	//   ....[117]....
        /*02c4*/ 	.word	0xffffffff


	//   ....[118]....
        /*02c8*/ 	.word	0xffffffff


	//   ....[119]....
        /*02cc*/ 	.word	0xffffffff


	//   ....[120]....
        /*02d0*/ 	.word	0xffffffff


	//   ....[121]....
        /*02d4*/ 	.word	0xffffffff


	//   ....[122]....
        /*02d8*/ 	.word	0xffffffff


	//   ....[123]....
        /*02dc*/ 	.word	0xffffffff


	//   ....[124]....
        /*02e0*/ 	.word	0xffffffff


	//   ....[125]....
        /*02e4*/ 	.word	0xffffffff


	//   ....[126]....
        /*02e8*/ 	.word	0xffffffff


	//   ....[127]....
        /*02ec*/ 	.word	0xffffffff


	//   ....[128]....
        /*02f0*/ 	.word	0xffffffff


	//   ....[129]....
        /*02f4*/ 	.word	0xffffffff


	//   ....[130]....
        /*02f8*/ 	.word	0xffffffff


	//   ....[131]....
        /*02fc*/ 	.word	0xffffffff


	//   ....[132]....
        /*0300*/ 	.word	0xffffffff


	//   ....[133]....
        /*0304*/ 	.word	0xffffffff


	//   ....[134]....
        /*0308*/ 	.word	0xffffffff


	//   ....[135]....
        /*030c*/ 	.word	0xffffffff


	//   ....[136]....
        /*0310*/ 	.word	0xffffffff


	//   ....[137]....
        /*0314*/ 	.word	0xffffffff


	//   ....[138]....
        /*0318*/ 	.word	0xffffffff


	//   ....[139]....
        /*031c*/ 	.word	0xffffffff


	//   ....[140]....
        /*0320*/ 	.word	0xffffffff


	//   ....[141]....
        /*0324*/ 	.word	0xffffffff


	//   ....[142]....
        /*0328*/ 	.word	0xffffffff


	//   ....[143]....
        /*032c*/ 	.word	0xffffffff


	//   ....[144]....
        /*0330*/ 	.word	0xffffffff


	//   ....[145]....
        /*0334*/ 	.word	0xffffffff


	//   ....[146]....
        /*0338*/ 	.word	0xffffffff


	//   ....[147]....
        /*033c*/ 	.word	0xffffffff


	//   ....[148]....
        /*0340*/ 	.word	0xffffffff


	//   ....[149]....
        /*0344*/ 	.word	0xffffffff


	//   ....[150]....
        /*0348*/ 	.word	0xffffffff


	//   ....[151]....
        /*034c*/ 	.word	0xffffffff


	//   ....[152]....
        /*0350*/ 	.word	0xffffffff


	//   ....[153]....
        /*0354*/ 	.word	0xffffffff


	//   ....[154]....
        /*0358*/ 	.word	0xffffffff


	//   ....[155]....
        /*035c*/ 	.word	0xffffffff


	//   ....[156]....
        /*0360*/ 	.word	0xffffffff


	//   ....[157]....
        /*0364*/ 	.word	0xffffffff


	//   ....[158]....
        /*0368*/ 	.word	0xffffffff


	//   ....[159]....
        /*036c*/ 	.word	0xffffffff


	//   ....[160]....
        /*0370*/ 	.word	0x0500000c


	//   ....[161]....
        /*0374*/ 	.word	0xffffffff


	//   ....[162]....
        /*0378*/ 	.word	0xffffffff


	//   ....[163]....
        /*037c*/ 	.word	0xffffffff


	//   ....[164]....
        /*0380*/ 	.word	0xffffffff


	//   ....[165]....
        /*0384*/ 	.word	0xffffffff


	//   ....[166]....
        /*0388*/ 	.word	0xffffffff


	//   ....[167]....
        /*038c*/ 	.word	0xffffffff


	//   ....[168]....
        /*0390*/ 	.word	0xffffffff


	//   ....[169]....
        /*0394*/ 	.word	0xffffffff


	//   ....[170]....
        /*0398*/ 	.word	0xffffffff


	//   ....[171]....
        /*039c*/ 	.word	0xffffffff


	//   ....[172]....
        /*03a0*/ 	.word	0xffffffff


	//   ....[173]....
        /*03a4*/ 	.word	0xffffffff


	//   ....[174]....
        /*03a8*/ 	.word	0xffffffff


	//   ....[175]....
        /*03ac*/ 	.word	0xffffffff


	//   ....[176]....
        /*03b0*/ 	.word	0xffffffff


	//   ....[177]....
        /*03b4*/ 	.word	0xffffffff


	//   ....[178]....
        /*03b8*/ 	.word	0xffffffff


	//   ....[179]....
        /*03bc*/ 	.word	0xffffffff


	//   ....[180]....
        /*03c0*/ 	.word	0xffffffff


	//   ....[181]....
        /*03c4*/ 	.word	0xffffffff


	//   ....[182]....
        /*03c8*/ 	.word	0xffffffff


	//   ....[183]....
        /*03cc*/ 	.word	0xffffffff


	//   ....[184]....
        /*03d0*/ 	.word	0xffffffff


	//   ....[185]....
        /*03d4*/ 	.word	0xffffffff


	//   ....[186]....
        /*03d8*/ 	.word	0xffffffff


	//   ....[187]....
        /*03dc*/ 	.word	0xffffffff


	//   ....[188]....
        /*03e0*/ 	.word	0xffffffff


	//   ....[189]....
        /*03e4*/ 	.word	0xffffffff


	//   ....[190]....
        /*03e8*/ 	.word	0xffffffff


	//   ....[191]....
        /*03ec*/ 	.word	0xffffffff


	//   ....[192]....
        /*03f0*/ 	.word	0xffffffff


	//   ....[193]....
        /*03f4*/ 	.word	0xffffffff


	//   ....[194]....
        /*03f8*/ 	.word	0xffffffff


	//   ....[195]....
        /*03fc*/ 	.word	0xffffffff


	//   ....[196]....
        /*0400*/ 	.word	0xffffffff


	//   ....[197]....
        /*0404*/ 	.word	0xffffffff


	//   ....[198]....
        /*0408*/ 	.word	0xffffffff


	//   ....[199]....
        /*040c*/ 	.word	0xffffffff


	//   ....[200]....
        /*0410*/ 	.word	0xffffffff


	//   ....[201]....
        /*0414*/ 	.word	0xffffffff


	//   ....[202]....
        /*0418*/ 	.word	0xffffffff


	//   ....[203]....
        /*041c*/ 	.word	0xffffffff


	//   ....[204]....
        /*0420*/ 	.word	0xffffffff


	//   ....[205]....
        /*0424*/ 	.word	0xffffffff


	//   ....[206]....
        /*0428*/ 	.word	0xffffffff


	//   ....[207]....
        /*042c*/ 	.word	0xffffffff


	//   ....[208]....
        /*0430*/ 	.word	0xffffffff


	//   ....[209]....
        /*0434*/ 	.word	0xffffffff


	//   ....[210]....
        /*0438*/ 	.word	0xffffffff


	//   ....[211]....
        /*043c*/ 	.word	0xffffffff


	//   ....[212]....
        /*0440*/ 	.word	0xffffffff


	//   ....[213]....
        /*0444*/ 	.word	0xffffffff


	//   ....[214]....
        /*0448*/ 	.word	0xffffffff


	//   ....[215]....
        /*044c*/ 	.word	0xffffffff


	//   ....[216]....
        /*0450*/ 	.word	0xffffffff


	//   ....[217]....
        /*0454*/ 	.word	0xffffffff


	//   ....[218]....
        /*0458*/ 	.word	0xffffffff


	//   ....[219]....
        /*045c*/ 	.word	0xffffffff


	//   ....[220]....
        /*0460*/ 	.word	0xffffffff


	//   ....[221]....
        /*0464*/ 	.word	0xffffffff


	//   ....[222]....
        /*0468*/ 	.word	0xffffffff


	//   ....[223]....
        /*046c*/ 	.word	0xffffffff


	//   ....[224]....
        /*0470*/ 	.word	0xffffffff


	//   ....[225]....
        /*0474*/ 	.word	0xffffffff


	//   ....[226]....
        /*0478*/ 	.word	0xffffffff


	//   ....[227]....
        /*047c*/ 	.word	0xffffffff


	//   ....[228]....
        /*0480*/ 	.word	0xffffffff


	//   ....[229]....
        /*0484*/ 	.word	0x0500004c


	//   ....[230]....
        /*0488*/ 	.word	0x0500004c


	//   ....[231]....
        /*048c*/ 	.word	0x0500004c


	//   ....[232]....
        /*0490*/ 	.word	0x0500004c


	//   ....[233]....
        /*0494*/ 	.word	0x0500004c


	//----- nvinfo : EIATTR_COOP_GROUP_INSTR_OFFSETS
	.align		4
.L_195:
        /*0498*/ 	.byte	0x04, 0x28
        /*049a*/ 	.short	(.L_197 - .L_196)


	//   ....[0]....
.L_196:
        /*049c*/ 	.word	0x00000e60


	//   ....[1]....
        /*04a0*/ 	.word	0x00001770


	//   ....[2]....
        /*04a4*/ 	.word	0x000029b0


	//   ....[3]....
        /*04a8*/ 	.word	0x000029d0


	//   ....[4]....
        /*04ac*/ 	.word	0x000029f0


	//   ....[5]....
        /*04b0*/ 	.word	0x00002a10


	//   ....[6]....
        /*04b4*/ 	.word	0x00002a30


	//   ....[7]....
        /*04b8*/ 	.word	0x00002f20


	//   ....[8]....
        /*04bc*/ 	.word	0x00002f30


	//   ....[9]....
        /*04c0*/ 	.word	0x00002f50


	//   ....[10]....
        /*04c4*/ 	.word	0x00002f70


	//   ....[11]....
        /*04c8*/ 	.word	0x00002fc0


	//   ....[12]....
        /*04cc*/ 	.word	0x00003000


	//   ....[13]....
        /*04d0*/ 	.word	0x00003030


	//   ....[14]....
        /*04d4*/ 	.word	0x00003060


	//   ....[15]....
        /*04d8*/ 	.word	0x00003160


	//   ....[16]....
        /*04dc*/ 	.word	0x00003170


	//   ....[17]....
        /*04e0*/ 	.word	0x00003190


	//   ....[18]....
        /*04e4*/ 	.word	0x000031d0


	//   ....[19]....
        /*04e8*/ 	.word	0x00003200


	//   ....[20]....
        /*04ec*/ 	.word	0x00003240


	//   ....[21]....
        /*04f0*/ 	.word	0x00003260


	//   ....[22]....
        /*04f4*/ 	.word	0x00003280


	//   ....[23]....
        /*04f8*/ 	.word	0x000032e0


	//   ....[24]....
        /*04fc*/ 	.word	0x00003380


	//   ....[25]....
        /*0500*/ 	.word	0x00003390


	//   ....[26]....
        /*0504*/ 	.word	0x000033b0


	//   ....[27]....
        /*0508*/ 	.word	0x000033f0


	//   ....[28]....
        /*050c*/ 	.word	0x00003420


	//   ....[29]....
        /*0510*/ 	.word	0x00003460


	//   ....[30]....
        /*0514*/ 	.word	0x00003480


	//   ....[31]....
        /*0518*/ 	.word	0x000034a0


	//   ....[32]....
        /*051c*/ 	.word	0x00003510


	//   ....[33]....
        /*0520*/ 	.word	0x000035c0


	//   ....[34]....
        /*0524*/ 	.word	0x000035d0


	//   ....[35]....
        /*0528*/ 	.word	0x000035f0


	//   ....[36]....
        /*052c*/ 	.word	0x00003630


	//   ....[37]....
        /*0530*/ 	.word	0x00003660


	//   ....[38]....
        /*0534*/ 	.word	0x000036a0


	//   ....[39]....
        /*0538*/ 	.word	0x000036c0


	//   ....[40]....
        /*053c*/ 	.word	0x000036e0


	//   ....[41]....
        /*0540*/ 	.word	0x00003740


	//   ....[42]....
        /*0544*/ 	.word	0x000037e0


	//   ....[43]....
        /*0548*/ 	.word	0x000037f0


	//   ....[44]....
        /*054c*/ 	.word	0x00003810


	//   ....[45]....
        /*0550*/ 	.word	0x00003850


	//   ....[46]....
        /*0554*/ 	.word	0x00003880


	//   ....[47]....
        /*0558*/ 	.word	0x000038c0


	//   ....[48]....
        /*055c*/ 	.word	0x000038e0


	//   ....[49]....
        /*0560*/ 	.word	0x00003900


	//   ....[50]....
        /*0564*/ 	.word	0x00003970


	//   ....[51]....
        /*0568*/ 	.word	0x00003a20


	//   ....[52]....
        /*056c*/ 	.word	0x00003a30


	//   ....[53]....
        /*0570*/ 	.word	0x00003a50


	//   ....[54]....
        /*0574*/ 	.word	0x00003a90


	//   ....[55]....
        /*0578*/ 	.word	0x00003ac0


	//   ....[56]....
        /*057c*/ 	.word	0x00003b00


	//   ....[57]....
        /*0580*/ 	.word	0x00003b20


	//   ....[58]....
        /*0584*/ 	.word	0x00003b40


	//   ....[59]....
        /*0588*/ 	.word	0x00003ba0


	//   ....[60]....
        /*058c*/ 	.word	0x00003c40


	//   ....[61]....
        /*0590*/ 	.word	0x00003c50


	//   ....[62]....
        /*0594*/ 	.word	0x00003c70


	//   ....[63]....
        /*0598*/ 	.word	0x00003cb0


	//   ....[64]....
        /*059c*/ 	.word	0x00003ce0


	//   ....[65]....
        /*05a0*/ 	.word	0x00003cf0


	//   ....[66]....
        /*05a4*/ 	.word	0x00003d30


	//   ....[67]....
        /*05a8*/ 	.word	0x00003d50


	//   ....[68]....
        /*05ac*/ 	.word	0x00003d70


	//   ....[69]....
        /*05b0*/ 	.word	0x00003e80


	//   ....[70]....
        /*05b4*/ 	.word	0x00003e90


	//   ....[71]....
        /*05b8*/ 	.word	0x00003eb0


	//   ....[72]....
        /*05bc*/ 	.word	0x00003ef0


	//   ....[73]....
        /*05c0*/ 	.word	0x00003f20


	//   ....[74]....
        /*05c4*/ 	.word	0x00003f60


	//   ....[75]....
        /*05c8*/ 	.word	0x00003f80


	//   ....[76]....
        /*05cc*/ 	.word	0x00003fa0


	//   ....[77]....
        /*05d0*/ 	.word	0x00004000


	//   ....[78]....
        /*05d4*/ 	.word	0x000040a0


	//   ....[79]....
        /*05d8*/ 	.word	0x000040b0


	//   ....[80]....
        /*05dc*/ 	.word	0x000040d0


	//   ....[81]....
        /*05e0*/ 	.word	0x00004110


	//   ....[82]....
        /*05e4*/ 	.word	0x00004140


	//   ....[83]....
        /*05e8*/ 	.word	0x00004180


	//   ....[84]....
        /*05ec*/ 	.word	0x000041a0


	//   ....[85]....
        /*05f0*/ 	.word	0x000041c0


	//   ....[86]....
        /*05f4*/ 	.word	0x00004230


	//   ....[87]....
        /*05f8*/ 	.word	0x000042e0


	//   ....[88]....
        /*05fc*/ 	.word	0x000042f0


	//   ....[89]....
        /*0600*/ 	.word	0x00004310


	//   ....[90]....
        /*0604*/ 	.word	0x00004350


	//   ....[91]....
        /*0608*/ 	.word	0x00004380


	//   ....[92]....
        /*060c*/ 	.word	0x000043c0


	//   ....[93]....
        /*0610*/ 	.word	0x000043e0


	//   ....[94]....
        /*0614*/ 	.word	0x00004400


	//   ....[95]....
        /*0618*/ 	.word	0x00004460


	//   ....[96]....
        /*061c*/ 	.word	0x00004500


	//   ....[97]....
        /*0620*/ 	.word	0x00004510


	//   ....[98]....
        /*0624*/ 	.word	0x00004530


	//   ....[99]....
        /*0628*/ 	.word	0x00004570


	//   ....[100]....
        /*062c*/ 	.word	0x000045a0


	//   ....[101]....
        /*0630*/ 	.word	0x000045e0


	//   ....[102]....
        /*0634*/ 	.word	0x00004600


	//   ....[103]....
        /*0638*/ 	.word	0x00004620


	//   ....[104]....
        /*063c*/ 	.word	0x00004690


	//   ....[105]....
        /*0640*/ 	.word	0x00004740


	//   ....[106]....
        /*0644*/ 	.word	0x00004750


	//   ....[107]....
        /*0648*/ 	.word	0x00004770


	//   ....[108]....
        /*064c*/ 	.word	0x000047b0


	//   ....[109]....
        /*0650*/ 	.word	0x000047e0


	//   ....[110]....
        /*0654*/ 	.word	0x00004820


	//   ....[111]....
        /*0658*/ 	.word	0x00004840


	//   ....[112]....
        /*065c*/ 	.word	0x00004860


	//   ....[113]....
        /*0660*/ 	.word	0x000048c0


	//   ....[114]....
        /*0664*/ 	.word	0x00004960


	//   ....[115]....
        /*0668*/ 	.word	0x00004970


	//   ....[116]....
        /*066c*/ 	.word	0x00004990


	//   ....[117]....
        /*0670*/ 	.word	0x000049d0


	//   ....[118]....
        /*0674*/ 	.word	0x00004a00


	//   ....[119]....
        /*0678*/ 	.word	0x00004a40


	//   ....[120]....
        /*067c*/ 	.word	0x00004a60


	//   ....[121]....
        /*0680*/ 	.word	0x00004a80


	//   ....[122]....
        /*0684*/ 	.word	0x00004af0


	//   ....[123]....
        /*0688*/ 	.word	0x00004b80


	//   ....[124]....
        /*068c*/ 	.word	0x00004ba0


	//   ....[125]....
        /*0690*/ 	.word	0x00004bb0


	//   ....[126]....
        /*0694*/ 	.word	0x00004bd0


	//   ....[127]....
        /*0698*/ 	.word	0x00004c10


	//   ....[128]....
        /*069c*/ 	.word	0x00004c40


	//   ....[129]....
        /*06a0*/ 	.word	0x00004c80


	//   ....[130]....
        /*06a4*/ 	.word	0x00004ca0


	//   ....[131]....
        /*06a8*/ 	.word	0x00004cc0


	//   ....[132]....
        /*06ac*/ 	.word	0x00004db0


	//   ....[133]....
        /*06b0*/ 	.word	0x00004dd0


	//   ....[134]....
        /*06b4*/ 	.word	0x00004de0


	//   ....[135]....
        /*06b8*/ 	.word	0x00004e00


	//   ....[136]....
        /*06bc*/ 	.word	0x00004e40


	//   ....[137]....
        /*06c0*/ 	.word	0x00004e70


	//   ....[138]....
        /*06c4*/ 	.word	0x00004eb0


	//   ....[139]....
        /*06c8*/ 	.word	0x00004ed0


	//   ....[140]....
        /*06cc*/ 	.word	0x00004ef0


	//   ....[141]....
        /*06d0*/ 	.word	0x00004fe0


	//   ....[142]....
        /*06d4*/ 	.word	0x00005000


	//   ....[143]....
        /*06d8*/ 	.word	0x00005010


	//   ....[144]....
        /*06dc*/ 	.word	0x00005030


	//   ....[145]....
        /*06e0*/ 	.word	0x00005070


	//   ....[146]....
        /*06e4*/ 	.word	0x000050a0


	//   ....[147]....
        /*06e8*/ 	.word	0x000050e0


	//   ....[148]....
        /*06ec*/ 	.word	0x00005100


	//   ....[149]....
        /*06f0*/ 	.word	0x00005120


	//   ....[150]....
        /*06f4*/ 	.word	0x00005210


	//   ....[151]....
        /*06f8*/ 	.word	0x00005230


	//   ....[152]....
        /*06fc*/ 	.word	0x00005240


	//   ....[153]....
        /*0700*/ 	.word	0x00005260


	//   ....[154]....
        /*0704*/ 	.word	0x000052a0


	//   ....[155]....
        /*0708*/ 	.word	0x000052d0


	//   ....[156]....
        /*070c*/ 	.word	0x00005310


	//   ....[157]....
        /*0710*/ 	.word	0x00005330


	//   ....[158]....
        /*0714*/ 	.word	0x00005350


	//   ....[159]....
        /*0718*/ 	.word	0x000054a0


	//   ....[160]....
        /*071c*/ 	.word	0x000059b0


	//   ....[161]....
        /*0720*/ 	.word	0x00005cd0


	//   ....[162]....
        /*0724*/ 	.word	0x00005d80


	//   ....[163]....
        /*0728*/ 	.word	0x00005e30


	//   ....[164]....
        /*072c*/ 	.word	0x00005ee0


	//   ....[165]....
        /*0730*/ 	.word	0x00005f90


	//   ....[166]....
        /*0734*/ 	.word	0x00006040


	//   ....[167]....
        /*0738*/ 	.word	0x000060f0


	//   ....[168]....
        /*073c*/ 	.word	0x000061a0


	//   ....[169]....
        /*0740*/ 	.word	0x00006250


	//   ....[170]....
        /*0744*/ 	.word	0x00006300


	//   ....[171]....
        /*0748*/ 	.word	0x000063b0


	//   ....[172]....
        /*074c*/ 	.word	0x00006460


	//   ....[173]....
        /*0750*/ 	.word	0x00006510


	//   ....[174]....
        /*0754*/ 	.word	0x000065c0


	//   ....[175]....
        /*0758*/ 	.word	0x00006670


	//   ....[176]....
        /*075c*/ 	.word	0x00006720


	//   ....[177]....
        /*0760*/ 	.word	0x000067d0


	//   ....[178]....
        /*0764*/ 	.word	0x000069b0


	//   ....[179]....
        /*0768*/ 	.word	0x00006ad0


	//   ....[180]....
        /*076c*/ 	.word	0x00006bf0


	//   ....[181]....
        /*0770*/ 	.word	0x00006d10


	//   ....[182]....
        /*0774*/ 	.word	0x00006e30


	//   ....[183]....
        /*0778*/ 	.word	0x00006f50


	//   ....[184]....
        /*077c*/ 	.word	0x00007070


	//   ....[185]....
        /*0780*/ 	.word	0x00007190


	//   ....[186]....
        /*0784*/ 	.word	0x000072b0


	//   ....[187]....
        /*0788*/ 	.word	0x000073d0


	//   ....[188]....
        /*078c*/ 	.word	0x000074f0


	//   ....[189]....
        /*0790*/ 	.word	0x00007600


	//   ....[190]....
        /*0794*/ 	.word	0x00007700


	//   ....[191]....
        /*0798*/ 	.word	0x00007800


	//   ....[192]....
        /*079c*/ 	.word	0x00007900


	//   ....[193]....
        /*07a0*/ 	.word	0x00007a00


	//   ....[194]....
        /*07a4*/ 	.word	0x00007b00


	//   ....[195]....
        /*07a8*/ 	.word	0x000085a0


	//   ....[196]....
        /*07ac*/ 	.word	0x00008620


	//   ....[197]....
        /*07b0*/ 	.word	0x000086a0


	//   ....[198]....
        /*07b4*/ 	.word	0x00008720


	//   ....[199]....
        /*07b8*/ 	.word	0x000087a0


	//   ....[200]....
        /*07bc*/ 	.word	0x00008820


	//   ....[201]....
        /*07c0*/ 	.word	0x000088a0


	//   ....[202]....
        /*07c4*/ 	.word	0x00008920


	//   ....[203]....
        /*07c8*/ 	.word	0x000089a0


	//   ....[204]....
        /*07cc*/ 	.word	0x00008a20


	//   ....[205]....
        /*07d0*/ 	.word	0x00008aa0


	//   ....[206]....
        /*07d4*/ 	.word	0x00008b20


	//   ....[207]....
        /*07d8*/ 	.word	0x00008ba0


	//   ....[208]....
        /*07dc*/ 	.word	0x00008c20


	//   ....[209]....
        /*07e0*/ 	.word	0x00008ca0


	//   ....[210]....
        /*07e4*/ 	.word	0x00008d20


	//   ....[211]....
        /*07e8*/ 	.word	0x00008da0


	//   ....[212]....
        /*07ec*/ 	.word	0x00008f80


	//   ....[213]....
        /*07f0*/ 	.word	0x00009020


	//   ....[214]....
        /*07f4*/ 	.word	0x000090d0


	//   ....[215]....
        /*07f8*/ 	.word	0x00009180


	//   ....[216]....
        /*07fc*/ 	.word	0x00009230


	//   ....[217]....
        /*0800*/ 	.word	0x000092f0


	//   ....[218]....
        /*0804*/ 	.word	0x000093b0


	//   ....[219]....
        /*0808*/ 	.word	0x00009460


	//   ....[220]....
        /*080c*/ 	.word	0x00009520


	//   ....[221]....
        /*0810*/ 	.word	0x000095d0


	//   ....[222]....
        /*0814*/ 	.word	0x00009690


	//   ....[223]....
        /*0818*/ 	.word	0x00009740


	//   ....[224]....
        /*081c*/ 	.word	0x00009800


	//   ....[225]....
        /*0820*/ 	.word	0x000098b0


	//   ....[226]....
        /*0824*/ 	.word	0x00009950


	//   ....[227]....
        /*0828*/ 	.word	0x00009a00


	//   ....[228]....
        /*082c*/ 	.word	0x00009aa0


	//   ....[229]....
        /*0830*/ 	.word	0x00009b10


	//   ....[230]....
        /*0834*/ 	.word	0x00009b70


	//   ....[231]....
        /*0838*/ 	.word	0x00009be0


	//   ....[232]....
        /*083c*/ 	.word	0x00009c40


	//   ....[233]....
        /*0840*/ 	.word	0x00009cb0


	//----- nvinfo : EIATTR_VRC_CTA_INIT_COUNT
	.align		4
.L_197:
        /*0844*/ 	.byte	0x02, 0x4a
	.zero		1
	.zero		1


	//----- nvinfo : EIATTR_EXIT_INSTR_OFFSETS
	.align		4
        /*0848*/ 	.byte	0x04, 0x1c
        /*084a*/ 	.short	(.L_199 - .L_198)


	//   ....[0]....
.L_198:
        /*084c*/ 	.word	0x00002450


	//   ....[1]....
        /*0850*/ 	.word	0x000027b0


	//   ....[2]....
        /*0854*/ 	.word	0x000027d0


	//   ....[3]....
        /*0858*/ 	.word	0x00008db0


	//   ....[4]....
        /*085c*/ 	.word	0x00009ab0


	//----- nvinfo : EIATTR_MAX_THREADS
	.align		4
.L_199:
        /*0860*/ 	.byte	0x04, 0x05
        /*0862*/ 	.short	(.L_201 - .L_200)
.L_200:
        /*0864*/ 	.word	0x00000180
        /*0868*/ 	.word	0x00000001
        /*086c*/ 	.word	0x00000001


	//----- nvinfo : EIATTR_CRS_STACK_SIZE
	.align		4
.L_201:
        /*0870*/ 	.byte	0x04, 0x1e
        /*0872*/ 	.short	(.L_203 - .L_202)
.L_202:
        /*0874*/ 	.word	0x00000000


	//----- nvinfo : EIATTR_CBANK_PARAM_SIZE
	.align		4
.L_203:
        /*0878*/ 	.byte	0x03, 0x19
        /*087a*/ 	.short	0x004d


	//----- nvinfo : EIATTR_PARAM_CBANK
	.align		4
        /*087c*/ 	.byte	0x04, 0x0a
        /*087e*/ 	.short	(.L_205 - .L_204)
	.align		4
.L_204:
        /*0880*/ 	.word	index@(.nv.constant0._ZN3cub18CUB_300001_SM_10006detail10radix_sort29DeviceRadixSortOnesweepKernelINS1_5radix10policy_hubIjjyE10Policy1000ELNS0_9SortOrderE0EjjyiiNS1_21identity_decomposer_tEEEvPT5_SB_PT3_PKSC_PT1_PKSG_PT2_PKSK_T4_iiT6_)
        /*0884*/ 	.short	0x0380
        /*0886*/ 	.short	0x004d


	//----- nvinfo : EIATTR_SW_WAR
	.align		4
.L_205:
        /*0888*/ 	.byte	0x04, 0x36
        /*088a*/ 	.short	(.L_207 - .L_206)
.L_206:
        /*088c*/ 	.word	0x00000008
.L_207:


//--------------------- .nv.info._ZN3cub18CUB_300001_SM_10006detail10radix_sort33DeviceRadixSortExclusiveSumKernelINS1_5radix10policy_hubIjjyE10Policy1000EyEEvPT0_ --------------------------
	.section	.nv.info._ZN3cub18CUB_300001_SM_10006detail10radix_sort33DeviceRadixSortExclusiveSumKernelINS1_5radix10policy_hubIjjyE10Policy1000EyEEvPT0_,"",@"SHT_CUDA_INFO"
	.sectionflags	@""
	.align	4


	//----- nvinfo : EIATTR_CUDA_API_VERSION
	.align		4
        /*0000*/ 	.byte	0x04, 0x37
        /*0002*/ 	.short	(.L_209 - .L_208)
.L_208:
        /*0004*/ 	.word	0x00000082


	//----- nvinfo : EIATTR_KPARAM_INFO
	.align		4
.L_209:
        /*0008*/ 	.byte	0x04, 0x17
        /*000a*/ 	.short	(.L_211 - .L_210)
.L_210:
        /*000c*/ 	.word	0x00000000
        /*0010*/ 	.short	0x0000
        /*0012*/ 	.short	0x0000
        /*0014*/ 	.byte	0x00, 0xf5, 0x21, 0x00


	//----- nvinfo : EIATTR_SPARSE_MMA_MASK
	.align		4
.L_211:
        /*0018*/ 	.byte	0x03, 0x50
        /*001a*/ 	.short	0x0000


	//----- nvinfo : EIATTR_MAXREG_COUNT
	.align		4
        /*001c*/ 	.byte	0x03, 0x1b
        /*001e*/ 	.short	0x00ff


	//----- nvinfo : EIATTR_NUM_BARRIERS
	.align		4
        /*0020*/ 	.byte	0x02, 0x4c
        /*0022*/ 	.byte	0x01
	.zero		1


	//----- nvinfo : EIATTR_MERCURY_ISA_VERSION
	.align		4
        /*0024*/ 	.byte	0x03, 0x5f
        /*0026*/ 	.short	0x0101


	//----- nvinfo : EIATTR_COOP_GROUP_MASK_REGIDS
	.align		4
        /*0028*/ 	.byte	0x04, 0x29
        /*002a*/ 	.short	(.L_213 - .L_212)


	//   ....[0]....
.L_212:
        /*002c*/ 	.word	0xffffffff


	//   ....[1]....
        /*0030*/ 	.word	0xffffffff


	//   ....[2]....
        /*0034*/ 	.word	0xffffffff


	//   ....[3]....
        /*0038*/ 	.word	0xffffffff


	//   ....[4]....
        /*003c*/ 	.word	0xffffffff


	//   ....[5]....
        /*0040*/ 	.word	0xffffffff


	//   ....[6]....
        /*0044*/ 	.word	0xffffffff


	//   ....[7]....
        /*0048*/ 	.word	0xffffffff


	//   ....[8]....
        /*004c*/ 	.word	0xffffffff


	//   ....[9]....
        /*0050*/ 	.word	0xffffffff


	//   ....[10]....
        /*0054*/ 	.word	0x05000015


	//   ....[11]....
        /*0058*/ 	.word	0x05000015


	//   ....[12]....
        /*005c*/ 	.word	0x05000015


	//   ....[13]....
        /*0060*/ 	.word	0x05000015


	//   ....[14]....
        /*0064*/ 	.word	0x05000015


	//   ....[15]....
        /*0068*/ 	.word	0x05000015


	//   ....[16]....
        /*006c*/ 	.word	0x05000015


	//   ....[17]....
        /*0070*/ 	.word	0x05000015


	//   ....[18]....
        /*0074*/ 	.word	0x05000015


	//   ....[19]....
        /*0078*/ 	.word	0x05000015


	//----- nvinfo : EIATTR_COOP_GROUP_INSTR_OFFSETS
	.align		4
.L_213:
        /*007c*/ 	.byte	0x04, 0x28
        /*007e*/ 	.short	(.L_215 - .L_214)


	//   ....[0]....
.L_214:
        /*0080*/ 	.word	0x00000250


	//   ....[1]....
        /*0084*/ 	.word	0x00000260


	//   ....[2]....
        /*0088*/ 	.word	0x000002a0


	//   ....[3]....
        /*008c*/ 	.word	0x000002c0


	//   ....[4]....
        /*0090*/ 	.word	0x00000310


	//   ....[5]....
        /*0094*/ 	.word	0x00000320


	//   ....[6]....
        /*0098*/ 	.word	0x00000360


	//   ....[7]....
        /*009c*/ 	.word	0x00000380


	//   ....[8]....
        /*00a0*/ 	.word	0x000003d0


	//   ....[9]....
        /*00a4*/ 	.word	0x000003e0


	//   ....[10]....
        /*00a8*/ 	.word	0x00000660


	//   ....[11]....
        /*00ac*/ 	.word	0x000006b0


	//   ....[12]....
        /*00b0*/ 	.word	0x00000740


	//   ....[13]....
        /*00b4*/ 	.word	0x00000790


	//   ....[14]....
        /*00b8*/ 	.word	0x00000820


	//   ....[15]....
        /*00bc*/ 	.word	0x00000870


	//   ....[16]....
        /*00c0*/ 	.word	0x00000900


	//   ....[17]....
        /*00c4*/ 	.word	0x00000950


	//   ....[18]....
        /*00c8*/ 	.word	0x000009e0


	//   ....[19]....
        /*00cc*/ 	.word	0x00000a30


	//----- nvinfo : EIATTR_VRC_CTA_INIT_COUNT
	.align		4
.L_215:
        /*00d0*/ 	.byte	0x02, 0x4a
	.zero		1
	.zero		1


	//----- nvinfo : EIATTR_EXIT_INSTR_OFFSETS
	.align		4
        /*00d4*/ 	.byte	0x04, 0x1c
        /*00d6*/ 	.short	(.L_217 - .L_216)


	//   ....[0]....
.L_216:
        /*00d8*/ 	.word	0x000005d0


	//   ....[1]....
        /*00dc*/ 	.word	0x00000600


	//----- nvinfo : EIATTR_CRS_STACK_SIZE
	.align		4
.L_217:
        /*00e0*/ 	.byte	0x04, 0x1e
        /*00e2*/ 	.short	(.L_219 - .L_218)
.L_218:
        /*00e4*/ 	.word	0x00000000


	//----- nvinfo : EIATTR_CBANK_PARAM_SIZE
	.align		4
.L_219:
        /*00e8*/ 	.byte	0x03, 0x19
        /*00ea*/ 	.short	0x0008


	//----- nvinfo : EIATTR_PARAM_CBANK
	.align		4
        /*00ec*/ 	.byte	0x04, 0x0a
        /*00ee*/ 	.short	(.L_221 - .L_220)
	.align		4
.L_220:
        /*00f0*/ 	.word	index@(.nv.constant0._ZN3cub18CUB_300001_SM_10006detail10radix_sort33DeviceRadixSortExclusiveSumKernelINS1_5radix10policy_hubIjjyE10Policy1000EyEEvPT0_)
        /*00f4*/ 	.short	0x0380
        /*00f6*/ 	.short	0x0008


	//----- nvinfo : EIATTR_SW_WAR
	.align		4
.L_221:
        /*00f8*/ 	.byte	0x04, 0x36
        /*00fa*/ 	.short	(.L_223 - .L_222)
.L_222:
        /*00fc*/ 	.word	0x00000008
.L_223:


//--------------------- .nv.info._ZN3cub18CUB_300001_SM_10006detail10radix_sort30DeviceRadixSortHistogramKernelINS1_5radix10policy_hubIjjyE10Policy1000ELNS0_9SortOrderE0EjyNS1_21identity_decomposer_tEEEvPT2_PKT1_SA_iiT3_ --------------------------
	.section	.nv.info._ZN3cub18CUB_300001_SM_10006detail10radix_sort30DeviceRadixSortHistogramKernelINS1_5radix10policy_hubIjjyE10Policy1000ELNS0_9SortOrderE0EjyNS1_21identity_decomposer_tEEEvPT2_PKT1_SA_iiT3_,"",@"SHT_CUDA_INFO"
	.sectionflags	@""
	.align	4


	//----- nvinfo : EIATTR_CUDA_API_VERSION
	.align		4
        /*0000*/ 	.byte	0x04, 0x37
        /*0002*/ 	.short	(.L_225 - .L_224)
.L_224:
        /*0004*/ 	.word	0x00000082


	//----- nvinfo : EIATTR_KPARAM_INFO
	.align		4
.L_225:
        /*0008*/ 	.byte	0x04, 0x17
        /*000a*/ 	.short	(.L_227 - .L_226)
.L_226:
        /*000c*/ 	.word	0x00000000
        /*0010*/ 	.short	0x0005
        /*0012*/ 	.short	0x0020
        /*0014*/ 	.byte	0x00, 0xf0, 0x05, 0x00


	//----- nvinfo : EIATTR_KPARAM_INFO
	.align		4
.L_227:
        /*0018*/ 	.byte	0x04, 0x17
        /*001a*/ 	.short	(.L_229 - .L_228)
.L_228:
        /*001c*/ 	.word	0x00000000
        /*0020*/ 	.short	0x0004
        /*0022*/ 	.short	0x001c
        /*0024*/ 	.byte	0x00, 0xf0, 0x11, 0x00


	//----- nvinfo : EIATTR_KPARAM_INFO
	.align		4
.L_229:
        /*0028*/ 	.byte	0x04, 0x17
        /*002a*/ 	.short	(.L_231 - .L_230)
.L_230:
        /*002c*/ 	.word	0x00000000
        /*0030*/ 	.short	0x0003
        /*0032*/ 	.short	0x0018
        /*0034*/ 	.byte	0x00, 0xf0, 0x11, 0x00


	//----- nvinfo : EIATTR_KPARAM_INFO
	.align		4
.L_231:
        /*0038*/ 	.byte	0x04, 0x17
        /*003a*/ 	.short	(.L_233 - .L_232)
.L_232:
        /*003c*/ 	.word	0x00000000
        /*0040*/ 	.short	0x0002
        /*0042*/ 	.short	0x0010
        /*0044*/ 	.byte	0x00, 0xf0, 0x21, 0x00


	//----- nvinfo : EIATTR_KPARAM_INFO
	.align		4
.L_233:
        /*0048*/ 	.byte	0x04, 0x17
        /*004a*/ 	.short	(.L_235 - .L_234)
.L_234:
        /*004c*/ 	.word	0x00000000
        /*0050*/ 	.short	0x0001
        /*0052*/ 	.short	0x0008
        /*0054*/ 	.byte	0x00, 0xf5, 0x21, 0x00


	//----- nvinfo : EIATTR_KPARAM_INFO
	.align		4
.L_235:
        /*0058*/ 	.byte	0x04, 0x17
        /*005a*/ 	.short	(.L_237 - .L_236)
.L_236:
        /*005c*/ 	.word	0x00000000
        /*0060*/ 	.short	0x0000
        /*0062*/ 	.short	0x0000
        /*0064*/ 	.byte	0x00, 0xf5, 0x21, 0x00


	//----- nvinfo : EIATTR_SPARSE_MMA_MASK
	.align		4
.L_237:
        /*0068*/ 	.byte	0x03, 0x50
        /*006a*/ 	.short	0x0000


	//----- nvinfo : EIATTR_MAXREG_COUNT
	.align		4
        /*006c*/ 	.byte	0x03, 0x1b
        /*006e*/ 	.short	0x00ff


	//----- nvinfo : EIATTR_NUM_BARRIERS
	.align		4
        /*0070*/ 	.byte	0x02, 0x4c
        /*0072*/ 	.byte	0x01
	.zero		1


	//----- nvinfo : EIATTR_MERCURY_ISA_VERSION
	.align		4
        /*0074*/ 	.byte	0x03, 0x5f
        /*0076*/ 	.short	0x0101


	//----- nvinfo : EIATTR_VRC_CTA_INIT_COUNT
	.align		4
        /*0078*/ 	.byte	0x02, 0x4a
	.zero		1
	.zero		1


	//----- nvinfo : EIATTR_EXIT_INSTR_OFFSETS
	.align		4
        /*007c*/ 	.byte	0x04, 0x1c
        /*007e*/ 	.short	(.L_239 - .L_238)


	//   ....[0]....
.L_238:
        /*0080*/ 	.word	0x00000040


	//   ....[1]....
        /*0084*/ 	.word	0x00002ec0


	//----- nvinfo : EIATTR_MAX_THREADS
	.align		4
.L_239:
        /*0088*/ 	.byte	0x04, 0x05
        /*008a*/ 	.short	(.L_241 - .L_240)
.L_240:
        /*008c*/ 	.word	0x00000080
        /*0090*/ 	.word	0x00000001
        /*0094*/ 	.word	0x00000001


	//----- nvinfo : EIATTR_CRS_STACK_SIZE
	.align		4
.L_241:
        /*0098*/ 	.byte	0x04, 0x1e
        /*009a*/ 	.short	(.L_243 - .L_242)
.L_242:
        /*009c*/ 	.word	0x00000000


	//----- nvinfo : EIATTR_CBANK_PARAM_SIZE
	.align		4
.L_243:
        /*00a0*/ 	.byte	0x03, 0x19
        /*00a2*/ 	.short	0x0021


	//----- nvinfo : EIATTR_PARAM_CBANK
	.align		4
        /*00a4*/ 	.byte	0x04, 0x0a
        /*00a6*/ 	.short	(.L_245 - .L_244)
	.align		4
.L_244:
        /*00a8*/ 	.word	index@(.nv.constant0._ZN3cub18CUB_300001_SM_10006detail10radix_sort30DeviceRadixSortHistogramKernelINS1_5radix10policy_hubIjjyE10Policy1000ELNS0_9SortOrderE0EjyNS1_21identity_decomposer_tEEEvPT2_PKT1_SA_iiT3_)
        /*00ac*/ 	.short	0x0380
        /*00ae*/ 	.short	0x0021


	//----- nvinfo : EIATTR_SW_WAR
	.align		4
.L_245:
        /*00b0*/ 	.byte	0x04, 0x36
        /*00b2*/ 	.short	(.L_247 - .L_246)
.L_246:
        /*00b4*/ 	.word	0x00000008
.L_247:


//--------------------- .nv.info._ZN3cub18CUB_300001_SM_10006detail10radix_sort31DeviceRadixSortSingleTileKernelINS1_5radix10policy_hubIjjyE10Policy1000ELNS0_9SortOrderE0EjjyNS1_21identity_decomposer_tEEEvPKT1_PSA_PKT2_PSE_T3_iiT4_ --------------------------
	.section	.nv.info._ZN3cub18CUB_300001_SM_10006detail10radix_sort31DeviceRadixSortSingleTileKernelINS1_5radix10policy_hubIjjyE10Policy1000ELNS0_9SortOrderE0EjjyNS1_21identity_decomposer_tEEEvPKT1_PSA_PKT2_PSE_T3_iiT4_,"",@"SHT_CUDA_INFO"
	.sectionflags	@""
	.align	4


	//----- nvinfo : EIATTR_CUDA_API_VERSION
	.align		4
        /*0000*/ 	.byte	0x04, 0x37
        /*0002*/ 	.short	(.L_249 - .L_248)
.L_248:
        /*0004*/ 	.word	0x00000082


	//----- nvinfo : EIATTR_KPARAM_INFO
	.align		4
.L_249:
        /*0008*/ 	.byte	0x04, 0x17
        /*000a*/ 	.short	(.L_251 - .L_250)
.L_250:
        /*000c*/ 	.word	0x00000000
        /*0010*/ 	.short	0x0007
        /*0012*/ 	.short	0x0030
        /*0014*/ 	.byte	0x00, 0xf0, 0x05, 0x00


	//----- nvinfo : EIATTR_KPARAM_INFO
	.align		4
.L_251:
        /*0018*/ 	.byte	0x04, 0x17
        /*001a*/ 	.short	(.L_253 - .L_252)
.L_252:
        /*001c*/ 	.word	0x00000000
        /*0020*/ 	.short	0x0006
        /*0022*/ 	.short	0x002c
        /*0024*/ 	.byte	0x00, 0xf0, 0x11, 0x00


	//----- nvinfo : EIATTR_KPARAM_INFO
	.align		4
.L_253:
        /*0028*/ 	.byte	0x04, 0x17
        /*002a*/ 	.short	(.L_255 - .L_254)
.L_254:
        /*002c*/ 	.word	0x00000000
        /*0030*/ 	.short	0x0005
        /*0032*/ 	.short	0x0028
        /*0034*/ 	.byte	0x00, 0xf0, 0x11, 0x00


	//----- nvinfo : EIATTR_KPARAM_INFO
	.align		4
.L_255:
        /*0038*/ 	.byte	0x04, 0x17
        /*003a*/ 	.short	(.L_257 - .L_256)
.L_256:
        /*003c*/ 	.word	0x00000000
        /*0040*/ 	.short	0x0004
        /*0042*/ 	.short	0x0020
        /*0044*/ 	.byte	0x00, 0xf0, 0x21, 0x00


	//----- nvinfo : EIATTR_KPARAM_INFO
	.align		4
.L_257:
        /*0048*/ 	.byte	0x04, 0x17
        /*004a*/ 	.short	(.L_259 - .L_258)
.L_258:
        /*004c*/ 	.word	0x00000000
        /*0050*/ 	.short	0x0003
        /*0052*/ 	.short	0x0018
        /*0054*/ 	.byte	0x00, 0xf5, 0x21, 0x00


	//----- nvinfo : EIATTR_KPARAM_INFO
	.align		4
.L_259:
        /*0058*/ 	.byte	0x04, 0x17
        /*005a*/ 	.short	(.L_261 - .L_260)
.L_260:
        /*005c*/ 	.word	0x00000000
        /*0060*/ 	.short	0x0002
        /*0062*/ 	.short	0x0010
        /*0064*/ 	.byte	0x00, 0xf5, 0x21, 0x00


	//----- nvinfo : EIATTR_KPARAM_INFO
	.align		4
.L_261:
        /*0068*/ 	.byte	0x04, 0x17
        /*006a*/ 	.short	(.L_263 - .L_262)
.L_262:
        /*006c*/ 	.word	0x00000000
        /*0070*/ 	.short	0x0001
        /*0072*/ 	.short	0x0008
        /*0074*/ 	.byte	0x00, 0xf5, 0x21, 0x00


	//----- nvinfo : EIATTR_KPARAM_INFO
	.align		4
.L_263:
        /*0078*/ 	.byte	0x04, 0x17
        /*007a*/ 	.short	(.L_265 - .L_264)
.L_264:
        /*007c*/ 	.word	0x00000000
        /*0080*/ 	.short	0x0000
        /*0082*/ 	.short	0x0000
        /*0084*/ 	.byte	0x00, 0xf5, 0x21, 0x00


	//----- nvinfo : EIATTR_SPARSE_MMA_MASK
	.align		4
.L_265:
        /*0088*/ 	.byte	0x03, 0x50
        /*008a*/ 	.short	0x0000


	//----- nvinfo : EIATTR_MAXREG_COUNT
	.align		4
        /*008c*/ 	.byte	0x03, 0x1b
        /*008e*/ 	.short	0x00ff


	//----- nvinfo : EIATTR_NUM_BARRIERS
	.align		4
        /*0090*/ 	.byte	0x02, 0x4c
        /*0092*/ 	.byte	0x01
	.zero		1


	//----- nvinfo : EIATTR_MERCURY_ISA_VERSION
	.align		4
        /*0094*/ 	.byte	0x03, 0x5f
        /*0096*/ 	.short	0x0101


	//----- nvinfo : EIATTR_COOP_GROUP_MASK_REGIDS
	.align		4
        /*0098*/ 	.byte	0x04, 0x29
        /*009a*/ 	.short	(.L_267 - .L_266)


	//   ....[0]....
.L_266:
        /*009c*/ 	.word	0xffffffff


	//   ....[1]....
        /*00a0*/ 	.word	0xffffffff


	//   ....[2]....
        /*00a4*/ 	.word	0xffffffff


	//   ....[3]....
        /*00a8*/ 	.word	0xffffffff


	//   ....[4]....
        /*00ac*/ 	.word	0xffffffff


	//----- nvinfo : EIATTR_COOP_GROUP_INSTR_OFFSETS
	.align		4
.L_267:
        /*00b0*/ 	.byte	0x04, 0x28
        /*00b2*/ 	.short	(.L_269 - .L_268)


	//   ....[0]....
.L_268:
        /*00b4*/ 	.word	0x00001d10


	//   ....[1]....
        /*00b8*/ 	.word	0x00001d30


	//   ....[2]....
        /*00bc*/ 	.word	0x00001d50


	//   ....[3]....
        /*00c0*/ 	.word	0x00001d70


	//   ....[4]....
        /*00c4*/ 	.word	0x00001d90


	//----- nvinfo : EIATTR_VRC_CTA_INIT_COUNT
	.align		4
.L_269:
        /*00c8*/ 	.byte	0x02, 0x4a
	.zero		1
	.zero		1


	//----- nvinfo : EIATTR_EXIT_INSTR_OFFSETS
	.align		4
        /*00cc*/ 	.byte	0x04, 0x1c
        /*00ce*/ 	.short	(.L_271 - .L_270)


	//   ....[0]....
.L_270:
        /*00d0*/ 	.word	0x000039a0


	//   ....[1]....
        /*00d4*/ 	.word	0x000039e0


	//----- nvinfo : EIATTR_MAX_THREADS
	.align		4
.L_271:
        /*00d8*/ 	.byte	0x04, 0x05
        /*00da*/ 	.short	(.L_273 - .L_272)
.L_272:
        /*00dc*/ 	.word	0x00000100
        /*00e0*/ 	.word	0x00000001
        /*00e4*/ 	.word	0x00000001


	//----- nvinfo : EIATTR_CBANK_PARAM_SIZE
	.align		4
.L_273:
        /*00e8*/ 	.byte	0x03, 0x19
        /*00ea*/ 	.short	0x0031


	//----- nvinfo : EIATTR_PARAM_CBANK
	.align		4
        /*00ec*/ 	.byte	0x04, 0x0a
        /*00ee*/ 	.short	(.L_275 - .L_274)
	.align		4
.L_274:
        /*00f0*/ 	.word	index@(.nv.constant0._ZN3cub18CUB_300001_SM_10006detail10radix_sort31DeviceRadixSortSingleTileKernelINS1_5radix10policy_hubIjjyE10Policy1000ELNS0_9SortOrderE0EjjyNS1_21identity_decomposer_tEEEvPKT1_PSA_PKT2_PSE_T3_iiT4_)
        /*00f4*/ 	.short	0x0380
        /*00f6*/ 	.short	0x0031


	//----- nvinfo : EIATTR_SW_WAR
	.align		4
.L_275:
        /*00f8*/ 	.byte	0x04, 0x36
        /*00fa*/ 	.short	(.L_277 - .L_276)
.L_276:
        /*00fc*/ 	.word	0x00000008
.L_277:


//--------------------- .nv.info._ZN3cub18CUB_300001_SM_10006detail11EmptyKernelIvEEvv --------------------------
	.section	.nv.info._ZN3cub18CUB_300001_SM_10006detail11EmptyKernelIvEEvv,"",@"SHT_CUDA_INFO"
	.sectionflags	@""
	.align	4


	//----- nvinfo : EIATTR_CUDA_API_VERSION
	.align		4
        /*0000*/ 	.byte	0x04, 0x37
        /*0002*/ 	.short	(.L_279 - .L_278)
.L_278:
        /*0004*/ 	.word	0x00000082


	//----- nvinfo : EIATTR_SPARSE_MMA_MASK
	.align		4
.L_279:
        /*0008*/ 	.byte	0x03, 0x50
        /*000a*/ 	.short	0x0000


	//----- nvinfo : EIATTR_MAXREG_COUNT
	.align		4
        /*000c*/ 	.byte	0x03, 0x1b
        /*000e*/ 	.short	0x00ff


	//----- nvinfo : EIATTR_MERCURY_ISA_VERSION
	.align		4
        /*0010*/ 	.byte	0x03, 0x5f
        /*0012*/ 	.short	0x0101


	//----- nvinfo : EIATTR_VRC_CTA_INIT_COUNT
	.align		4
        /*0014*/ 	.byte	0x02, 0x4a
	.zero		1
	.zero		1


	//----- nvinfo : EIATTR_EXIT_INSTR_OFFSETS
	.align		4
        /*0018*/ 	.byte	0x04, 0x1c
        /*001a*/ 	.short	(.L_281 - .L_280)


	//   ....[0]....
.L_280:
        /*001c*/ 	.word	0x00000010


	//----- nvinfo : EIATTR_SW_WAR
	.align		4
.L_281:
        /*0020*/ 	.byte	0x04, 0x36
        /*0022*/ 	.short	(.L_283 - .L_282)
.L_282:
        /*0024*/ 	.word	0x00000008
.L_283:


//--------------------- .nv.info._Z13ConnectForcesP6float4S0_S0_PjPiP5uint2PfiiS1_i --------------------------
	.section	.nv.info._Z13ConnectForcesP6float4S0_S0_PjPiP5uint2PfiiS1_i,"",@"SHT_CUDA_INFO"
	.sectionflags	@""
	.align	4


	//----- nvinfo : EIATTR_CUDA_API_VERSION
	.align		4
        /*0000*/ 	.byte	0x04, 0x37
        /*0002*/ 	.short	(.L_285 - .L_284)
.L_284:
        /*0004*/ 	.word	0x00000082


	//----- nvinfo : EIATTR_KPARAM_INFO
	.align		4
.L_285:
        /*0008*/ 	.byte	0x04, 0x17
        /*000a*/ 	.short	(.L_287 - .L_286)
.L_286:
        /*000c*/ 	.word	0x00000000
        /*0010*/ 	.short	0x000a
        /*0012*/ 	.short	0x0048
        /*0014*/ 	.byte	0x00, 0xf0, 0x11, 0x00


	//----- nvinfo : EIATTR_KPARAM_INFO
	.align		4
.L_287:
        /*0018*/ 	.byte	0x04, 0x17
        /*001a*/ 	.short	(.L_289 - .L_288)
.L_288:
        /*001c*/ 	.word	0x00000000
        /*0020*/ 	.short	0x0009
        /*0022*/ 	.short	0x0040
        /*0024*/ 	.byte	0x00, 0xf5, 0x21, 0x00


	//----- nvinfo : EIATTR_KPARAM_INFO
	.align		4
.L_289:
        /*0028*/ 	.byte	0x04, 0x17
        /*002a*/ 	.short	(.L_291 - .L_290)
.L_290:
        /*002c*/ 	.word	0x00000000
        /*0030*/ 	.short	0x0008
        /*0032*/ 	.short	0x003c
        /*0034*/ 	.byte	0x00, 0xf0, 0x11, 0x00


	//----- nvinfo : EIATTR_KPARAM_INFO
	.align		4
.L_291:
        /*0038*/ 	.byte	0x04, 0x17
        /*003a*/ 	.short	(.L_293 - .L_292)
.L_292:
        /*003c*/ 	.word	0x00000000
        /*0040*/ 	.short	0x0007
        /*0042*/ 	.short	0x0038
        /*0044*/ 	.byte	0x00, 0xf0, 0x11, 0x00


	//----- nvinfo : EIATTR_KPARAM_INFO
	.align		4
.L_293:
        /*0048*/ 	.byte	0x04, 0x17
        /*004a*/ 	.short	(.L_295 - .L_294)
.L_294:
        /*004c*/ 	.word	0x00000000
        /*0050*/ 	.short	0x0006
        /*0052*/ 	.short	0x0030
        /*0054*/ 	.byte	0x00, 0xf5, 0x21, 0x00


	//----- nvinfo : EIATTR_KPARAM_INFO
	.align		4
.L_295:
        /*0058*/ 	.byte	0x04, 0x17
        /*005a*/ 	.short	(.L_297 - .L_296)
.L_296:
        /*005c*/ 	.word	0x00000000
        /*0060*/ 	.short	0x0005
        /*0062*/ 	.short	0x0028
        /*0064*/ 	.byte	0x00, 0xf5, 0x21, 0x00


	//----- nvinfo : EIATTR_KPARAM_INFO
	.align		4
.L_297:
        /*0068*/ 	.byte	0x04, 0x17
        /*006a*/ 	.short	(.L_299 - .L_298)
.L_298:
        /*006c*/ 	.word	0x00000000
        /*0070*/ 	.short	0x0004
        /*0072*/ 	.short	0x0020
        /*0074*/ 	.byte	0x00, 0xf5, 0x21, 0x00


	//----- nvinfo : EIATTR_KPARAM_INFO
	.align		4
.L_299:
        /*0078*/ 	.byte	0x04, 0x17
        /*007a*/ 	.short	(.L_301 - .L_300)
.L_300:
        /*007c*/ 	.word	0x00000000
        /*0080*/ 	.short	0x0003
        /*0082*/ 	.short	0x0018
        /*0084*/ 	.byte	0x00, 0xf5, 0x21, 0x00


	//----- nvinfo : EIATTR_KPARAM_INFO
	.align		4
.L_301:
        /*0088*/ 	.byte	0x04, 0x17
        /*008a*/ 	.short	(.L_303 - .L_302)
.L_302:
        /*008c*/ 	.word	0x00000000
        /*0090*/ 	.short	0x0002
        /*0092*/ 	.short	0x0010
        /*0094*/ 	.byte	0x00, 0xf5, 0x21, 0x00


	//----- nvinfo : EIATTR_KPARAM_INFO
	.align		4
.L_303:
        /*0098*/ 	.byte	0x04, 0x17
        /*009a*/ 	.short	(.L_305 - .L_304)
.L_304:
        /*009c*/ 	.word	0x00000000
        /*00a0*/ 	.short	0x0001
        /*00a2*/ 	.short	0x0008
        /*00a4*/ 	.byte	0x00, 0xf5, 0x21, 0x00


	//----- nvinfo : EIATTR_KPARAM_INFO
	.align		4
.L_305:
        /*00a8*/ 	.byte	0x04, 0x17
        /*00aa*/ 	.short	(.L_307 - .L_306)
.L_306:
        /*00ac*/ 	.word	0x00000000
        /*00b0*/ 	.short	0x0000
        /*00b2*/ 	.short	0x0000
        /*00b4*/ 	.byte	0x00, 0xf5, 0x21, 0x00


	//----- nvinfo : EIATTR_SPARSE_MMA_MASK
	.align		4
.L_307:
        /*00b8*/ 	.byte	0x03, 0x50
        /*00ba*/ 	.short	0x0000


	//----- nvinfo : EIATTR_MAXREG_COUNT
	.align		4
        /*00bc*/ 	.byte	0x03, 0x1b
        /*00be*/ 	.short	0x00ff


	//----- nvinfo : EIATTR_MERCURY_ISA_VERSION
	.align		4
        /*00c0*/ 	.byte	0x03, 0x5f
        /*00c2*/ 	.short	0x0101


	//----- nvinfo : EIATTR_UNUSED_LOAD_BYTE_OFFSET
	.align		4
        /*00c4*/ 	.byte	0x04, 0x44
        /*00c6*/ 	.short	(.L_309 - .L_308)


	//   ....[0]....
.L_308:
        /*00c8*/ 	.word	0x000001e0
        /*00cc*/ 	.word	0x00000fff


	//   ....[1]....
        /*00d0*/ 	.word	0x000001f0
        /*00d4*/ 	.word	0x00000fff


	//----- nvinfo : EIATTR_VRC_CTA_INIT_COUNT
	.align		4
.L_309:
        /*00d8*/ 	.byte	0x02, 0x4a
	.zero		1
	.zero		1


	//----- nvinfo : EIATTR_EXIT_INSTR_OFFSETS
	.align		4
        /*00dc*/ 	.byte	0x04, 0x1c
        /*00de*/ 	.short	(.L_311 - .L_310)


	//   ....[0]....
.L_310:
        /*00e0*/ 	.word	0x00000090


	//   ....[1]....
        /*00e4*/ 	.word	0x00000500


	//----- nvinfo : EIATTR_CRS_STACK_SIZE
	.align		4
.L_311:
        /*00e8*/ 	.byte	0x04, 0x1e
        /*00ea*/ 	.short	(.L_313 - .L_312)
.L_312:
        /*00ec*/ 	.word	0x00000000


	//----- nvinfo : EIATTR_CBANK_PARAM_SIZE
	.align		4
.L_313:
        /*00f0*/ 	.byte	0x03, 0x19
        /*00f2*/ 	.short	0x004c


	//----- nvinfo : EIATTR_PARAM_CBANK
	.align		4
        /*00f4*/ 	.byte	0x04, 0x0a
        /*00f6*/ 	.short	(.L_315 - .L_314)
	.align		4
.L_314:
        /*00f8*/ 	.word	index@(.nv.constant0._Z13ConnectForcesP6float4S0_S0_PjPiP5uint2PfiiS1_i)
        /*00fc*/ 	.short	0x0380
        /*00fe*/ 	.short	0x004c


	//----- nvinfo : EIATTR_SW_WAR
	.align		4
.L_315:
        /*0100*/ 	.byte	0x04, 0x36
        /*0102*/ 	.short	(.L_317 - .L_316)
.L_316:
        /*0104*/ 	.word	0x00000008
.L_317:


//--------------------- .nv.info._Z14ParticleForcesP6float4S0_S0_PjPiiiS1_ --------------------------
	.section	.nv.info._Z14ParticleForcesP6float4S0_S0_PjPiiiS1_,"",@"SHT_CUDA_INFO"
	.sectionflags	@""
	.align	4


	//----- nvinfo : EIATTR_CUDA_API_VERSION
	.align		4
        /*0000*/ 	.byte	0x04, 0x37
        /*0002*/ 	.short	(.L_319 - .L_318)
.L_318:
        /*0004*/ 	.word	0x00000082


	//----- nvinfo : EIATTR_KPARAM_INFO
	.align		4
.L_319:
        /*0008*/ 	.byte	0x04, 0x17
        /*000a*/ 	.short	(.L_321 - .L_320)
.L_320:
        /*000c*/ 	.word	0x00000000
        /*0010*/ 	.short	0x0007
        /*0012*/ 	.short	0x0030
        /*0014*/ 	.byte	0x00, 0xf5, 0x21, 0x00


	//----- nvinfo : EIATTR_KPARAM_INFO
	.align		4
.L_321:
        /*0018*/ 	.byte	0x04, 0x17
        /*001a*/ 	.short	(.L_323 - .L_322)
.L_322:
        /*001c*/ 	.word	0x00000000
        /*0020*/ 	.short	0x0006
        /*0022*/ 	.short	0x002c
        /*0024*/ 	.byte	0x00, 0xf0, 0x11, 0x00


	//----- nvinfo : EIATTR_KPARAM_INFO
	.align		4
.L_323:
        /*0028*/ 	.byte	0x04, 0x17
        /*002a*/ 	.short	(.L_325 - .L_324)
.L_324:
        /*002c*/ 	.word	0x00000000
        /*0030*/ 	.short	0x0005
        /*0032*/ 	.short	0x0028
        /*0034*/ 	.byte	0x00, 0xf0, 0x11, 0x00


	//----- nvinfo : EIATTR_KPARAM_INFO
	.align		4
.L_325:
        /*0038*/ 	.byte	0x04, 0x17
        /*003a*/ 	.short	(.L_327 - .L_326)
.L_326:
        /*003c*/ 	.word	0x00000000
        /*0040*/ 	.short	0x0004
        /*0042*/ 	.short	0x0020
        /*0044*/ 	.byte	0x00, 0xf5, 0x21, 0x00


	//----- nvinfo : EIATTR_KPARAM_INFO
	.align		4
.L_327:
        /*0048*/ 	.byte	0x04, 0x17
        /*004a*/ 	.short	(.L_329 - .L_328)
.L_328:
        /*004c*/ 	.word	0x00000000
        /*0050*/ 	.short	0x0003
        /*0052*/ 	.short	0x0018
        /*0054*/ 	.byte	0x00, 0xf5, 0x21, 0x00


	//----- nvinfo : EIATTR_KPARAM_INFO
	.align		4
.L_329:
        /*0058*/ 	.byte	0x04, 0x17
        /*005a*/ 	.short	(.L_331 - .L_330)
.L_330:
        /*005c*/ 	.word	0x00000000
        /*0060*/ 	.short	0x0002
        /*0062*/ 	.short	0x0010
        /*0064*/ 	.byte	0x00, 0xf5, 0x21, 0x00


	//----- nvinfo : EIATTR_KPARAM_INFO
	.align		4
.L_331:
        /*0068*/ 	.byte	0x04, 0x17
        /*006a*/ 	.short	(.L_333 - .L_332)
.L_332:
        /*006c*/ 	.word	0x00000000
        /*0070*/ 	.short	0x0001
        /*0072*/ 	.short	0x0008
        /*0074*/ 	.byte	0x00, 0xf5, 0x21, 0x00


	//----- nvinfo : EIATTR_KPARAM_INFO
	.align		4
.L_333:
        /*0078*/ 	.byte	0x04, 0x17
        /*007a*/ 	.short	(.L_335 - .L_334)
.L_334:
        /*007c*/ 	.word	0x00000000
        /*0080*/ 	.short	0x0000
        /*0082*/ 	.short	0x0000
        /*0084*/ 	.byte	0x00, 0xf5, 0x21, 0x00


	//----- nvinfo : EIATTR_SPARSE_MMA_MASK
	.align		4
.L_335:
        /*0088*/ 	.byte	0x03, 0x50
        /*008a*/ 	.short	0x0000


	//----- nvinfo : EIATTR_MAXREG_COUNT
	.align		4
        /*008c*/ 	.byte	0x03, 0x1b
        /*008e*/ 	.short	0x00ff


	//----- nvinfo : EIATTR_EXTERNS
	.align		4
        /*0090*/ 	.byte	0x04, 0x0f
        /*0092*/ 	.short	(.L_337 - .L_336)


	//   ....[0]....
	.align		4
.L_336:
        /*0094*/ 	.word	index@(vprintf)


	//----- nvinfo : EIATTR_MERCURY_ISA_VERSION
	.align		4
.L_337:
        /*0098*/ 	.byte	0x03, 0x5f
        /*009a*/ 	.short	0x0101


	//----- nvinfo : EIATTR_UNUSED_LOAD_BYTE_OFFSET
	.align		4
        /*009c*/ 	.byte	0x04, 0x44
        /*009e*/ 	.short	(.L_339 - .L_338)


	//   ....[0]....
.L_338:
        /*00a0*/ 	.word	0x00000130
        /*00a4*/ 	.word	0x00000fff


	//   ....[1]....
        /*00a8*/ 	.word	0x000009b0
        /*00ac*/ 	.word	0x00000fff


	//   ....[2]....
        /*00b0*/ 	.word	0x000009d0
        /*00b4*/ 	.word	0x00000fff


	//   ....[3]....
        /*00b8*/ 	.word	0x000011d0
        /*00bc*/ 	.word	0x00000fff


	//----- nvinfo : EIATTR_VRC_CTA_INIT_COUNT
	.align		4
.L_339:
        /*00c0*/ 	.byte	0x02, 0x4a
	.zero		1
	.zero		1


	//----- nvinfo : EIATTR_SYSCALL_OFFSETS
	.align		4
        /*00c4*/ 	.byte	0x04, 0x46
        /*00c6*/ 	.short	(.L_341 - .L_340)


	//   ....[0]....
.L_340:
        /*00c8*/ 	.word	0x00000ec0


	//----- nvinfo : EIATTR_EXIT_INSTR_OFFSETS
	.align		4
.L_341:
        /*00cc*/ 	.byte	0x04, 0x1c
        /*00ce*/ 	.short	(.L_343 - .L_342)


	//   ....[0]....
.L_342:
        /*00d0*/ 	.word	0x000000e0


	//   ....[1]....
        /*00d4*/ 	.word	0x00001630


	//----- nvinfo : EIATTR_CRS_STACK_SIZE
	.align		4
.L_343:
        /*00d8*/ 	.byte	0x04, 0x1e
        /*00da*/ 	.short	(.L_345 - .L_344)
.L_344:
        /*00dc*/ 	.word	0x00000000


	//----- nvinfo : EIATTR_CBANK_PARAM_SIZE
	.align		4
.L_345:
        /*00e0*/ 	.byte	0x03, 0x19
        /*00e2*/ 	.short	0x0038


	//----- nvinfo : EIATTR_PARAM_CBANK
	.align		4
        /*00e4*/ 	.byte	0x04, 0x0a
        /*00e6*/ 	.short	(.L_347 - .L_346)
	.align		4
.L_346:
        /*00e8*/ 	.word	index@(.nv.constant0._Z14ParticleForcesP6float4S0_S0_PjPiiiS1_)
        /*00ec*/ 	.short	0x0380
        /*00ee*/ 	.short	0x0038


	//----- nvinfo : EIATTR_SW_WAR
	.align		4
.L_347:
        /*00f0*/ 	.byte	0x04, 0x36
        /*00f2*/ 	.short	(.L_349 - .L_348)
.L_348:
        /*00f4*/ 	.word	0x00000008
.L_349:


//--------------------- .nv.info._Z20InitialiseNeighboursP6float4PjPiS2_P5uint2PfS1_ii --------------------------
	.section	.nv.info._Z20InitialiseNeighboursP6float4PjPiS2_P5uint2PfS1_ii,"",@"SHT_CUDA_INFO"
	.sectionflags	@""
	.align	4


	//----- nvinfo : EIATTR_CUDA_API_VERSION
	.align		4
        /*0000*/ 	.byte	0x04, 0x37
        /*0002*/ 	.short	(.L_351 - .L_350)
.L_350:
        /*0004*/ 	.word	0x00000082


	//----- nvinfo : EIATTR_KPARAM_INFO
	.align		4
.L_351:
        /*0008*/ 	.byte	0x04, 0x17
        /*000a*/ 	.short	(.L_353 - .L_352)
.L_352:
        /*000c*/ 	.word	0x00000000
        /*0010*/ 	.short	0x0008
        /*0012*/ 	.short	0x003c
        /*0014*/ 	.byte	0x00, 0xf0, 0x11, 0x00


	//----- nvinfo : EIATTR_KPARAM_INFO
	.align		4
.L_353:
        /*0018*/ 	.byte	0x04, 0x17
        /*001a*/ 	.short	(.L_355 - .L_354)
.L_354:
        /*001c*/ 	.word	0x00000000
        /*0020*/ 	.short	0x0007
        /*0022*/ 	.short	0x0038
        /*0024*/ 	.byte	0x00, 0xf0, 0x11, 0x00


	//----- nvinfo : EIATTR_KPARAM_INFO
	.align		4
.L_355:
        /*0028*/ 	.byte	0x04, 0x17
        /*002a*/ 	.short	(.L_357 - .L_356)
.L_356:
        /*002c*/ 	.word	0x00000000
        /*0030*/ 	.short	0x0006
        /*0032*/ 	.short	0x0030
        /*0034*/ 	.byte	0x00, 0xf5, 0x21, 0x00


	//----- nvinfo : EIATTR_KPARAM_INFO
	.align		4
.L_357:
        /*0038*/ 	.byte	0x04, 0x17
        /*003a*/ 	.short	(.L_359 - .L_358)
.L_358:
        /*003c*/ 	.word	0x00000000
        /*0040*/ 	.short	0x0005
        /*0042*/ 	.short	0x0028
        /*0044*/ 	.byte	0x00, 0xf5, 0x21, 0x00


	//----- nvinfo : EIATTR_KPARAM_INFO
	.align		4
.L_359:
        /*0048*/ 	.byte	0x04, 0x17
        /*004a*/ 	.short	(.L_361 - .L_360)
.L_360:
        /*004c*/ 	.word	0x00000000
        /*0050*/ 	.short	0x0004
        /*0052*/ 	.short	0x0020
        /*0054*/ 	.byte	0x00, 0xf5, 0x21, 0x00


	//----- nvinfo : EIATTR_KPARAM_INFO
	.align		4
.L_361:
        /*0058*/ 	.byte	0x04, 0x17
        /*005a*/ 	.short	(.L_363 - .L_362)
.L_362:
        /*005c*/ 	.word	0x00000000
        /*0060*/ 	.short	0x0003
        /*0062*/ 	.short	0x0018
        /*0064*/ 	.byte	0x00, 0xf5, 0x21, 0x00


	//----- nvinfo : EIATTR_KPARAM_INFO
	.align		4
.L_363:
        /*0068*/ 	.byte	0x04, 0x17
        /*006a*/ 	.short	(.L_365 - .L_364)
.L_364:
        /*006c*/ 	.word	0x00000000
        /*0070*/ 	.short	0x0002
        /*0072*/ 	.short	0x0010
        /*0074*/ 	.byte	0x00, 0xf5, 0x21, 0x00


	//----- nvinfo : EIATTR_KPARAM_INFO
	.align		4
.L_365:
        /*0078*/ 	.byte	0x04, 0x17
        /*007a*/ 	.short	(.L_367 - .L_366)
.L_366:
        /*007c*/ 	.word	0x00000000
        /*0080*/ 	.short	0x0001
        /*0082*/ 	.short	0x0008
        /*0084*/ 	.byte	0x00, 0xf5, 0x21, 0x00


	//----- nvinfo : EIATTR_KPARAM_INFO
	.align		4
.L_367:
        /*0088*/ 	.byte	0x04, 0x17
        /*008a*/ 	.short	(.L_369 - .L_368)
.L_368:
        /*008c*/ 	.word	0x00000000
        /*0090*/ 	.short	0x0000
        /*0092*/ 	.short	0x0000
        /*0094*/ 	.byte	0x00, 0xf5, 0x21, 0x00


	//----- nvinfo : EIATTR_SPARSE_MMA_MASK
	.align		4
.L_369:
        /*0098*/ 	.byte	0x03, 0x50
        /*009a*/ 	.short	0x0000


	//----- nvinfo : EIATTR_MAXREG_COUNT
	.align		4
        /*009c*/ 	.byte	0x03, 0x1b
        /*009e*/ 	.short	0x00ff


	//----- nvinfo : EIATTR_MERCURY_ISA_VERSION
	.align		4
        /*00a0*/ 	.byte	0x03, 0x5f
        /*00a2*/ 	.short	0x0101


	//----- nvinfo : EIATTR_UNUSED_LOAD_BYTE_OFFSET
	.align		4
        /*00a4*/ 	.byte	0x04, 0x44
        /*00a6*/ 	.short	(.L_371 - .L_370)


	//   ....[0]....
.L_370:
        /*00a8*/ 	.word	0x000000e0
        /*00ac*/ 	.word	0x00000fff


	//   ....[1]....
        /*00b0*/ 	.word	0x00000630
        /*00b4*/ 	.word	0x00000fff


	//   ....[2]....
        /*00b8*/ 	.word	0x00000650
        /*00bc*/ 	.word	0x00000fff


	//   ....[3]....
        /*00c0*/ 	.word	0x00000aa0
        /*00c4*/ 	.word	0x00000fff


	//   ....[4]....
        /*00c8*/ 	.word	0x00000ab0
        /*00cc*/ 	.word	0x00000fff


	//   ....[5]....
        /*00d0*/ 	.word	0x00000f00
        /*00d4*/ 	.word	0x00000fff


	//   ....[6]....
        /*00d8*/ 	.word	0x00000f10
        /*00dc*/ 	.word	0x00000fff


	//----- nvinfo : EIATTR_VRC_CTA_INIT_COUNT
	.align		4
.L_371:
        /*00e0*/ 	.byte	0x02, 0x4a
	.zero		1
	.zero		1


	//----- nvinfo : EIATTR_EXIT_INSTR_OFFSETS
	.align		4
        /*00e4*/ 	.byte	0x04, 0x1c
        /*00e6*/ 	.short	(.L_373 - .L_372)


	//   ....[0]....
.L_372:
        /*00e8*/ 	.word	0x00000090


	//   ....[1]....
        /*00ec*/ 	.word	0x00001260


	//----- nvinfo : EIATTR_CRS_STACK_SIZE
	.align		4
.L_373:
        /*00f0*/ 	.byte	0x04, 0x1e
        /*00f2*/ 	.short	(.L_375 - .L_374)
.L_374:
        /*00f4*/ 	.word	0x00000000


	//----- nvinfo : EIATTR_CBANK_PARAM_SIZE
	.align		4
.L_375:
        /*00f8*/ 	.byte	0x03, 0x19
        /*00fa*/ 	.short	0x0040


	//----- nvinfo : EIATTR_PARAM_CBANK
	.align		4
        /*00fc*/ 	.byte	0x04, 0x0a
        /*00fe*/ 	.short	(.L_377 - .L_376)
	.align		4
.L_376:
        /*0100*/ 	.word	index@(.nv.constant0._Z20InitialiseNeighboursP6float4PjPiS2_P5uint2PfS1_ii)
        /*0104*/ 	.short	0x0380
        /*0106*/ 	.short	0x0040


	//----- nvinfo : EIATTR_SW_WAR
	.align		4
.L_377:
        /*0108*/ 	.byte	0x04, 0x36
        /*010a*/ 	.short	(.L_379 - .L_378)
.L_378:
        /*010c*/ 	.word	0x00000008
.L_379:


//--------------------- .nv.info._Z15CountNeighboursP6float4PjPiS2_S1_ii --------------------------
	.section	.nv.info._Z15CountNeighboursP6float4PjPiS2_S1_ii,"",@"SHT_CUDA_INFO"
	.sectionflags	@""
	.align	4


	//----- nvinfo : EIATTR_CUDA_API_VERSION
	.align		4
        /*0000*/ 	.byte	0x04, 0x37
        /*0002*/ 	.short	(.L_381 - .L_380)
.L_380:
        /*0004*/ 	.word	0x00000082


	//----- nvinfo : EIATTR_KPARAM_INFO
	.align		4
.L_381:
        /*0008*/ 	.byte	0x04, 0x17
        /*000a*/ 	.short	(.L_383 - .L_382)
.L_382:
        /*000c*/ 	.word	0x00000000
        /*0010*/ 	.short	0x0006
        /*0012*/ 	.short	0x002c
        /*0014*/ 	.byte	0x00, 0xf0, 0x11, 0x00


	//----- nvinfo : EIATTR_KPARAM_INFO
	.align		4
.L_383:
        /*0018*/ 	.byte	0x04, 0x17
        /*001a*/ 	.short	(.L_385 - .L_384)
.L_384:
        /*001c*/ 	.word	0x00000000
        /*0020*/ 	.short	0x0005
        /*0022*/ 	.short	0x0028
        /*0024*/ 	.byte	0x00, 0xf0, 0x11, 0x00


	//----- nvinfo : EIATTR_KPARAM_INFO
	.align		4
.L_385:
        /*0028*/ 	.byte	0x04, 0x17
        /*002a*/ 	.short	(.L_387 - .L_386)
.L_386:
        /*002c*/ 	.word	0x00000000
        /*0030*/ 	.short	0x0004
        /*0032*/ 	.short	0x0020
        /*0034*/ 	.byte	0x00, 0xf5, 0x21, 0x00


	//----- nvinfo : EIATTR_KPARAM_INFO
	.align		4
.L_387:
        /*0038*/ 	.byte	0x04, 0x17
        /*003a*/ 	.short	(.L_389 - .L_388)
.L_388:
        /*003c*/ 	.word	0x00000000
        /*0040*/ 	.short	0x0003
        /*0042*/ 	.short	0x0018
        /*0044*/ 	.byte	0x00, 0xf5, 0x21, 0x00


	//----- nvinfo : EIATTR_KPARAM_INFO
	.align		4
.L_389:
        /*0048*/ 	.byte	0x04, 0x17
        /*004a*/ 	.short	(.L_391 - .L_390)
.L_390:
        /*004c*/ 	.word	0x00000000
        /*0050*/ 	.short	0x0002
        /*0052*/ 	.short	0x0010
        /*0054*/ 	.byte	0x00, 0xf5, 0x21, 0x00


	//----- nvinfo : EIATTR_KPARAM_INFO
	.align		4
.L_391:
        /*0058*/ 	.byte	0x04, 0x17
        /*005a*/ 	.short	(.L_393 - .L_392)
.L_392:
        /*005c*/ 	.word	0x00000000
        /*0060*/ 	.short	0x0001
        /*0062*/ 	.short	0x0008
        /*0064*/ 	.byte	0x00, 0xf5, 0x21, 0x00


	//----- nvinfo : EIATTR_KPARAM_INFO
	.align		4
.L_393:
        /*0068*/ 	.byte	0x04, 0x17
        /*006a*/ 	.short	(.L_395 - .L_394)
.L_394:
        /*006c*/ 	.word	0x00000000
        /*0070*/ 	.short	0x0000
        /*0072*/ 	.short	0x0000
        /*0074*/ 	.byte	0x00, 0xf5, 0x21, 0x00


	//----- nvinfo : EIATTR_SPARSE_MMA_MASK
	.align		4
.L_395:
        /*0078*/ 	.byte	0x03, 0x50
        /*007a*/ 	.short	0x0000


	//----- nvinfo : EIATTR_MAXREG_COUNT
	.align		4
        /*007c*/ 	.byte	0x03, 0x1b
        /*007e*/ 	.short	0x00ff


	//----- nvinfo : EIATTR_MERCURY_ISA_VERSION
	.align		4
        /*0080*/ 	.byte	0x03, 0x5f
        /*0082*/ 	.short	0x0101


	//----- nvinfo : EIATTR_UNUSED_LOAD_BYTE_OFFSET
	.align		4
        /*0084*/ 	.byte	0x04, 0x44
        /*0086*/ 	.short	(.L_397 - .L_396)


	//   ....[0]....
.L_396:
        /*0088*/ 	.word	0x000000e0
        /*008c*/ 	.word	0x00000fff


	//   ....[1]....
        /*0090*/ 	.word	0x00000630
        /*0094*/ 	.word	0x00000fff


	//   ....[2]....
        /*0098*/ 	.word	0x000008c0
        /*009c*/ 	.word	0x00000fff


	//   ....[3]....
        /*00a0*/ 	.word	0x00000b50
        /*00a4*/ 	.word	0x00000fff


	//----- nvinfo : EIATTR_VRC_CTA_INIT_COUNT
	.align		4
.L_397:
        /*00a8*/ 	.byte	0x02, 0x4a
	.zero		1
	.zero		1


	//----- nvinfo : EIATTR_EXIT_INSTR_OFFSETS
	.align		4
        /*00ac*/ 	.byte	0x04, 0x1c
        /*00ae*/ 	.short	(.L_399 - .L_398)


	//   ....[0]....
.L_398:
        /*00b0*/ 	.word	0x00000090


	//   ....[1]....
        /*00b4*/ 	.word	0x00000d60


	//----- nvinfo : EIATTR_CRS_STACK_SIZE
	.align		4
.L_399:
        /*00b8*/ 	.byte	0x04, 0x1e
        /*00ba*/ 	.short	(.L_401 - .L_400)
.L_400:
        /*00bc*/ 	.word	0x00000000


	//----- nvinfo : EIATTR_CBANK_PARAM_SIZE
	.align		4
.L_401:
        /*00c0*/ 	.byte	0x03, 0x19
        /*00c2*/ 	.short	0x0030


	//----- nvinfo : EIATTR_PARAM_CBANK
	.align		4
        /*00c4*/ 	.byte	0x04, 0x0a
        /*00c6*/ 	.short	(.L_403 - .L_402)
	.align		4
.L_402:
        /*00c8*/ 	.word	index@(.nv.constant0._Z15CountNeighboursP6float4PjPiS2_S1_ii)
        /*00cc*/ 	.short	0x0380
        /*00ce*/ 	.short	0x0030


	//----- nvinfo : EIATTR_SW_WAR
	.align		4
.L_403:
        /*00d0*/ 	.byte	0x04, 0x36
        /*00d2*/ 	.short	(.L_405 - .L_404)
.L_404:
        /*00d4*/ 	.word	0x00000008
.L_405:


//--------------------- .nv.info._Z13UpdateDensityP6float4Pfii --------------------------
	.section	.nv.info._Z13UpdateDensityP6float4Pfii,"",@"SHT_CUDA_INFO"
	.sectionflags	@""
	.align	4


	//----- nvinfo : EIATTR_CUDA_API_VERSION
	.align		4
        /*0000*/ 	.byte	0x04, 0x37
        /*0002*/ 	.short	(.L_407 - .L_406)
.L_406:
        /*0004*/ 	.word	0x00000082


	//----- nvinfo : EIATTR_KPARAM_INFO
	.align		4
.L_407:
        /*0008*/ 	.byte	0x04, 0x17
        /*000a*/ 	.short	(.L_409 - .L_408)
.L_408:
        /*000c*/ 	.word	0x00000000
        /*0010*/ 	.short	0x0003
        /*0012*/ 	.short	0x0014
        /*0014*/ 	.byte	0x00, 0xf0, 0x11, 0x00


	//----- nvinfo : EIATTR_KPARAM_INFO
	.align		4
.L_409:
        /*0018*/ 	.byte	0x04, 0x17
        /*001a*/ 	.short	(.L_411 - .L_410)
.L_410:
        /*001c*/ 	.word	0x00000000
        /*0020*/ 	.short	0x0002
        /*0022*/ 	.short	0x0010
        /*0024*/ 	.byte	0x00, 0xf0, 0x11, 0x00


	//----- nvinfo : EIATTR_KPARAM_INFO
	.align		4
.L_411:
        /*0028*/ 	.byte	0x04, 0x17
        /*002a*/ 	.short	(.L_413 - .L_412)
.L_412:
        /*002c*/ 	.word	0x00000000
        /*0030*/ 	.short	0x0001
        /*0032*/ 	.short	0x0008
        /*0034*/ 	.byte	0x00, 0xf5, 0x21, 0x00


	//----- nvinfo : EIATTR_KPARAM_INFO
	.align		4
.L_413:
        /*0038*/ 	.byte	0x04, 0x17
        /*003a*/ 	.short	(.L_415 - .L_414)
.L_414:
        /*003c*/ 	.word	0x00000000
        /*0040*/ 	.short	0x0000
        /*0042*/ 	.short	0x0000
        /*0044*/ 	.byte	0x00, 0xf5, 0x21, 0x00


	//----- nvinfo : EIATTR_SPARSE_MMA_MASK
	.align		4
.L_415:
        /*0048*/ 	.byte	0x03, 0x50
        /*004a*/ 	.short	0x0000


	//----- nvinfo : EIATTR_MAXREG_COUNT
	.align		4
        /*004c*/ 	.byte	0x03, 0x1b
        /*004e*/ 	.short	0x00ff


	//----- nvinfo : EIATTR_MERCURY_ISA_VERSION
	.align		4
        /*0050*/ 	.byte	0x03, 0x5f
        /*0052*/ 	.short	0x0101


	//----- nvinfo : EIATTR_VRC_CTA_INIT_COUNT
	.align		4
        /*0054*/ 	.byte	0x02, 0x4a
	.zero		1
	.zero		1


	//----- nvinfo : EIATTR_EXIT_INSTR_OFFSETS
	.align		4
        /*0058*/ 	.byte	0x04, 0x1c
        /*005a*/ 	.short	(.L_417 - .L_416)


	//   ....[0]....
.L_416:
        /*005c*/ 	.word	0x00000090


	//   ....[1]....
        /*0060*/ 	.word	0x00000180


	//----- nvinfo : EIATTR_CRS_STACK_SIZE
	.align		4
.L_417:
        /*0064*/ 	.byte	0x04, 0x1e
        /*0066*/ 	.short	(.L_419 - .L_418)
.L_418:
        /*0068*/ 	.word	0x00000000


	//----- nvinfo : EIATTR_CBANK_PARAM_SIZE
	.align		4
.L_419:
        /*006c*/ 	.byte	0x03, 0x19
        /*006e*/ 	.short	0x0018


	//----- nvinfo : EIATTR_PARAM_CBANK
	.align		4
        /*0070*/ 	.byte	0x04, 0x0a
        /*0072*/ 	.short	(.L_421 - .L_420)
	.align		4
.L_420:
        /*0074*/ 	.word	index@(.nv.constant0._Z13UpdateDensityP6float4Pfii)
        /*0078*/ 	.short	0x0380
        /*007a*/ 	.short	0x0018


	//----- nvinfo : EIATTR_SW_WAR
	.align		4
.L_421:
        /*007c*/ 	.byte	0x04, 0x36
        /*007e*/ 	.short	(.L_423 - .L_422)
.L_422:
        /*0080*/ 	.word	0x00000008
.L_423:


//--------------------- .nv.info._Z13ShepardFilterP6float4S0_PfPjPiii --------------------------
	.section	.nv.info._Z13ShepardFilterP6float4S0_PfPjPiii,"",@"SHT_CUDA_INFO"
	.sectionflags	@""
	.align	4


	//----- nvinfo : EIATTR_CUDA_API_VERSION
	.align		4
        /*0000*/ 	.byte	0x04, 0x37
        /*0002*/ 	.short	(.L_425 - .L_424)
.L_424:
        /*0004*/ 	.word	0x00000082


	//----- nvinfo : EIATTR_KPARAM_INFO
	.align		4
.L_425:
        /*0008*/ 	.byte	0x04, 0x17
        /*000a*/ 	.short	(.L_427 - .L_426)
.L_426:
        /*000c*/ 	.word	0x00000000
        /*0010*/ 	.short	0x0006
        /*0012*/ 	.short	0x002c
        /*0014*/ 	.byte	0x00, 0xf0, 0x11, 0x00


	//----- nvinfo : EIATTR_KPARAM_INFO
	.align		4
.L_427:
        /*0018*/ 	.byte	0x04, 0x17
        /*001a*/ 	.short	(.L_429 - .L_428)
.L_428:
        /*001c*/ 	.word	0x00000000
        /*0020*/ 	.short	0x0005
        /*0022*/ 	.short	0x0028
        /*0024*/ 	.byte	0x00, 0xf0, 0x11, 0x00


	//----- nvinfo : EIATTR_KPARAM_INFO
	.align		4
.L_429:
        /*0028*/ 	.byte	0x04, 0x17
        /*002a*/ 	.short	(.L_431 - .L_430)
.L_430:
        /*002c*/ 	.word	0x00000000
        /*0030*/ 	.short	0x0004
        /*0032*/ 	.short	0x0020
        /*0034*/ 	.byte	0x00, 0xf5, 0x21, 0x00


	//----- nvinfo : EIATTR_KPARAM_INFO
	.align		4
.L_431:
        /*0038*/ 	.byte	0x04, 0x17
        /*003a*/ 	.short	(.L_433 - .L_432)
.L_432:
        /*003c*/ 	.word	0x00000000
        /*0040*/ 	.short	0x0003
        /*0042*/ 	.short	0x0018
        /*0044*/ 	.byte	0x00, 0xf5, 0x21, 0x00


	//----- nvinfo : EIATTR_KPARAM_INFO
	.align		4
.L_433:
        /*0048*/ 	.byte	0x04, 0x17
        /*004a*/ 	.short	(.L_435 - .L_434)
.L_434:
        /*004c*/ 	.word	0x00000000
        /*0050*/ 	.short	0x0002
        /*0052*/ 	.short	0x0010
        /*0054*/ 	.byte	0x00, 0xf5, 0x21, 0x00


	//----- nvinfo : EIATTR_KPARAM_INFO
	.align		4
.L_435:
        /*0058*/ 	.byte	0x04, 0x17
        /*005a*/ 	.short	(.L_437 - .L_436)
.L_436:
        /*005c*/ 	.word	0x00000000
        /*0060*/ 	.short	0x0001
        /*0062*/ 	.short	0x0008
        /*0064*/ 	.byte	0x00, 0xf5, 0x21, 0x00


	//----- nvinfo : EIATTR_KPARAM_INFO
	.align		4
.L_437:
        /*0068*/ 	.byte	0x04, 0x17
        /*006a*/ 	.short	(.L_439 - .L_438)
.L_438:
        /*006c*/ 	.word	0x00000000
        /*0070*/ 	.short	0x0000
        /*0072*/ 	.short	0x0000
        /*0074*/ 	.byte	0x00, 0xf5, 0x21, 0x00


	//----- nvinfo : EIATTR_SPARSE_MMA_MASK
	.align		4
.L_439:
        /*0078*/ 	.byte	0x03, 0x50
        /*007a*/ 	.short	0x0000


	//----- nvinfo : EIATTR_MAXREG_COUNT
	.align		4
        /*007c*/ 	.byte	0x03, 0x1b
        /*007e*/ 	.short	0x00ff


	//----- nvinfo : EIATTR_MERCURY_ISA_VERSION
	.align		4
        /*0080*/ 	.byte	0x03, 0x5f
        /*0082*/ 	.short	0x0101


	//----- nvinfo : EIATTR_UNUSED_LOAD_BYTE_OFFSET
	.align		4
        /*0084*/ 	.byte	0x04, 0x44
        /*0086*/ 	.short	(.L_441 - .L_440)


	//   ....[0]....
.L_440:
        /*0088*/ 	.word	0x000000e0
        /*008c*/ 	.word	0x00000fff


	//   ....[1]....
        /*0090*/ 	.word	0x000007f0
        /*0094*/ 	.word	0x00000fff


	//   ....[2]....
        /*0098*/ 	.word	0x00000de0
        /*009c*/ 	.word	0x00000fff


	//   ....[3]....
        /*00a0*/ 	.word	0x000013c0
        /*00a4*/ 	.word	0x00000fff


	//----- nvinfo : EIATTR_VRC_CTA_INIT_COUNT
	.align		4
.L_441:
        /*00a8*/ 	.byte	0x02, 0x4a
	.zero		1
	.zero		1


	//----- nvinfo : EIATTR_EXIT_INSTR_OFFSETS
	.align		4
        /*00ac*/ 	.byte	0x04, 0x1c
        /*00ae*/ 	.short	(.L_443 - .L_442)


	//   ....[0]....
.L_442:
        /*00b0*/ 	.word	0x00000090


	//   ....[1]....
        /*00b4*/ 	.word	0x000019d0


	//----- nvinfo : EIATTR_CRS_STACK_SIZE
	.align		4
.L_443:
        /*00b8*/ 	.byte	0x04, 0x1e
        /*00ba*/ 	.short	(.L_445 - .L_444)
.L_444:
        /*00bc*/ 	.word	0x00000000


	//----- nvinfo : EIATTR_CBANK_PARAM_SIZE
	.align		4
.L_445:
        /*00c0*/ 	.byte	0x03, 0x19
        /*00c2*/ 	.short	0x0030


	//----- nvinfo : EIATTR_PARAM_CBANK
	.align		4
        /*00c4*/ 	.byte	0x04, 0x0a
        /*00c6*/ 	.short	(.L_447 - .L_446)
	.align		4
.L_446:
        /*00c8*/ 	.word	index@(.nv.constant0._Z13ShepardFilterP6float4S0_PfPjPiii)
        /*00cc*/ 	.short	0x0380
        /*00ce*/ 	.short	0x0030


	//----- nvinfo : EIATTR_SW_WAR
	.align		4
.L_447:
        /*00d0*/ 	.byte	0x04, 0x36
        /*00d2*/ 	.short	(.L_449 - .L_448)
.L_448:
        /*00d4*/ 	.word	0x00000008
.L_449:


//--------------------- .nv.info._Z12ParticleMoveP6float4S0_S0_PjS1_ii --------------------------
	.section	.nv.info._Z12ParticleMoveP6float4S0_S0_PjS1_ii,"",@"SHT_CUDA_INFO"
	.sectionflags	@""
	.align	4


	//----- nvinfo : EIATTR_CUDA_API_VERSION
	.align		4
        /*0000*/ 	.byte	0x04, 0x37
        /*0002*/ 	.short	(.L_451 - .L_450)
.L_450:
        /*0004*/ 	.word	0x00000082


	//----- nvinfo : EIATTR_KPARAM_INFO
	.align		4
.L_451:
        /*0008*/ 	.byte	0x04, 0x17
        /*000a*/ 	.short	(.L_453 - .L_452)
.L_452:
        /*000c*/ 	.word	0x00000000
        /*0010*/ 	.short	0x0006
        /*0012*/ 	.short	0x002c
        /*0014*/ 	.byte	0x00, 0xf0, 0x11, 0x00


	//----- nvinfo : EIATTR_KPARAM_INFO
	.align		4
.L_453:
        /*0018*/ 	.byte	0x04, 0x17
        /*001a*/ 	.short	(.L_455 - .L_454)
.L_454:
        /*001c*/ 	.word	0x00000000
        /*0020*/ 	.short	0x0005
        /*0022*/ 	.short	0x0028
        /*0024*/ 	.byte	0x00, 0xf0, 0x11, 0x00


	//----- nvinfo : EIATTR_KPARAM_INFO
	.align		4
.L_455:
        /*0028*/ 	.byte	0x04, 0x17
        /*002a*/ 	.short	(.L_457 - .L_456)
.L_456:
        /*002c*/ 	.word	0x00000000
        /*0030*/ 	.short	0x0004
        /*0032*/ 	.short	0x0020
        /*0034*/ 	.byte	0x00, 0xf5, 0x21, 0x00


	//----- nvinfo : EIATTR_KPARAM_INFO
	.align		4
.L_457:
        /*0038*/ 	.byte	0x04, 0x17
        /*003a*/ 	.short	(.L_459 - .L_458)
.L_458:
        /*003c*/ 	.word	0x00000000
        /*0040*/ 	.short	0x0003
        /*0042*/ 	.short	0x0018
        /*0044*/ 	.byte	0x00, 0xf5, 0x21, 0x00


	//----- nvinfo : EIATTR_KPARAM_INFO
	.align		4
.L_459:
        /*0048*/ 	.byte	0x04, 0x17
        /*004a*/ 	.short	(.L_461 - .L_460)
.L_460:
        /*004c*/ 	.word	0x00000000
        /*0050*/ 	.short	0x0002
        /*0052*/ 	.short	0x0010
        /*0054*/ 	.byte	0x00, 0xf5, 0x21, 0x00


	//----- nvinfo : EIATTR_KPARAM_INFO
	.align		4
.L_461:
        /*0058*/ 	.byte	0x04, 0x17
        /*005a*/ 	.short	(.L_463 - .L_462)
.L_462:
        /*005c*/ 	.word	0x00000000
        /*0060*/ 	.short	0x0001
        /*0062*/ 	.short	0x0008
        /*0064*/ 	.byte	0x00, 0xf5, 0x21, 0x00


	//----- nvinfo : EIATTR_KPARAM_INFO
	.align		4
.L_463:
        /*0068*/ 	.byte	0x04, 0x17
        /*006a*/ 	.short	(.L_465 - .L_464)
.L_464:
        /*006c*/ 	.word	0x00000000
        /*0070*/ 	.short	0x0000
        /*0072*/ 	.short	0x0000
        /*0074*/ 	.byte	0x00, 0xf5, 0x21, 0x00


	//----- nvinfo : EIATTR_SPARSE_MMA_MASK
	.align		4
.L_465:
        /*0078*/ 	.byte	0x03, 0x50
        /*007a*/ 	.short	0x0000


	//----- nvinfo : EIATTR_MAXREG_COUNT
	.align		4
        /*007c*/ 	.byte	0x03, 0x1b
        /*007e*/ 	.short	0x00ff


	//----- nvinfo : EIATTR_MERCURY_ISA_VERSION
	.align		4
        /*0080*/ 	.byte	0x03, 0x5f
        /*0082*/ 	.short	0x0101


	//----- nvinfo : EIATTR_UNUSED_LOAD_BYTE_OFFSET
	.align		4
        /*0084*/ 	.byte	0x04, 0x44
        /*0086*/ 	.short	(.L_467 - .L_466)


	//   ....[0]....
.L_466:
        /*0088*/ 	.word	0x00000210
        /*008c*/ 	.word	0x00000fff


	//----- nvinfo : EIATTR_VRC_CTA_INIT_COUNT
	.align		4
.L_467:
        /*0090*/ 	.byte	0x02, 0x4a
	.zero		1
	.zero		1


	//----- nvinfo : EIATTR_EXIT_INSTR_OFFSETS
	.align		4
        /*0094*/ 	.byte	0x04, 0x1c
        /*0096*/ 	.short	(.L_469 - .L_468)


	//   ....[0]....
.L_468:
        /*0098*/ 	.word	0x00000090


	//   ....[1]....
        /*009c*/ 	.word	0x000007f0


	//----- nvinfo : EIATTR_CRS_STACK_SIZE
	.align		4
.L_469:
        /*00a0*/ 	.byte	0x04, 0x1e
        /*00a2*/ 	.short	(.L_471 - .L_470)
.L_470:
        /*00a4*/ 	.word	0x00000000


	//----- nvinfo : EIATTR_CBANK_PARAM_SIZE
	.align		4
.L_471:
        /*00a8*/ 	.byte	0x03, 0x19
        /*00aa*/ 	.short	0x0030


	//----- nvinfo : EIATTR_PARAM_CBANK
	.align		4
        /*00ac*/ 	.byte	0x04, 0x0a
        /*00ae*/ 	.short	(.L_473 - .L_472)
	.align		4
.L_472:
        /*00b0*/ 	.word	index@(.nv.constant0._Z12ParticleMoveP6float4S0_S0_PjS1_ii)
        /*00b4*/ 	.short	0x0380
        /*00b6*/ 	.short	0x0030


	//----- nvinfo : EIATTR_SW_WAR
	.align		4
.L_473:
        /*00b8*/ 	.byte	0x04, 0x36
        /*00ba*/ 	.short	(.L_475 - .L_474)
.L_474:
        /*00bc*/ 	.word	0x00000008
.L_475:


//--------------------- .nv.info._Z16UpdateTrackIndexPjS_S_S_ii --------------------------
	.section	.nv.info._Z16UpdateTrackIndexPjS_S_S_ii,"",@"SHT_CUDA_INFO"
	.sectionflags	@""
	.align	4


	//----- nvinfo : EIATTR_CUDA_API_VERSION
	.align		4
        /*0000*/ 	.byte	0x04, 0x37
        /*0002*/ 	.short	(.L_477 - .L_476)
.L_476:
        /*0004*/ 	.word	0x00000082


	//----- nvinfo : EIATTR_KPARAM_INFO
	.align		4
.L_477:
        /*0008*/ 	.byte	0x04, 0x17
        /*000a*/ 	.short	(.L_479 - .L_478)
.L_478:
        /*000c*/ 	.word	0x00000000
        /*0010*/ 	.short	0x0005
        /*0012*/ 	.short	0x0024
        /*0014*/ 	.byte	0x00, 0xf0, 0x11, 0x00


	//----- nvinfo : EIATTR_KPARAM_INFO
	.align		4
.L_479:
        /*0018*/ 	.byte	0x04, 0x17
        /*001a*/ 	.short	(.L_481 - .L_480)
.L_480:
        /*001c*/ 	.word	0x00000000
        /*0020*/ 	.short	0x0004
        /*0022*/ 	.short	0x0020
        /*0024*/ 	.byte	0x00, 0xf0, 0x11, 0x00


	//----- nvinfo : EIATTR_KPARAM_INFO
	.align		4
.L_481:
        /*0028*/ 	.byte	0x04, 0x17
        /*002a*/ 	.short	(.L_483 - .L_482)
.L_482:
        /*002c*/ 	.word	0x00000000
        /*0030*/ 	.short	0x0003
        /*0032*/ 	.short	0x0018
        /*0034*/ 	.byte	0x00, 0xf5, 0x21, 0x00


	//----- nvinfo : EIATTR_KPARAM_INFO
	.align		4
.L_483:
        /*0038*/ 	.byte	0x04, 0x17
        /*003a*/ 	.short	(.L_485 - .L_484)
.L_484:
        /*003c*/ 	.word	0x00000000
        /*0040*/ 	.short	0x0002
        /*0042*/ 	.short	0x0010
        /*0044*/ 	.byte	0x00, 0xf5, 0x21, 0x00


	//----- nvinfo : EIATTR_KPARAM_INFO
	.align		4
.L_485:
        /*0048*/ 	.byte	0x04, 0x17
        /*004a*/ 	.short	(.L_487 - .L_486)
.L_486:
        /*004c*/ 	.word	0x00000000
        /*0050*/ 	.short	0x0001
        /*0052*/ 	.short	0x0008
        /*0054*/ 	.byte	0x00, 0xf5, 0x21, 0x00


	//----- nvinfo : EIATTR_KPARAM_INFO
	.align		4
.L_487:
        /*0058*/ 	.byte	0x04, 0x17
        /*005a*/ 	.short	(.L_489 - .L_488)
.L_488:
        /*005c*/ 	.word	0x00000000
        /*0060*/ 	.short	0x0000
        /*0062*/ 	.short	0x0000
        /*0064*/ 	.byte	0x00, 0xf5, 0x21, 0x00


	//----- nvinfo : EIATTR_SPARSE_MMA_MASK
	.align		4
.L_489:
        /*0068*/ 	.byte	0x03, 0x50
        /*006a*/ 	.short	0x0000


	//----- nvinfo : EIATTR_MAXREG_COUNT
	.align		4
        /*006c*/ 	.byte	0x03, 0x1b
        /*006e*/ 	.short	0x00ff


	//----- nvinfo : EIATTR_MERCURY_ISA_VERSION
	.align		4
        /*0070*/ 	.byte	0x03, 0x5f
        /*0072*/ 	.short	0x0101


	//----- nvinfo : EIATTR_VRC_CTA_INIT_COUNT
	.align		4
        /*0074*/ 	.byte	0x02, 0x4a
	.zero		1
	.zero		1


	//----- nvinfo : EIATTR_EXIT_INSTR_OFFSETS
	.align		4
        /*0078*/ 	.byte	0x04, 0x1c
        /*007a*/ 	.short	(.L_491 - .L_490)


	//   ....[0]....
.L_490:
        /*007c*/ 	.word	0x00000090


	//   ....[1]....
        /*0080*/ 	.word	0x00000200


	//----- nvinfo : EIATTR_CRS_STACK_SIZE
	.align		4
.L_491:
        /*0084*/ 	.byte	0x04, 0x1e
        /*0086*/ 	.short	(.L_493 - .L_492)
.L_492:
        /*0088*/ 	.word	0x00000000


	//----- nvinfo : EIATTR_CBANK_PARAM_SIZE
	.align		4
.L_493:
        /*008c*/ 	.byte	0x03, 0x19
        /*008e*/ 	.short	0x0028


	//----- nvinfo : EIATTR_PARAM_CBANK
	.align		4
        /*0090*/ 	.byte	0x04, 0x0a
        /*0092*/ 	.short	(.L_495 - .L_494)
	.align		4
.L_494:
        /*0094*/ 	.word	index@(.nv.constant0._Z16UpdateTrackIndexPjS_S_S_ii)
        /*0098*/ 	.short	0x0380
        /*009a*/ 	.short	0x0028


	//----- nvinfo : EIATTR_SW_WAR
	.align		4
.L_495:
        /*009c*/ 	.byte	0x04, 0x36
        /*009e*/ 	.short	(.L_497 - .L_496)
.L_496:
        /*00a0*/ 	.word	0x00000008
.L_497:


//--------------------- .nv.info._Z9ArrayCopyP6float4S0_S0_S0_PjPiS1_ii --------------------------
	.section	.nv.info._Z9ArrayCopyP6float4S0_S0_S0_PjPiS1_ii,"",@"SHT_CUDA_INFO"
	.sectionflags	@""
	.align	4


	//----- nvinfo : EIATTR_CUDA_API_VERSION
	.align		4
        /*0000*/ 	.byte	0x04, 0x37
        /*0002*/ 	.short	(.L_499 - .L_498)
.L_498:
        /*0004*/ 	.word	0x00000082


	//----- nvinfo : EIATTR_KPARAM_INFO
	.align		4
.L_499:
        /*0008*/ 	.byte	0x04, 0x17
        /*000a*/ 	.short	(.L_501 - .L_500)
.L_500:
        /*000c*/ 	.word	0x00000000
        /*0010*/ 	.short	0x0008
        /*0012*/ 	.short	0x003c
        /*0014*/ 	.byte	0x00, 0xf0, 0x11, 0x00


	//----- nvinfo : EIATTR_KPARAM_INFO
	.align		4
.L_501:
        /*0018*/ 	.byte	0x04, 0x17
        /*001a*/ 	.short	(.L_503 - .L_502)
.L_502:
        /*001c*/ 	.word	0x00000000
        /*0020*/ 	.short	0x0007
        /*0022*/ 	.short	0x0038
        /*0024*/ 	.byte	0x00, 0xf0, 0x11, 0x00


	//----- nvinfo : EIATTR_KPARAM_INFO
	.align		4
.L_503:
        /*0028*/ 	.byte	0x04, 0x17
        /*002a*/ 	.short	(.L_505 - .L_504)
.L_504:
        /*002c*/ 	.word	0x00000000
        /*0030*/ 	.short	0x0006
        /*0032*/ 	.short	0x0030
        /*0034*/ 	.byte	0x00, 0xf5, 0x21, 0x00


	//----- nvinfo : EIATTR_KPARAM_INFO
	.align		4
.L_505:
        /*0038*/ 	.byte	0x04, 0x17
        /*003a*/ 	.short	(.L_507 - .L_506)
.L_506:
        /*003c*/ 	.word	0x00000000
        /*0040*/ 	.short	0x0005
        /*0042*/ 	.short	0x0028
        /*0044*/ 	.byte	0x00, 0xf5, 0x21, 0x00


	//----- nvinfo : EIATTR_KPARAM_INFO
	.align		4
.L_507:
        /*0048*/ 	.byte	0x04, 0x17
        /*004a*/ 	.short	(.L_509 - .L_508)
.L_508:
        /*004c*/ 	.word	0x00000000
        /*0050*/ 	.short	0x0004
        /*0052*/ 	.short	0x0020
        /*0054*/ 	.byte	0x00, 0xf5, 0x21, 0x00


	//----- nvinfo : EIATTR_KPARAM_INFO
	.align		4
.L_509:
        /*0058*/ 	.byte	0x04, 0x17
        /*005a*/ 	.short	(.L_511 - .L_510)
.L_510:
        /*005c*/ 	.word	0x00000000
        /*0060*/ 	.short	0x0003
        /*0062*/ 	.short	0x0018
        /*0064*/ 	.byte	0x00, 0xf5, 0x21, 0x00


	//----- nvinfo : EIATTR_KPARAM_INFO
	.align		4
.L_511:
        /*0068*/ 	.byte	0x04, 0x17
        /*006a*/ 	.short	(.L_513 - .L_512)
.L_512:
        /*006c*/ 	.word	0x00000000
        /*0070*/ 	.short	0x0002
        /*0072*/ 	.short	0x0010
        /*0074*/ 	.byte	0x00, 0xf5, 0x21, 0x00


	//----- nvinfo : EIATTR_KPARAM_INFO
	.align		4
.L_513:
        /*0078*/ 	.byte	0x04, 0x17
        /*007a*/ 	.short	(.L_515 - .L_514)
.L_514:
        /*007c*/ 	.word	0x00000000
        /*0080*/ 	.short	0x0001
        /*0082*/ 	.short	0x0008
        /*0084*/ 	.byte	0x00, 0xf5, 0x21, 0x00


	//----- nvinfo : EIATTR_KPARAM_INFO
	.align		4
.L_515:
        /*0088*/ 	.byte	0x04, 0x17
        /*008a*/ 	.short	(.L_517 - .L_516)
.L_516:
        /*008c*/ 	.word	0x00000000
        /*0090*/ 	.short	0x0000
        /*0092*/ 	.short	0x0000
        /*0094*/ 	.byte	0x00, 0xf5, 0x21, 0x00


	//----- nvinfo : EIATTR_SPARSE_MMA_MASK
	.align		4
.L_517:
        /*0098*/ 	.byte	0x03, 0x50
        /*009a*/ 	.short	0x0000


	//----- nvinfo : EIATTR_MAXREG_COUNT
	.align		4
        /*009c*/ 	.byte	0x03, 0x1b
        /*009e*/ 	.short	0x00ff


	//----- nvinfo : EIATTR_MERCURY_ISA_VERSION
	.align		4
        /*00a0*/ 	.byte	0x03, 0x5f
        /*00a2*/ 	.short	0x0101


	//----- nvinfo : EIATTR_VRC_CTA_INIT_COUNT
	.align		4
        /*00a4*/ 	.byte	0x02, 0x4a
	.zero		1
	.zero		1


	//----- nvinfo : EIATTR_EXIT_INSTR_OFFSETS
	.align		4
        /*00a8*/ 	.byte	0x04, 0x1c
        /*00aa*/ 	.short	(.L_519 - .L_518)


	//   ....[0]....
.L_518:
        /*00ac*/ 	.word	0x00000090


	//   ....[1]....
        /*00b0*/ 	.word	0x00000370


	//----- nvinfo : EIATTR_CRS_STACK_SIZE
	.align		4
.L_519:
        /*00b4*/ 	.byte	0x04, 0x1e
        /*00b6*/ 	.short	(.L_521 - .L_520)
.L_520:
        /*00b8*/ 	.word	0x00000000


	//----- nvinfo : EIATTR_CBANK_PARAM_SIZE
	.align		4
.L_521:
        /*00bc*/ 	.byte	0x03, 0x19
        /*00be*/ 	.short	0x0040


	//----- nvinfo : EIATTR_PARAM_CBANK
	.align		4
        /*00c0*/ 	.byte	0x04, 0x0a
        /*00c2*/ 	.short	(.L_523 - .L_522)
	.align		4
.L_522:
        /*00c4*/ 	.word	index@(.nv.constant0._Z9ArrayCopyP6float4S0_S0_S0_PjPiS1_ii)
        /*00c8*/ 	.short	0x0380
        /*00ca*/ 	.short	0x0040


	//----- nvinfo : EIATTR_SW_WAR
	.align		4
.L_523:
        /*00cc*/ 	.byte	0x04, 0x36
        /*00ce*/ 	.short	(.L_525 - .L_524)
.L_524:
        /*00d0*/ 	.word	0x00000008
.L_525:


//--------------------- .nv.info._Z13InitCellStartPii --------------------------
	.section	.nv.info._Z13InitCellStartPii,"",@"SHT_CUDA_INFO"
	.sectionflags	@""
	.align	4


	//----- nvinfo : EIATTR_CUDA_API_VERSION
	.align		4
        /*0000*/ 	.byte	0x04, 0x37
        /*0002*/ 	.short	(.L_527 - .L_526)
.L_526:
        /*0004*/ 	.word	0x00000082


	//----- nvinfo : EIATTR_KPARAM_INFO
	.align		4
.L_527:
        /*0008*/ 	.byte	0x04, 0x17
        /*000a*/ 	.short	(.L_529 - .L_528)
.L_528:
        /*000c*/ 	.word	0x00000000
        /*0010*/ 	.short	0x0001
        /*0012*/ 	.short	0x0008
        /*0014*/ 	.byte	0x00, 0xf0, 0x11, 0x00


	//----- nvinfo : EIATTR_KPARAM_INFO
	.align		4
.L_529:
        /*0018*/ 	.byte	0x04, 0x17
        /*001a*/ 	.short	(.L_531 - .L_530)
.L_530:
        /*001c*/ 	.word	0x00000000
        /*0020*/ 	.short	0x0000
        /*0022*/ 	.short	0x0000
        /*0024*/ 	.byte	0x00, 0xf5, 0x21, 0x00


	//----- nvinfo : EIATTR_SPARSE_MMA_MASK
	.align		4
.L_531:
        /*0028*/ 	.byte	0x03, 0x50
        /*002a*/ 	.short	0x0000


	//----- nvinfo : EIATTR_MAXREG_COUNT
	.align		4
        /*002c*/ 	.byte	0x03, 0x1b
        /*002e*/ 	.short	0x00ff


	//----- nvinfo : EIATTR_MERCURY_ISA_VERSION
	.align		4
        /*0030*/ 	.byte	0x03, 0x5f
        /*0032*/ 	.short	0x0101


	//----- nvinfo : EIATTR_VRC_CTA_INIT_COUNT
	.align		4
        /*0034*/ 	.byte	0x02, 0x4a
	.zero		1
	.zero		1


	//----- nvinfo : EIATTR_EXIT_INSTR_OFFSETS
	.align		4
        /*0038*/ 	.byte	0x04, 0x1c
        /*003a*/ 	.short	(.L_533 - .L_532)


	//   ....[0]....
.L_532:
        /*003c*/ 	.word	0x00000090


	//   ....[1]....
        /*0040*/ 	.word	0x00000170


	//----- nvinfo : EIATTR_CRS_STACK_SIZE
	.align		4
.L_533:
        /*0044*/ 	.byte	0x04, 0x1e
        /*0046*/ 	.short	(.L_535 - .L_534)
.L_534:
        /*0048*/ 	.word	0x00000000


	//----- nvinfo : EIATTR_CBANK_PARAM_SIZE
	.align		4
.L_535:
        /*004c*/ 	.byte	0x03, 0x19
        /*004e*/ 	.short	0x000c


	//----- nvinfo : EIATTR_PARAM_CBANK
	.align		4
        /*0050*/ 	.byte	0x04, 0x0a
        /*0052*/ 	.short	(.L_537 - .L_536)
	.align		4
.L_536:
        /*0054*/ 	.word	index@(.nv.constant0._Z13InitCellStartPii)
        /*0058*/ 	.short	0x0380
        /*005a*/ 	.short	0x000c


	//----- nvinfo : EIATTR_SW_WAR
	.align		4
.L_537:
        /*005c*/ 	.byte	0x04, 0x36
        /*005e*/ 	.short	(.L_539 - .L_538)
.L_538:
        /*0060*/ 	.word	0x00000008
.L_539:


//--------------------- .nv.info._Z16InitialiseDeviceP6float4S0_PjS1_S1_S1_ii --------------------------
	.section	.nv.info._Z16InitialiseDeviceP6float4S0_PjS1_S1_S1_ii,"",@"SHT_CUDA_INFO"
	.sectionflags	@""
	.align	4


	//----- nvinfo : EIATTR_CUDA_API_VERSION
	.align		4
        /*0000*/ 	.byte	0x04, 0x37
        /*0002*/ 	.short	(.L_541 - .L_540)
.L_540:
        /*0004*/ 	.word	0x00000082


	//----- nvinfo : EIATTR_KPARAM_INFO
	.align		4
.L_541:
        /*0008*/ 	.byte	0x04, 0x17
        /*000a*/ 	.short	(.L_543 - .L_542)
.L_542:
        /*000c*/ 	.word	0x00000000
        /*0010*/ 	.short	0x0007
        /*0012*/ 	.short	0x0034
        /*0014*/ 	.byte	0x00, 0xf0, 0x11, 0x00


	//----- nvinfo : EIATTR_KPARAM_INFO
	.align		4
.L_543:
        /*0018*/ 	.byte	0x04, 0x17
        /*001a*/ 	.short	(.L_545 - .L_544)
.L_544:
        /*001c*/ 	.word	0x00000000
        /*0020*/ 	.short	0x0006
        /*0022*/ 	.short	0x0030
        /*0024*/ 	.byte	0x00, 0xf0, 0x11, 0x00


	//----- nvinfo : EIATTR_KPARAM_INFO
	.align		4
.L_545:
        /*0028*/ 	.byte	0x04, 0x17
        /*002a*/ 	.short	(.L_547 - .L_546)
.L_546:
        /*002c*/ 	.word	0x00000000
        /*0030*/ 	.short	0x0005
        /*0032*/ 	.short	0x0028
        /*0034*/ 	.byte	0x00, 0xf5, 0x21, 0x00


	//----- nvinfo : EIATTR_KPARAM_INFO
	.align		4
.L_547:
        /*0038*/ 	.byte	0x04, 0x17
        /*003a*/ 	.short	(.L_549 - .L_548)
.L_548:
        /*003c*/ 	.word	0x00000000
        /*0040*/ 	.short	0x0004
        /*0042*/ 	.short	0x0020
        /*0044*/ 	.byte	0x00, 0xf5, 0x21, 0x00


	//----- nvinfo : EIATTR_KPARAM_INFO
	.align		4
.L_549:
        /*0048*/ 	.byte	0x04, 0x17
        /*004a*/ 	.short	(.L_551 - .L_550)
.L_550:
        /*004c*/ 	.word	0x00000000
        /*0050*/ 	.short	0x0003
        /*0052*/ 	.short	0x0018
        /*0054*/ 	.byte	0x00, 0xf5, 0x21, 0x00


	//----- nvinfo : EIATTR_KPARAM_INFO
	.align		4
.L_551:
        /*0058*/ 	.byte	0x04, 0x17
        /*005a*/ 	.short	(.L_553 - .L_552)
.L_552:
        /*005c*/ 	.word	0x00000000
        /*0060*/ 	.short	0x0002
        /*0062*/ 	.short	0x0010
        /*0064*/ 	.byte	0x00, 0xf5, 0x21, 0x00


	//----- nvinfo : EIATTR_KPARAM_INFO
	.align		4
.L_553:
        /*0068*/ 	.byte	0x04, 0x17
        /*006a*/ 	.short	(.L_555 - .L_554)
.L_554:
        /*006c*/ 	.word	0x00000000
        /*0070*/ 	.short	0x0001
        /*0072*/ 	.short	0x0008
        /*0074*/ 	.byte	0x00, 0xf5, 0x21, 0x00


	//----- nvinfo : EIATTR_KPARAM_INFO
	.align		4
.L_555:
        /*0078*/ 	.byte	0x04, 0x17
        /*007a*/ 	.short	(.L_557 - .L_556)
.L_556:
        /*007c*/ 	.word	0x00000000
        /*0080*/ 	.short	0x0000
        /*0082*/ 	.short	0x0000
        /*0084*/ 	.byte	0x00, 0xf5, 0x21, 0x00


	//----- nvinfo : EIATTR_SPARSE_MMA_MASK
	.align		4
.L_557:
        /*0088*/ 	.byte	0x03, 0x50
        /*008a*/ 	.short	0x0000


	//----- nvinfo : EIATTR_MAXREG_COUNT
	.align		4
        /*008c*/ 	.byte	0x03, 0x1b
        /*008e*/ 	.short	0x00ff


	//----- nvinfo : EIATTR_MERCURY_ISA_VERSION
	.align		4
        /*0090*/ 	.byte	0x03, 0x5f
        /*0092*/ 	.short	0x0101


	//----- nvinfo : EIATTR_UNUSED_LOAD_BYTE_OFFSET
	.align		4
        /*0094*/ 	.byte	0x04, 0x44
        /*0096*/ 	.short	(.L_559 - .L_558)


	//   ....[0]....
.L_558:
        /*0098*/ 	.word	0x00000160
        /*009c*/ 	.word	0x00000fff


	//----- nvinfo : EIATTR_VRC_CTA_INIT_COUNT
	.align		4
.L_559:
        /*00a0*/ 	.byte	0x02, 0x4a
	.zero		1
	.zero		1


	//----- nvinfo : EIATTR_EXIT_INSTR_OFFSETS
	.align		4
        /*00a4*/ 	.byte	0x04, 0x1c
        /*00a6*/ 	.short	(.L_561 - .L_560)


	//   ....[0]....
.L_560:
        /*00a8*/ 	.word	0x00000090


	//   ....[1]....
        /*00ac*/ 	.word	0x00000540


	//----- nvinfo : EIATTR_CRS_STACK_SIZE
	.align		4
.L_561:
        /*00b0*/ 	.byte	0x04, 0x1e
        /*00b2*/ 	.short	(.L_563 - .L_562)
.L_562:
        /*00b4*/ 	.word	0x00000000


	//----- nvinfo : EIATTR_CBANK_PARAM_SIZE
	.align		4
.L_563:
        /*00b8*/ 	.byte	0x03, 0x19
        /*00ba*/ 	.short	0x0038


	//----- nvinfo : EIATTR_PARAM_CBANK
	.align		4
        /*00bc*/ 	.byte	0x04, 0x0a
        /*00be*/ 	.short	(.L_565 - .L_564)
	.align		4
.L_564:
        /*00c0*/ 	.word	index@(.nv.constant0._Z16InitialiseDeviceP6float4S0_PjS1_S1_S1_ii)
        /*00c4*/ 	.short	0x0380
        /*00c6*/ 	.short	0x0038


	//----- nvinfo : EIATTR_SW_WAR
	.align		4
.L_565:
        /*00c8*/ 	.byte	0x04, 0x36
        /*00ca*/ 	.short	(.L_567 - .L_566)
.L_566:
        /*00cc*/ 	.word	0x00000008
.L_567:


//--------------------- .nv.callgraph             --------------------------
	.section	.nv.callgraph,"",@"SHT_CUDA_CALLGRAPH"
	.align	4
	.sectionentsize	8
	.align		4
        /*0000*/ 	.word	0x00000000
	.align		4
        /*0004*/ 	.word	0xffffffff
	.align		4
        /*0008*/ 	.word	index@(_Z14ParticleForcesP6float4S0_S0_PjPiiiS1_)
	.align		4
        /*000c*/ 	.word	index@(vprintf)
	.align		4
        /*0010*/ 	.word	0x00000000
	.align		4
        /*0014*/ 	.word	0xfffffffe
	.align		4
        /*0018*/ 	.word	0x00000000
	.align		4
        /*001c*/ 	.word	0xfffffffd
	.align		4
        /*0020*/ 	.word	0x00000000
	.align		4
        /*0024*/ 	.word	0xfffffffc


//--------------------- .nv.constant4             --------------------------
	.section	.nv.constant4,"a",@progbits
	.align	8
	.align		8
.nv.constant4:
        /*0000*/ 	.dword	_ZN34_INTERNAL_4f7350d2_4_k_cu_3937fdce4cuda3std3__45__cpo5beginE
	.align		8
        /*0008*/ 	.dword	_ZN34_INTERNAL_4f7350d2_4_k_cu_3937fdce4cuda3std3__45__cpo3endE
	.align		8
        /*0010*/ 	.dword	_ZN34_INTERNAL_4f7350d2_4_k_cu_3937fdce4cuda3std3__45__cpo6cbeginE
	.align		8
        /*0018*/ 	.dword	_ZN34_INTERNAL_4f7350d2_4_k_cu_3937fdce4cuda3std3__45__cpo4cendE
	.align		8
        /*0020*/ 	.dword	_ZN34_INTERNAL_4f7350d2_4_k_cu_3937fdce4cuda3std3__45__cpo6rbeginE
	.align		8
        /*0028*/ 	.dword	_ZN34_INTERNAL_4f7350d2_4_k_cu_3937fdce4cuda3std3__45__cpo4rendE
	.align		8
        /*0030*/ 	.dword	_ZN34_INTERNAL_4f7350d2_4_k_cu_3937fdce4cuda3std3__45__cpo7crbeginE
	.align		8
        /*0038*/ 	.dword	_ZN34_INTERNAL_4f7350d2_4_k_cu_3937fdce4cuda3std3__45__cpo5crendE
	.align		8
        /*0040*/ 	.dword	_ZN34_INTERNAL_4f7350d2_4_k_cu_3937fdce4cuda3std3__436_GLOBAL__N__4f7350d2_4_k_cu_3937fdce6ignoreE
	.align		8
        /*0048*/ 	.dword	_ZN34_INTERNAL_4f7350d2_4_k_cu_3937fdce4cuda3std3__419piecewise_constructE
	.align		8
        /*0050*/ 	.dword	_ZN34_INTERNAL_4f7350d2_4_k_cu_3937fdce4cuda3std3__48in_placeE
	.align		8
        /*0058*/ 	.dword	_ZN34_INTERNAL_4f7350d2_4_k_cu_3937fdce4cuda3std3__420unreachable_sentinelE
	.align		8
        /*0060*/ 	.dword	_ZN34_INTERNAL_4f7350d2_4_k_cu_3937fdce4cuda3std3__47nulloptE
	.align		8
        /*0068*/ 	.dword	_ZN34_INTERNAL_4f7350d2_4_k_cu_3937fdce4cuda3std3__48unexpectE
	.align		8
        /*0070*/ 	.dword	_ZN34_INTERNAL_4f7350d2_4_k_cu_3937fdce4cuda3std6ranges3__45__cpo4swapE
	.align		8
        /*0078*/ 	.dword	_ZN34_INTERNAL_4f7350d2_4_k_cu_3937fdce4cuda3std6ranges3__45__cpo9iter_moveE
	.align		8
        /*0080*/ 	.dword	_ZN34_INTERNAL_4f7350d2_4_k_cu_3937fdce4cuda3std6ranges3__45__cpo5beginE
	.align		8
        /*0088*/ 	.dword	_ZN34_INTERNAL_4f7350d2_4_k_cu_3937fdce4cuda3std6ranges3__45__cpo3endE
	.align		8
        /*0090*/ 	.dword	_ZN34_INTERNAL_4f7350d2_4_k_cu_3937fdce4cuda3std6ranges3__45__cpo6cbeginE
	.align		8
        /*0098*/ 	.dword	_ZN34_INTERNAL_4f7350d2_4_k_cu_3937fdce4cuda3std6ranges3__45__cpo4cendE
	.align		8
        /*00a0*/ 	.dword	_ZN34_INTERNAL_4f7350d2_4_k_cu_3937fdce4cuda3std6ranges3__45__cpo7advanceE
	.align		8
        /*00a8*/ 	.dword	_ZN34_INTERNAL_4f7350d2_4_k_cu_3937fdce4cuda3std6ranges3__45__cpo9iter_swapE
	.align		8
        /*00b0*/ 	.dword	_ZN34_INTERNAL_4f7350d2_4_k_cu_3937fdce4cuda3std6ranges3__45__cpo4nextE
	.align		8
        /*00b8*/ 	.dword	_ZN34_INTERNAL_4f7350d2_4_k_cu_3937fdce4cuda3std6ranges3__45__cpo4prevE
	.align		8
        /*00c0*/ 	.dword	_ZN34_INTERNAL_4f7350d2_4_k_cu_3937fdce4cuda3std6ranges3__45__cpo4dataE
	.align		8
        /*00c8*/ 	.dword	_ZN34_INTERNAL_4f7350d2_4_k_cu_3937fdce4cuda3std6ranges3__45__cpo5cdataE
	.align		8
        /*00d0*/ 	.dword	_ZN34_INTERNAL_4f7350d2_4_k_cu_3937fdce4cuda3std6ranges3__45__cpo4sizeE
	.align		8
        /*00d8*/ 	.dword	_ZN34_INTERNAL_4f7350d2_4_k_cu_3937fdce4cuda3std6ranges3__45__cpo5ssizeE
	.align		8
        /*00e0*/ 	.dword	_ZN34_INTERNAL_4f7350d2_4_k_cu_3937fdce4cuda3std6ranges3__45__cpo8distanceE
	.align		8
        /*00e8*/ 	.dword	_ZN34_INTERNAL_4f7350d2_4_k_cu_3937fdce6thrust24THRUST_300001_SM_1000_NS8cuda_cub3parE
	.align		8
        /*00f0*/ 	.dword	_ZN34_INTERNAL_4f7350d2_4_k_cu_3937fdce6thrust24THRUST_300001_SM_1000_NS8cuda_cub10par_nosyncE
	.align		8
        /*00f8*/ 	.dword	_ZN34_INTERNAL_4f7350d2_4_k_cu_3937fdce6thrust24THRUST_300001_SM_1000_NS6system6detail10sequential3seqE
	.align		8
        /*0100*/ 	.dword	_ZN34_INTERNAL_4f7350d2_4_k_cu_3937fdce6thrust24THRUST_300001_SM_1000_NS6system3cpp3parE
	.align		8
        /*0108*/ 	.dword	_ZN34_INTERNAL_4f7350d2_4_k_cu_3937fdce6thrust24THRUST_300001_SM_1000_NS12placeholders2_1E
	.align		8
        /*0110*/ 	.dword	_ZN34_INTERNAL_4f7350d2_4_k_cu_3937fdce6thrust24THRUST_300001_SM_1000_NS12placeholders2_2E
	.align		8
        /*0118*/ 	.dword	_ZN34_INTERNAL_4f7350d2_4_k_cu_3937fdce6thrust24THRUST_300001_SM_1000_NS12placeholders2_3E
	.align		8
        /*0120*/ 	.dword	_ZN34_INTERNAL_4f7350d2_4_k_cu_3937fdce6thrust24THRUST_300001_SM_1000_NS12placeholders2_4E
	.align		8
        /*0128*/ 	.dword	_ZN34_INTERNAL_4f7350d2_4_k_cu_3937fdce6thrust24THRUST_300001_SM_1000_NS12placeholders2_5E
	.align		8
        /*0130*/ 	.dword	_ZN34_INTERNAL_4f7350d2_4_k_cu_3937fdce6thrust24THRUST_300001_SM_1000_NS12placeholders2_6E
	.align		8
        /*0138*/ 	.dword	_ZN34_INTERNAL_4f7350d2_4_k_cu_3937fdce6thrust24THRUST_300001_SM_1000_NS12placeholders2_7E
	.align		8
        /*0140*/ 	.dword	_ZN34_INTERNAL_4f7350d2_4_k_cu_3937fdce6thrust24THRUST_300001_SM_1000_NS12placeholders2_8E
	.align		8
        /*0148*/ 	.dword	_ZN34_INTERNAL_4f7350d2_4_k_cu_3937fdce6thrust24THRUST_300001_SM_1000_NS12placeholders2_9E
	.align		8
        /*0150*/ 	.dword	_ZN34_INTERNAL_4f7350d2_4_k_cu_3937fdce6thrust24THRUST_300001_SM_1000_NS12placeholders3_10E
	.align		8
        /*0158*/ 	.dword	_ZN34_INTERNAL_4f7350d2_4_k_cu_3937fdce6thrust24THRUST_300001_SM_1000_NS3seqE
	.align		8
        /*0160*/ 	.dword	_ZN34_INTERNAL_4f7350d2_4_k_cu_3937fdce6thrust24THRUST_300001_SM_1000_NS6deviceE
	.align		8
        /*0168*/ 	.dword	$str$2
	.align		8
        /*0170*/ 	.dword	vprintf


//--------------------- .text._ZN3cub18CUB_300001_SM_10006detail10radix_sort29DeviceRadixSortOnesweepKernelINS1_5radix10policy_hubIjjyE10Policy1000ELNS0_9SortOrderE0EjjyiiNS1_21identity_decomposer_tEEEvPT5_SB_PT3_PKSC_PT1_PKSG_PT2_PKSK_T4_iiT6_ --------------------------
	.section	.text._ZN3cub18CUB_300001_SM_10006detail10radix_sort29DeviceRadixSortOnesweepKernelINS1_5radix10policy_hubIjjyE10Policy1000ELNS0_9SortOrderE0EjjyiiNS1_21identity_decomposer_tEEEvPT5_SB_PT3_PKSC_PT1_PKSG_PT2_PKSK_T4_iiT6_,"ax",@progbits
	.align	128
        .global         _ZN3cub18CUB_300001_SM_10006detail10radix_sort29DeviceRadixSortOnesweepKernelINS1_5radix10policy_hubIjjyE10Policy1000ELNS0_9SortOrderE0EjjyiiNS1_21identity_decomposer_tEEEvPT5_SB_PT3_PKSC_PT1_PKSG_PT2_PKSK_T4_iiT6_
        .type           _ZN3cub18CUB_300001_SM_10006detail10radix_sort29DeviceRadixSortOnesweepKernelINS1_5radix10policy_hubIjjyE10Policy1000ELNS0_9SortOrderE0EjjyiiNS1_21identity_decomposer_tEEEvPT5_SB_PT3_PKSC_PT1_PKSG_PT2_PKSK_T4_iiT6_,@function
        .size           _ZN3cub18CUB_300001_SM_10006detail10radix_sort29DeviceRadixSortOnesweepKernelINS1_5radix10policy_hubIjjyE10Policy1000ELNS0_9SortOrderE0EjjyiiNS1_21identity_decomposer_tEEEvPT5_SB_PT3_PKSC_PT1_PKSG_PT2_PKSK_T4_iiT6_,(.L_x_507 - _ZN3cub18CUB_300001_SM_10006detail10radix_sort29DeviceRadixSortOnesweepKernelINS1_5radix10policy_hubIjjyE10Policy1000ELNS0_9SortOrderE0EjjyiiNS1_21identity_decomposer_tEEEvPT5_SB_PT3_PKSC_PT1_PKSG_PT2_PKSK_T4_iiT6_)
        .other          _ZN3cub18CUB_300001_SM_10006detail10radix_sort29DeviceRadixSortOnesweepKernelINS1_5radix10policy_hubIjjyE10Policy1000ELNS0_9SortOrderE0EjjyiiNS1_21identity_decomposer_tEEEvPT5_SB_PT3_PKSC_PT1_PKSG_PT2_PKSK_T4_iiT6_,@"STO_CUDA_ENTRY STV_DEFAULT"
_ZN3cub18CUB_300001_SM_10006detail10radix_sort29DeviceRadixSortOnesweepKernelINS1_5radix10policy_hubIjjyE10Policy1000ELNS0_9SortOrderE0EjjyiiNS1_21identity_decomposer_tEEEvPT5_SB_PT3_PKSC_PT1_PKSG_PT2_PKSK_T4_iiT6_:
.text._ZN3cub18CUB_300001_SM_10006detail10radix_sort29DeviceRadixSortOnesweepKernelINS1_5radix10policy_hubIjjyE10Policy1000ELNS0_9SortOrderE0EjjyiiNS1_21identity_decomposer_tEEEvPT5_SB_PT3_PKSC_PT1_PKSG_PT2_PKSK_T4_iiT6_:
[----:B------:R-:W0:Y:S01]  /*0000*/  LDC R1, c[0x0][0x37c] ;  /* 0x0000df00ff017b82 */ /* 0x000e220000000800 */
[----:B------:R-:W1:Y:S01]  /*0010*/  S2R R37, SR_TID.X ;  /* 0x0000000000257919 */ /* 0x000e620000002100 */
[----:B------:R-:W-:Y:S01]  /*0020*/  MOV R0, 0x400 ;  /* 0x0000040000007802 */ /* 0x000fe20000000f00 */
[----:B------:R-:W2:Y:S01]  /*0030*/  LDCU.64 UR8, c[0x0][0x358] ;  /* 0x00006b00ff0877ac */ /* 0x000ea20008000a00 */
[----:B------:R-:W-:Y:S01]  /*0040*/  BSSY.RECONVERGENT B0, `(.L_x_0) ;  /* 0x000000d000007945 */ /* 0x000fe20003800200 */
[----:B------:R-:W3:Y:S01]  /*0050*/  S2R R3, SR_CgaCtaId ;  /* 0x0000000000037919 */ /* 0x000ee20000008800 */
[----:B0-----:R-:W-:Y:S01]  /*0060*/  VIADD R1, R1, 0xfffffff8 ;  /* 0xfffffff801017836 */ /* 0x001fe20000000000 */
[----:B-1----:R-:W-:Y:S02]  /*0070*/  ISETP.NE.AND P0, PT, R37, RZ, PT ;  /* 0x000000ff2500720c */ /* 0x002fe40003f05270 */
[----:B---3--:R-:W-:-:S11]  /*0080*/  LEA R0, R3, R0, 0x18 ;  /* 0x0000000003007211 */ /* 0x008fd600078ec0ff */
[----:B--2---:R-:W-:Y:S05]  /*0090*/  @P0 BRA `(.L_x_1) ;  /* 0x00000000001c0947 */ /* 0x004fea0003800000 */
[----:B------:R-:W0:Y:S01]  /*00a0*/  LDC.64 R2, c[0x0][0x388] ;  /* 0x0000e200ff027b82 */ /* 0x000e220000000a00 */
[----:B------:R-:W-:-:S05]  /*00b0*/  IMAD.MOV.U32 R5, RZ, RZ, 0x1 ;  /* 0x00000001ff057424 */ /* 0x000fca00078e00ff */
[----:B0-----:R-:W2:Y:S02]  /*00c0*/  ATOMG.E.ADD.STRONG.GPU PT, R2, desc[UR8][R2.64], R5 ;  /* 0x80000005020279a8 */ /* 0x001ea400081ef108 */
[----:B------:R-:W0:Y:S01]  /*00d0*/  S2UR UR5, SR_CgaCtaId ;  /* 0x00000000000579c3 */ /* 0x000e220000008800 */
[----:B------:R-:W-:Y:S02]  /*00e0*/  UMOV UR4, 0x400 ;  /* 0x0000040000047882 */ /* 0x000fe40000000000 */
[----:B0-----:R-:W-:-:S09]  /*00f0*/  ULEA UR4, UR5, UR4, 0x18 ;  /* 0x0000000405047291 */ /* 0x001fd2000f8ec0ff */
[----:B--2---:R0:W-:Y:S03]  /*0100*/  STS [UR4+0x6600], R2 ;  /* 0x00660002ff007988 */ /* 0x0041e60008000804 */
.L_x_1:
[----:B------:R-:W-:Y:S05]  /*0110*/  BSYNC.RECONVERGENT B0 ;  /* 0x0000000000007941 */ /* 0x000fea0003800200 */
.L_x_0:
[----:B------:R-:W-:Y:S01]  /*0120*/  BAR.SYNC.DEFER_BLOCKING 0x0 ;  /* 0x0000000000007b1d */ /* 0x000fe20000010000 */
[----:B------:R-:W-:-:S05]  /*0130*/  SHF.R.U32.HI R21, RZ, 0x5, R37 ;  /* 0x00000005ff157819 */ /* 0x000fca0000011625 */
[----:B------:R-:W1:Y:S01]  /*0140*/  LDCU UR4, c[0x0][0x3c0] ;  /* 0x00007800ff0477ac */ /* 0x000e620008000800 */
[----:B------:R-:W2:Y:S01]  /*0150*/  S2R R26, SR_LANEID ;  /* 0x00000000001a7919 */ /* 0x000ea20000000000 */
[----:B0-----:R-:W0:Y:S02]  /*0160*/  LDS R2, [R0+0x6600] ;  /* 0x0066000000027984 */ /* 0x001e240000000800 */
[----:B0-----:R-:W-:-:S04]  /*0170*/  IMAD R4, R2, 0x1980, RZ ;  /* 0x0000198002047824 */ /* 0x001fc800078e02ff */
[----:B------:R-:W-:Y:S01]  /*0180*/  VIADD R63, R4, 0x1980 ;  /* 0x00001980043f7836 */ /* 0x000fe20000000000 */
[----:B------:R-:W-:-:S04]  /*0190*/  SHF.R.S32.HI R64, RZ, 0x1f, R4 ;  /* 0x0000001fff407819 */ /* 0x000fc80000011404 */
[----:B-1----:R-:W-:-:S13]  /*01a0*/  ISETP.GT.AND P0, PT, R63, UR4, PT ;  /* 0x000000043f007c0c */ /* 0x002fda000bf04270 */
[----:B--2---:R-:W-:Y:S05]  /*01b0*/  @P0 BRA `(.L_x_2) ;  /* 0x0000000000680947 */ /* 0x004fea0003800000 */
[----:B------:R-:W0:Y:S01]  /*01c0*/  LDCU.64 UR4, c[0x0][0x3a8] ;  /* 0x00007500ff0477ac */ /* 0x000e220008000a00 */
[C---:B------:R-:W-:Y:S02]  /*01d0*/  LOP3.LUT R3, R37.reuse, 0x1f, RZ, 0xc0, !PT ;  /* 0x0000001f25037812 */ /* 0x040fe400078ec0ff */
[----:B------:R-:W-:-:S05]  /*01e0*/  LOP3.LUT R6, R37, 0x3e0, RZ, 0xc0, !PT ;  /* 0x000003e025067812 */ /* 0x000fca00078ec0ff */
[----:B------:R-:W-:-:S05]  /*01f0*/  IMAD R3, R6, 0x11, R3 ;  /* 0x0000001106037824 */ /* 0x000fca00078e0203 */
[----:B------:R-:W-:-:S05]  /*0200*/  IADD3 R41, P0, PT, R4, R3, RZ ;  /* 0x0000000304297210 */ /* 0x000fca0007f1e0ff */
[----:B------:R-:W-:Y:S01]  /*0210*/  IMAD.X R64, RZ, RZ, R64, P0 ;  /* 0x000000ffff407224 */ /* 0x000fe200000e0640 */
[----:B0-----:R-:W-:-:S04]  /*0220*/  LEA R22, P0, R41, UR4, 0x2 ;  /* 0x0000000429167c11 */ /* 0x001fc8000f8010ff */
[----:B------:R-:W-:-:S05]  /*0230*/  LEA.HI.X R23, R41, UR5, R64, 0x2, P0 ;  /* 0x0000000529177c11 */ /* 0x000fca00080f1440 */
[----:B------:R0:W5:Y:S04]  /*0240*/  LDG.E R4, desc[UR8][R22.64] ;  /* 0x0000000816047981 */ /* 0x000168000c1e1900 */
        /* <DEDUP_REMOVED lines=15> */
[----:B------:R0:W5:Y:S01]  /*0340*/  LDG.E R20, desc[UR8][R22.64+0x800] ;  /* 0x0008000816147981 */ /* 0x000162000c1e1900 */
[----:B------:R-:W-:Y:S05]  /*0350*/  BRA `(.L_x_3) ;  /* 0x0000000400307947 */ /* 0x000fea0003800000 */
.L_x_2:
[C---:B------:R-:W-:Y:S01]  /*0360*/  LOP3.LUT R3, R37.reuse, 0x1f, RZ, 0xc0, !PT ;  /* 0x0000001f25037812 */ /* 0x040fe200078ec0ff */
[----:B------:R-:W0:Y:S01]  /*0370*/  LDCU.64 UR6, c[0x0][0x3a8] ;  /* 0x00007500ff0677ac */ /* 0x000e220008000a00 */
[----:B------:R-:W-:Y:S02]  /*0380*/  LOP3.LUT R6, R37, 0x3e0, RZ, 0xc0, !PT ;  /* 0x000003e025067812 */ /* 0x000fe400078ec0ff */
[----:B------:R-:W-:-:S03]  /*0390*/  IADD3 R14, PT, PT, -R4, UR4, RZ ;  /* 0x00000004040e7c10 */ /* 0x000fc6000fffe1ff */
[----:B------:R-:W-:-:S04]  /*03a0*/  IMAD R3, R6, 0x11, R3 ;  /* 0x0000001106037824 */ /* 0x000fc800078e0203 */
[C---:B------:R-:W-:Y:S01]  /*03b0*/  VIADD R5, R3.reuse, 0x20 ;  /* 0x0000002003057836 */ /* 0x040fe20000000000 */
[----:B------:R-:W-:Y:S01]  /*03c0*/  IADD3 R41, P0, PT, R4, R3, RZ ;  /* 0x0000000304297210 */ /* 0x000fe20007f1e0ff */
[C---:B------:R-:W-:Y:S01]  /*03d0*/  VIADD R7, R3.reuse, 0x40 ;  /* 0x0000004003077836 */ /* 0x040fe20000000000 */
[-C--:B------:R-:W-:Y:S01]  /*03e0*/  ISETP.GE.AND P2, PT, R3, R14.reuse, PT ;  /* 0x0000000e0300720c */ /* 0x080fe20003f46270 */
[----:B------:R-:W-:Y:S01]  /*03f0*/  IMAD.MOV.U32 R4, RZ, RZ, -0x1 ;  /* 0xffffffffff047424 */ /* 0x000fe200078e00ff */
[-C--:B------:R-:W-:Y:S01]  /*0400*/  ISETP.GE.AND P3, PT, R5, R14.reuse, PT ;  /* 0x0000000e0500720c */ /* 0x080fe20003f66270 */
[----:B------:R-:W-:Y:S01]  /*0410*/  VIADD R5, R3, 0x60 ;  /* 0x0000006003057836 */ /* 0x000fe20000000000 */
[-C--:B------:R-:W-:Y:S01]  /*0420*/  ISETP.GE.AND P4, PT, R7, R14.reuse, PT ;  /* 0x0000000e0700720c */ /* 0x080fe20003f86270 */
[----:B------:R-:W-:Y:S01]  /*0430*/  IMAD.X R64, RZ, RZ, R64, P0 ;  /* 0x000000ffff407224 */ /* 0x000fe200000e0640 */
[----:B0-----:R-:W-:Y:S01]  /*0440*/  LEA R22, P0, R41, UR6, 0x2 ;  /* 0x0000000629167c11 */ /* 0x001fe2000f8010ff */
[----:B------:R-:W-:Y:S01]  /*0450*/  VIADD R7, R3, 0x80 ;  /* 0x0000008003077836 */ /* 0x000fe20000000000 */
[-C--:B------:R-:W-:Y:S01]  /*0460*/  ISETP.GE.AND P5, PT, R5, R14.reuse, PT ;  /* 0x0000000e0500720c */ /* 0x080fe20003fa6270 */
[----:B------:R-:W-:Y:S01]  /*0470*/  VIADD R5, R3, 0xa0 ;  /* 0x000000a003057836 */ /* 0x000fe20000000000 */
[----:B------:R-:W-:Y:S01]  /*0480*/  LEA.HI.X R23, R41, UR7, R64, 0x2, P0 ;  /* 0x0000000729177c11 */ /* 0x000fe200080f1440 */
[----:B------:R-:W-:Y:S01]  /*0490*/  IMAD.MOV.U32 R6, RZ, RZ, -0x1 ;  /* 0xffffffffff067424 */ /* 0x000fe200078e00ff */
[-C--:B------:R-:W-:Y:S01]  /*04a0*/  ISETP.GE.AND P6, PT, R7, R14.reuse, PT ;  /* 0x0000000e0700720c */ /* 0x080fe20003fc6270 */
[----:B------:R-:W-:Y:S01]  /*04b0*/  VIADD R7, R3, 0xc0 ;  /* 0x000000c003077836 */ /* 0x000fe20000000000 */
[-C--:B------:R-:W-:Y:S01]  /*04c0*/  ISETP.GE.AND P0, PT, R5, R14.reuse, PT ;  /* 0x0000000e0500720c */ /* 0x080fe20003f06270 */
[C---:B------:R-:W-:Y:S01]  /*04d0*/  VIADD R5, R3.reuse, 0xe0 ;  /* 0x000000e003057836 */ /* 0x040fe20000000000 */
[----:B------:R1:W5:Y:S01]  /*04e0*/  @!P2 LDG.E R4, desc[UR8][R22.64] ;  /* 0x000000081604a981 */ /* 0x000362000c1e1900 */
[----:B------:R-:W-:Y:S01]  /*04f0*/  VIADD R11, R3, 0x120 ;  /* 0x00000120030b7836 */ /* 0x000fe20000000000 */
[----:B------:R-:W-:-:S02]  /*0500*/  ISETP.GE.AND P1, PT, R7, R14, PT ;  /* 0x0000000e0700720c */ /* 0x000fc40003f26270 */
[-C--:B------:R-:W-:Y:S01]  /*0510*/  ISETP.GE.AND P2, PT, R5, R14.reuse, PT ;  /* 0x0000000e0500720c */ /* 0x080fe20003f46270 */
[----:B------:R-:W-:Y:S01]  /*0520*/  IMAD.MOV.U32 R5, RZ, RZ, -0x1 ;  /* 0xffffffffff057424 */ /* 0x000fe200078e00ff */
[----:B------:R1:W5:Y:S01]  /*0530*/  @!P4 LDG.E R6, desc[UR8][R22.64+0x100] ;  /* 0x000100081606c981 */ /* 0x000362000c1e1900 */
[----:B------:R-:W-:Y:S01]  /*0540*/  VIADD R9, R3, 0x100 ;  /* 0x0000010003097836 */ /* 0x000fe20000000000 */
[-C--:B------:R-:W-:Y:S01]  /*0550*/  ISETP.GE.AND P4, PT, R11, R14.reuse, PT ;  /* 0x0000000e0b00720c */ /* 0x080fe20003f86270 */
[----:B------:R-:W-:Y:S02]  /*0560*/  IMAD.MOV.U32 R8, RZ, RZ, -0x1 ;  /* 0xffffffffff087424 */ /* 0x000fe400078e00ff */
[----:B------:R-:W-:Y:S01]  /*0570*/  VIADD R11, R3, 0x160 ;  /* 0x00000160030b7836 */ /* 0x000fe20000000000 */
[----:B------:R1:W5:Y:S01]  /*0580*/  @!P3 LDG.E R5, desc[UR8][R22.64+0x80] ;  /* 0x000080081605b981 */ /* 0x000362000c1e1900 */
[----:B------:R-:W-:Y:S01]  /*0590*/  IMAD.MOV.U32 R7, RZ, RZ, -0x1 ;  /* 0xffffffffff077424 */ /* 0x000fe200078e00ff */
[-C--:B------:R-:W-:Y:S01]  /*05a0*/  ISETP.GE.AND P3, PT, R9, R14.reuse, PT ;  /* 0x0000000e0900720c */ /* 0x080fe20003f66270 */
[----:B------:R-:W-:Y:S01]  /*05b0*/  VIADD R9, R3, 0x140 ;  /* 0x0000014003097836 */ /* 0x000fe20000000000 */
[----:B------:R1:W5:Y:S01]  /*05c0*/  @!P6 LDG.E R8, desc[UR8][R22.64+0x200] ;  /* 0x000200081608e981 */ /* 0x000362000c1e1900 */
[----:B------:R-:W-:Y:S01]  /*05d0*/  IMAD.MOV.U32 R10, RZ, RZ, -0x1 ;  /* 0xffffffffff0a7424 */ /* 0x000fe200078e00ff */
[-C--:B------:R-:W-:Y:S01]  /*05e0*/  ISETP.GE.AND P6, PT, R11, R14.reuse, PT ;  /* 0x0000000e0b00720c */ /* 0x080fe20003fc6270 */
[----:B------:R-:W-:Y:S01]  /*05f0*/  VIADD R11, R3, 0x1a0 ;  /* 0x000001a0030b7836 */ /* 0x000fe20000000000 */
[----:B------:R1:W5:Y:S01]  /*0600*/  @!P5 LDG.E R7, desc[UR8][R22.64+0x180] ;  /* 0x000180081607d981 */ /* 0x000362000c1e1900 */
[----:B------:R-:W-:Y:S01]  /*0610*/  ISETP.GE.AND P5, PT, R9, R14, PT ;  /* 0x0000000e0900720c */ /* 0x000fe20003fa6270 */
[----:B------:R-:W-:-:S02]  /*0620*/  IMAD.MOV.U32 R9, RZ, RZ, -0x1 ;  /* 0xffffffffff097424 */ /* 0x000fc400078e00ff */
[----:B------:R1:W5:Y:S01]  /*0630*/  @!P1 LDG.E R10, desc[UR8][R22.64+0x300] ;  /* 0x00030008160a9981 */ /* 0x000362000c1e1900 */
[-C--:B------:R-:W-:Y:S01]  /*0640*/  ISETP.GE.AND P1, PT, R11, R14.reuse, PT ;  /* 0x0000000e0b00720c */ /* 0x080fe20003f26270 */
[C---:B------:R-:W-:Y:S02]  /*0650*/  VIADD R13, R3.reuse, 0x180 ;  /* 0x00000180030d7836 */ /* 0x040fe40000000000 */
[----:B------:R-:W-:Y:S01]  /*0660*/  IMAD.MOV.U32 R11, RZ, RZ, -0x1 ;  /* 0xffffffffff0b7424 */ /* 0x000fe200078e00ff */
[----:B------:R1:W5:Y:S01]  /*0670*/  @!P0 LDG.E R9, desc[UR8][R22.64+0x280] ;  /* 0x0002800816098981 */ /* 0x000362000c1e1900 */
[----:B------:R-:W-:Y:S01]  /*0680*/  VIADD R15, R3, 0x1c0 ;  /* 0x000001c0030f7836 */ /* 0x000fe20000000000 */
[-C--:B------:R-:W-:Y:S01]  /*0690*/  ISETP.GE.AND P0, PT, R13, R14.reuse, PT ;  /* 0x0000000e0d00720c */ /* 0x080fe20003f06270 */
[----:B------:R-:W-:Y:S02]  /*06a0*/  IMAD.MOV.U32 R12, RZ, RZ, -0x1 ;  /* 0xffffffffff0c7424 */ /* 0x000fe400078e00ff */
[----:B------:R-:W-:Y:S01]  /*06b0*/  IMAD.MOV.U32 R13, RZ, RZ, -0x1 ;  /* 0xffffffffff0d7424 */ /* 0x000fe200078e00ff */
[----:B------:R1:W5:Y:S01]  /*06c0*/  @!P2 LDG.E R11, desc[UR8][R22.64+0x380] ;  /* 0x00038008160ba981 */ /* 0x000362000c1e1900 */
[----:B------:R-:W-:Y:S01]  /*06d0*/  ISETP.GE.AND P2, PT, R15, R14, PT ;  /* 0x0000000e0f00720c */ /* 0x000fe20003f46270 */
[----:B------:R-:W-:-:S02]  /*06e0*/  VIADD R17, R3, 0x1e0 ;  /* 0x000001e003117836 */ /* 0x000fc40000000000 */
[----:B------:R-:W-:Y:S01]  /*06f0*/  VIADD R15, R3, 0x200 ;  /* 0x00000200030f7836 */ /* 0x000fe20000000000 */
[----:B------:R1:W5:Y:S02]  /*0700*/  @!P3 LDG.E R12, desc[UR8][R22.64+0x400] ;  /* 0x00040008160cb981 */ /* 0x000364000c1e1900 */
[-C--:B------:R-:W-:Y:S02]  /*0710*/  ISETP.GE.AND P3, PT, R17, R14.reuse, PT ;  /* 0x0000000e1100720c */ /* 0x080fe40003f66270 */
[----:B------:R1:W5:Y:S01]  /*0720*/  @!P4 LDG.E R13, desc[UR8][R22.64+0x480] ;  /* 0x00048008160dc981 */ /* 0x000362000c1e1900 */
[----:B------:R-:W-:Y:S01]  /*0730*/  ISETP.GE.AND P4, PT, R15, R14, PT ;  /* 0x0000000e0f00720c */ /* 0x000fe20003f86270 */
[----:B------:R-:W-:Y:S02]  /*0740*/  IMAD.MOV.U32 R14, RZ, RZ, -0x1 ;  /* 0xffffffffff0e7424 */ /* 0x000fe400078e00ff */
[----:B------:R-:W-:Y:S02]  /*0750*/  IMAD.MOV.U32 R15, RZ, RZ, -0x1 ;  /* 0xffffffffff0f7424 */ /* 0x000fe400078e00ff */
[----:B------:R-:W-:-:S02]  /*0760*/  IMAD.MOV.U32 R16, RZ, RZ, -0x1 ;  /* 0xffffffffff107424 */ /* 0x000fc400078e00ff */
[----:B------:R-:W-:Y:S01]  /*0770*/  IMAD.MOV.U32 R17, RZ, RZ, -0x1 ;  /* 0xffffffffff117424 */ /* 0x000fe200078e00ff */
[----:B------:R1:W5:Y:S01]  /*0780*/  @!P5 LDG.E R14, desc[UR8][R22.64+0x500] ;  /* 0x00050008160ed981 */ /* 0x000362000c1e1900 */
[----:B------:R-:W-:Y:S02]  /*0790*/  IMAD.MOV.U32 R18, RZ, RZ, -0x1 ;  /* 0xffffffffff127424 */ /* 0x000fe400078e00ff */
[----:B------:R-:W-:Y:S01]  /*07a0*/  IMAD.MOV.U32 R19, RZ, RZ, -0x1 ;  /* 0xffffffffff137424 */ /* 0x000fe200078e00ff */
[----:B------:R1:W5:Y:S01]  /*07b0*/  @!P6 LDG.E R15, desc[UR8][R22.64+0x580] ;  /* 0x00058008160fe981 */ /* 0x000362000c1e1900 */
[----:B------:R-:W-:-:S03]  /*07c0*/  IMAD.MOV.U32 R20, RZ, RZ, -0x1 ;  /* 0xffffffffff147424 */ /* 0x000fc600078e00ff */
[----:B------:R1:W5:Y:S04]  /*07d0*/  @!P0 LDG.E R16, desc[UR8][R22.64+0x600] ;  /* 0x0006000816108981 */ /* 0x000368000c1e1900 */
[----:B------:R1:W5:Y:S04]  /*07e0*/  @!P1 LDG.E R17, desc[UR8][R22.64+0x680] ;  /* 0x0006800816119981 */ /* 0x000368000c1e1900 */
[----:B------:R1:W5:Y:S04]  /*07f0*/  @!P2 LDG.E R18, desc[UR8][R22.64+0x700] ;  /* 0x000700081612a981 */ /* 0x000368000c1e1900 */
[----:B------:R1:W5:Y:S04]  /*0800*/  @!P3 LDG.E R19, desc[UR8][R22.64+0x780] ;  /* 0x000780081613b981 */ /* 0x000368000c1e1900 */
[----:B------:R1:W5:Y:S02]  /*0810*/  @!P4 LDG.E R20, desc[UR8][R22.64+0x800] ;  /* 0x000800081614c981 */ /* 0x000364000c1e1900 */
.L_x_3:
[----:B01----:R-:W-:Y:S01]  /*0820*/  VIMNMX R22, PT, PT, R26, 0xe0, !PT ;  /* 0x000000e01a167848 */ /* 0x003fe20007fe0100 */
[----:B------:R-:W0:Y:S01]  /*0830*/  LDCU UR4, c[0x0][0x3c8] ;  /* 0x00007900ff0477ac */ /* 0x000e220008000800 */
[----:B------:R-:W-:Y:S01]  /*0840*/  BSSY.RECONVERGENT B0, `(.L_x_4) ;  /* 0x0000025000007945 */ /* 0x000fe20003800200 */
[----:B------:R-:W-:Y:S01]  /*0850*/  IMAD.SHL.U32 R21, R21, 0x400, RZ ;  /* 0x0000040015157824 */ /* 0x000fe200078e00ff */
[--C-:B------:R-:W-:Y:S01]  /*0860*/  IADD3 R22, PT, PT, R22, 0x1f, -R26.reuse ;  /* 0x0000001f16167810 */ /* 0x100fe20007ffe81a */
[----:B------:R-:W-:Y:S01]  /*0870*/  UMOV UR5, 0xffffffff ;  /* 0xffffffff00057882 */ /* 0x000fe20000000000 */
[----:B------:R-:W-:Y:S02]  /*0880*/  IMAD.MOV.U32 R25, RZ, RZ, R26 ;  /* 0x000000ffff197224 */ /* 0x000fe400078e001a */
[C---:B------:R-:W-:Y:S02]  /*0890*/  ISETP.GE.U32.AND P0, PT, R22.reuse, 0x1e0, PT ;  /* 0x000001e01600780c */ /* 0x040fe40003f06070 */
[----:B------:R-:W-:-:S04]  /*08a0*/  LEA.HI R23, R22, 0x1, RZ, 0x1b ;  /* 0x0000000116177811 */ /* 0x000fc800078fd8ff */
[----:B------:R-:W-:-:S04]  /*08b0*/  LOP3.LUT R24, R23, 0xf, RZ, 0xc0, !PT ;  /* 0x0000000f17187812 */ /* 0x000fc800078ec0ff */
[----:B------:R-:W-:Y:S01]  /*08c0*/  ISETP.NE.AND P1, PT, R24, RZ, PT ;  /* 0x000000ff1800720c */ /* 0x000fe20003f25270 */
[----:B0-----:R-:W-:Y:S02]  /*08d0*/  USHF.L.U32 UR4, UR5, UR4, URZ ;  /* 0x0000000405047299 */ /* 0x001fe400080006ff */
[----:B------:R-:W-:Y:S10]  /*08e0*/  @!P0 BRA `(.L_x_5) ;  /* 0x0000000000688947 */ /* 0x000ff40003800000 */
[----:B------:R-:W-:Y:S01]  /*08f0*/  IMAD R27, R26, 0x4, R21 ;  /* 0x000000041a1b7824 */ /* 0x000fe200078e0215 */
[----:B------:R-:W-:Y:S01]  /*0900*/  LOP3.LUT R22, R23, 0xffffff0, RZ, 0xc0, !PT ;  /* 0x0ffffff017167812 */ /* 0x000fe200078ec0ff */
[----:B------:R-:W-:-:S03]  /*0910*/  IMAD.MOV.U32 R25, RZ, RZ, R26 ;  /* 0x000000ffff197224 */ /* 0x000fc600078e001a */
[----:B------:R-:W-:Y:S01]  /*0920*/  IADD3 R27, PT, PT, R27, 0x400, R0 ;  /* 0x000004001b1b7810 */ /* 0x000fe20007ffe000 */
[----:B------:R-:W-:-:S07]  /*0930*/  IMAD.MOV R22, RZ, RZ, -R22 ;  /* 0x000000ffff167224 */ /* 0x000fce00078e0a16 */
.L_x_6:
[----:B------:R-:W-:Y:S01]  /*0940*/  VIADD R22, R22, 0x10 ;  /* 0x0000001016167836 */ /* 0x000fe20000000000 */
[----:B------:R-:W-:Y:S01]  /*0950*/  STS [R27+-0x400], RZ ;  /* 0xfffc00ff1b007388 */ /* 0x000fe20000000800 */
[----:B------:R-:W-:-:S03]  /*0960*/  VIADD R25, R25, 0x200 ;  /* 0x0000020019197836 */ /* 0x000fc60000000000 */
[----:B------:R-:W-:Y:S01]  /*0970*/  ISETP.NE.AND P0, PT, R22, RZ, PT ;  /* 0x000000ff1600720c */ /* 0x000fe20003f05270 */
[----:B------:R-:W-:Y:S04]  /*0980*/  STS [R27+-0x380], RZ ;  /* 0xfffc80ff1b007388 */ /* 0x000fe80000000800 */
[----:B------:R-:W-:Y:S04]  /*0990*/  STS [R27+-0x300], RZ ;  /* 0xfffd00ff1b007388 */ /* 0x000fe80000000800 */
[----:B------:R-:W-:Y:S04]  /*09a0*/  STS [R27+-0x280], RZ ;  /* 0xfffd80ff1b007388 */ /* 0x000fe80000000800 */
[----:B------:R-:W-:Y:S04]  /*09b0*/  STS [R27+-0x200], RZ ;  /* 0xfffe00ff1b007388 */ /* 0x000fe80000000800 */
[----:B------:R-:W-:Y:S04]  /*09c0*/  STS [R27+-0x180], RZ ;  /* 0xfffe80ff1b007388 */ /* 0x000fe80000000800 */
[----:B------:R-:W-:Y:S04]  /*09d0*/  STS [R27+-0x100], RZ ;  /* 0xffff00ff1b007388 */ /* 0x000fe80000000800 */
[----:B------:R-:W-:Y:S04]  /*09e0*/  STS [R27+-0x80], RZ ;  /* 0xffff80ff1b007388 */ /* 0x000fe80000000800 */
[----:B------:R-:W-:Y:S04]  /*09f0*/  STS [R27], RZ ;  /* 0x000000ff1b007388 */ /* 0x000fe80000000800 */
[----:B------:R-:W-:Y:S04]  /*0a00*/  STS [R27+0x80], RZ ;  /* 0x000080ff1b007388 */ /* 0x000fe80000000800 */
[----:B------:R-:W-:Y:S04]  /*0a10*/  STS [R27+0x100], RZ ;  /* 0x000100ff1b007388 */ /* 0x000fe80000000800 */
[----:B------:R-:W-:Y:S04]  /*0a20*/  STS [R27+0x180], RZ ;  /* 0x000180ff1b007388 */ /* 0x000fe80000000800 */
[----:B------:R-:W-:Y:S04]  /*0a30*/  STS [R27+0x200], RZ ;  /* 0x000200ff1b007388 */ /* 0x000fe80000000800 */
[----:B------:R-:W-:Y:S04]  /*0a40*/  STS [R27+0x280], RZ ;  /* 0x000280ff1b007388 */ /* 0x000fe80000000800 */
[----:B------:R-:W-:Y:S04]  /*0a50*/  STS [R27+0x300], RZ ;  /* 0x000300ff1b007388 */ /* 0x000fe80000000800 */
[----:B------:R0:W-:Y:S02]  /*0a60*/  STS [R27+0x380], RZ ;  /* 0x000380ff1b007388 */ /* 0x0001e40000000800 */
[----:B0-----:R-:W-:Y:S01]  /*0a70*/  VIADD R27, R27, 0x800 ;  /* 0x000008001b1b7836 */ /* 0x001fe20000000000 */
[----:B------:R-:W-:Y:S06]  /*0a80*/  @P0 BRA `(.L_x_6) ;  /* 0xfffffffc00ac0947 */ /* 0x000fec000383ffff */
.L_x_5:
[----:B------:R-:W-:Y:S05]  /*0a90*/  BSYNC.RECONVERGENT B0 ;  /* 0x0000000000007941 */ /* 0x000fea0003800200 */
.L_x_4:
[----:B------:R-:W-:Y:S01]  /*0aa0*/  BSSY.RECONVERGENT B0, `(.L_x_7) ;  /* 0x0000026000007945 */ /* 0x000fe20003800200 */
[----:B------:R-:W-:-:S03]  /*0ab0*/  IMAD.IADD R22, R0, 0x1, R21 ;  /* 0x0000000100167824 */ /* 0x000fc600078e0215 */
[----:B------:R-:W-:Y:S05]  /*0ac0*/  @!P1 BRA `(.L_x_8) ;  /* 0x00000000008c9947 */ /* 0x000fea0003800000 */
[----:B------:R-:W-:Y:S01]  /*0ad0*/  ISETP.GE.U32.AND P0, PT, R24, 0x8, PT ;  /* 0x000000081800780c */ /* 0x000fe20003f06070 */
[----:B------:R-:W-:Y:S01]  /*0ae0*/  BSSY.RECONVERGENT B1, `(.L_x_9) ;  /* 0x000000e000017945 */ /* 0x000fe20003800200 */
[----:B------:R-:W-:-:S04]  /*0af0*/  LOP3.LUT R26, R23, 0x7, RZ, 0xc0, !PT ;  /* 0x00000007171a7812 */ /* 0x000fc800078ec0ff */
[----:B------:R-:W-:-:S07]  /*0b00*/  ISETP.NE.AND P1, PT, R26, RZ, PT ;  /* 0x000000ff1a00720c */ /* 0x000fce0003f25270 */
[----:B------:R-:W-:Y:S06]  /*0b10*/  @!P0 BRA `(.L_x_10) ;  /* 0x0000000000288947 */ /* 0x000fec0003800000 */
[C---:B------:R-:W-:Y:S02]  /*0b20*/  IMAD R24, R25.reuse, 0x4, R22 ;  /* 0x0000000419187824 */ /* 0x040fe400078e0216 */
[----:B------:R-:W-:-:S03]  /*0b30*/  VIADD R25, R25, 0x100 ;  /* 0x0000010019197836 */ /* 0x000fc60000000000 */
[----:B------:R0:W-:Y:S04]  /*0b40*/  STS [R24], RZ ;  /* 0x000000ff18007388 */ /* 0x0001e80000000800 */
[----:B------:R0:W-:Y:S04]  /*0b50*/  STS [R24+0x80], RZ ;  /* 0x000080ff18007388 */ /* 0x0001e80000000800 */
[----:B------:R0:W-:Y:S04]  /*0b60*/  STS [R24+0x100], RZ ;  /* 0x000100ff18007388 */ /* 0x0001e80000000800 */
[----:B------:R0:W-:Y:S04]  /*0b70*/  STS [R24+0x180], RZ ;  /* 0x000180ff18007388 */ /* 0x0001e80000000800 */
[----:B------:R0:W-:Y:S04]  /*0b80*/  STS [R24+0x200], RZ ;  /* 0x000200ff18007388 */ /* 0x0001e80000000800 */
[----:B------:R0:W-:Y:S04]  /*0b90*/  STS [R24+0x280], RZ ;  /* 0x000280ff18007388 */ /* 0x0001e80000000800 */
[----:B------:R0:W-:Y:S04]  /*0ba0*/  STS [R24+0x300], RZ ;  /* 0x000300ff18007388 */ /* 0x0001e80000000800 */
[----:B------:R0:W-:Y:S02]  /*0bb0*/  STS [R24+0x380], RZ ;  /* 0x000380ff18007388 */ /* 0x0001e40000000800 */
.L_x_10:
[----:B------:R-:W-:Y:S05]  /*0bc0*/  BSYNC.RECONVERGENT B1 ;  /* 0x0000000000017941 */ /* 0x000fea0003800200 */
.L_x_9:
[----:B------:R-:W-:Y:S05]  /*0bd0*/  @!P1 BRA `(.L_x_8) ;  /* 0x0000000000489947 */ /* 0x000fea0003800000 */
[----:B------:R-:W-:Y:S02]  /*0be0*/  ISETP.GE.U32.AND P0, PT, R26, 0x4, PT ;  /* 0x000000041a00780c */ /* 0x000fe40003f06070 */
[----:B------:R-:W-:-:S04]  /*0bf0*/  LOP3.LUT R23, R23, 0x3, RZ, 0xc0, !PT ;  /* 0x0000000317177812 */ /* 0x000fc800078ec0ff */
[----:B------:R-:W-:-:S07]  /*0c00*/  ISETP.NE.AND P1, PT, R23, RZ, PT ;  /* 0x000000ff1700720c */ /* 0x000fce0003f25270 */
[C---:B------:R-:W-:Y:S02]  /*0c10*/  @P0 IMAD R22, R25.reuse, 0x4, R22 ;  /* 0x0000000419160824 */ /* 0x040fe400078e0216 */
[----:B------:R-:W-:-:S03]  /*0c20*/  @P0 VIADD R25, R25, 0x80 ;  /* 0x0000008019190836 */ /* 0x000fc60000000000 */
[----:B------:R1:W-:Y:S04]  /*0c30*/  @P0 STS [R22], RZ ;  /* 0x000000ff16000388 */ /* 0x0003e80000000800 */
[----:B------:R1:W-:Y:S04]  /*0c40*/  @P0 STS [R22+0x80], RZ ;  /* 0x000080ff16000388 */ /* 0x0003e80000000800 */
[----:B------:R1:W-:Y:S04]  /*0c50*/  @P0 STS [R22+0x100], RZ ;  /* 0x000100ff16000388 */ /* 0x0003e80000000800 */
[----:B------:R1:W-:Y:S01]  /*0c60*/  @P0 STS [R22+0x180], RZ ;  /* 0x000180ff16000388 */ /* 0x0003e20000000800 */
[----:B------:R-:W-:Y:S05]  /*0c70*/  @!P1 BRA `(.L_x_8) ;  /* 0x0000000000209947 */ /* 0x000fea0003800000 */
[----:B------:R-:W-:Y:S02]  /*0c80*/  IMAD R21, R25, 0x4, R21 ;  /* 0x0000000419157824 */ /* 0x000fe400078e0215 */
[----:B------:R-:W-:Y:S02]  /*0c90*/  IMAD.MOV R23, RZ, RZ, -R23 ;  /* 0x000000ffff177224 */ /* 0x000fe400078e0a17 */
[----:B------:R-:W-:-:S07]  /*0ca0*/  IMAD.IADD R21, R0, 0x1, R21 ;  /* 0x0000000100157824 */ /* 0x000fce00078e0215 */
.L_x_11:
[----:B------:R-:W-:Y:S01]  /*0cb0*/  VIADD R23, R23, 0x1 ;  /* 0x0000000117177836 */ /* 0x000fe20000000000 */
[----:B------:R2:W-:Y:S04]  /*0cc0*/  STS [R21], RZ ;  /* 0x000000ff15007388 */ /* 0x0005e80000000800 */
[----:B------:R-:W-:Y:S01]  /*0cd0*/  ISETP.NE.AND P0, PT, R23, RZ, PT ;  /* 0x000000ff1700720c */ /* 0x000fe20003f05270 */
[----:B--2---:R-:W-:-:S12]  /*0ce0*/  VIADD R21, R21, 0x80 ;  /* 0x0000008015157836 */ /* 0x004fd80000000000 */
[----:B------:R-:W-:Y:S05]  /*0cf0*/  @P0 BRA `(.L_x_11) ;  /* 0xfffffffc00ec0947 */ /* 0x000fea000383ffff */
.L_x_8:
[----:B------:R-:W-:Y:S05]  /*0d00*/  BSYNC.RECONVERGENT B0 ;  /* 0x0000000000007941 */ /* 0x000fea0003800200 */
.L_x_7:
[----:B------:R-:W2:Y:S01]  /*0d10*/  LDCU UR5, c[0x0][0x3c4] ;  /* 0x00007880ff0577ac */ /* 0x000ea20008000800 */
[C---:B------:R-:W-:Y:S01]  /*0d20*/  ISETP.GT.U32.AND P2, PT, R37.reuse, 0xff, PT ;  /* 0x000000ff2500780c */ /* 0x040fe20003f44070 */
[C---:B------:R-:W-:Y:S01]  /*0d30*/  IMAD.SHL.U32 R23, R37.reuse, 0x20, RZ ;  /* 0x0000002025177824 */ /* 0x040fe200078e00ff */
[----:B------:R-:W3:Y:S01]  /*0d40*/  LDC.64 R38, c[0x0][0x380] ;  /* 0x0000e000ff267b82 */ /* 0x000ee20000000a00 */
[----:B------:R-:W-:Y:S01]  /*0d50*/  BSSY.RECONVERGENT B0, `(.L_x_12) ;  /* 0x0000071000007945 */ /* 0x000fe20003800200 */
[----:B0-----:R-:W-:Y:S01]  /*0d60*/  P2R R24, PR, RZ, 0x4 ;  /* 0x00000004ff187803 */ /* 0x001fe20000000000 */
[----:B------:R-:W-:Y:S01]  /*0d70*/  IMAD R21, R37, 0x4, R0 ;  /* 0x0000000425157824 */ /* 0x000fe200078e0200 */
[----:B------:R-:W-:Y:S01]  /*0d80*/  LOP3.LUT R25, R23, 0x7c00, RZ, 0xc0, !PT ;  /* 0x00007c0017197812 */ /* 0x000fe200078ec0ff */
[----:B-1----:R-:W-:Y:S02]  /*0d90*/  IMAD.MOV.U32 R22, RZ, RZ, RZ ;  /* 0x000000ffff167224 */ /* 0x002fe400078e00ff */
[----:B------:R0:W-:Y:S02]  /*0da0*/  STL [R1], R24 ;  /* 0x0000001801007387 */ /* 0x0001e40000100800 */
[----:B------:R-:W-:Y:S01]  /*0db0*/  IMAD.IADD R62, R0, 0x1, R25 ;  /* 0x00000001003e7824 */ /* 0x000fe200078e0219 */
[----:B--2--5:R-:W-:-:S02]  /*0dc0*/  SHF.R.U32.HI R23, RZ, UR5, R4 ;  /* 0x00000005ff177c19 */ /* 0x024fc40008011604 */
[----:B0-----:R-:W-:Y:S02]  /*0dd0*/  SHF.R.U32.HI R24, RZ, UR5, R5 ;  /* 0x00000005ff187c19 */ /* 0x001fe40008011605 */
[----:B------:R-:W-:Y:S02]  /*0de0*/  SHF.R.U32.HI R26, RZ, UR5, R6 ;  /* 0x00000005ff1a7c19 */ /* 0x000fe40008011606 */
[----:B------:R-:W-:Y:S02]  /*0df0*/  SHF.R.U32.HI R27, RZ, UR5, R7 ;  /* 0x00000005ff1b7c19 */ /* 0x000fe40008011607 */
[----:B------:R-:W-:Y:S02]  /*0e00*/  SHF.R.U32.HI R28, RZ, UR5, R8 ;  /* 0x00000005ff1c7c19 */ /* 0x000fe40008011608 */
[----:B------:R-:W-:Y:S02]  /*0e10*/  LOP3.LUT R23, R23, UR4, RZ, 0x30, !PT ;  /* 0x0000000417177c12 */ /* 0x000fe4000f8e30ff */
[----:B------:R-:W-:-:S02]  /*0e20*/  SHF.R.U32.HI R29, RZ, UR5, R9 ;  /* 0x00000005ff1d7c19 */ /* 0x000fc40008011609 */
[----:B------:R-:W-:Y:S01]  /*0e30*/  LOP3.LUT R24, R24, UR4, RZ, 0x30, !PT ;  /* 0x0000000418187c12 */ /* 0x000fe2000f8e30ff */
[----:B------:R-:W-:Y:S01]  /*0e40*/  IMAD R46, R23, 0x4, R62 ;  /* 0x00000004172e7824 */ /* 0x000fe200078e023e */
[----:B------:R-:W-:Y:S01]  /*0e50*/  SHF.R.U32.HI R30, RZ, UR5, R10 ;  /* 0x00000005ff1e7c19 */ /* 0x000fe2000801160a */
[----:B------:R-:W-:Y:S01]  /*0e60*/  NOP ;  /* 0x0000000000007918 */ /* 0x000fe20000000000 */
[----:B------:R-:W-:Y:S01]  /*0e70*/  LOP3.LUT R25, R26, UR4, RZ, 0x30, !PT ;  /* 0x000000041a197c12 */ /* 0x000fe2000f8e30ff */
[--C-:B------:R-:W-:Y:S01]  /*0e80*/  IMAD R47, R24, 0x4, R62.reuse ;  /* 0x00000004182f7824 */ /* 0x100fe200078e023e */
[----:B------:R-:W-:Y:S01]  /*0e90*/  SHF.R.U32.HI R31, RZ, UR5, R11 ;  /* 0x00000005ff1f7c19 */ /* 0x000fe2000801160b */
[----:B------:R0:W-:Y:S01]  /*0ea0*/  ATOMS.POPC.INC.32 RZ, [R46+URZ] ;  /* 0x000000002eff7f8c */ /* 0x0001e2000d8000ff */
[----:B------:R-:W-:Y:S01]  /*0eb0*/  LOP3.LUT R26, R27, UR4, RZ, 0x30, !PT ;  /* 0x000000041b1a7c12 */ /* 0x000fe2000f8e30ff */
[----:B------:R-:W-:Y:S01]  /*0ec0*/  IMAD R48, R25, 0x4, R62 ;  /* 0x0000000419307824 */ /* 0x000fe200078e023e */
[----:B------:R-:W-:Y:S01]  /*0ed0*/  SHF.R.U32.HI R32, RZ, UR5, R12 ;  /* 0x00000005ff207c19 */ /* 0x000fe2000801160c */
[----:B------:R0:W-:Y:S01]  /*0ee0*/  ATOMS.POPC.INC.32 RZ, [R47+URZ] ;  /* 0x000000002fff7f8c */ /* 0x0001e2000d8000ff */
        /* <DEDUP_REMOVED lines=34> */
[----:B------:R-:W-:Y:S01]  /*1110*/  LOP3.LUT R42, R42, UR4, RZ, 0x30, !PT ;  /* 0x000000042a2a7c12 */ /* 0x000fe2000f8e30ff */
[----:B------:R0:W-:Y:S01]  /*1120*/  ATOMS.POPC.INC.32 RZ, [R56+URZ] ;  /* 0x0000000038ff7f8c */ /* 0x0001e2000d8000ff */
[----:B------:R-:W-:Y:S01]  /*1130*/  LOP3.LUT R43, R43, UR4, RZ, 0x30, !PT ;  /* 0x000000042b2b7c12 */ /* 0x000fe2000f8e30ff */
[--C-:B------:R-:W-:Y:S01]  /*1140*/  IMAD R58, R35, 0x4, R62.reuse ;  /* 0x00000004233a7824 */ /* 0x100fe200078e023e */
[----:B------:R-:W-:Y:S01]  /*1150*/  LOP3.LUT R44, R44, UR4, RZ, 0x30, !PT ;  /* 0x000000042c2c7c12 */ /* 0x000fe2000f8e30ff */
[--C-:B------:R-:W-:Y:S01]  /*1160*/  IMAD R59, R42, 0x4, R62.reuse ;  /* 0x000000042a3b7824 */ /* 0x100fe200078e023e */
[----:B------:R-:W-:Y:S01]  /*1170*/  LOP3.LUT R45, R45, UR4, RZ, 0x30, !PT ;  /* 0x000000042d2d7c12 */ /* 0x000fe2000f8e30ff */
[--C-:B------:R-:W-:Y:S01]  /*1180*/  IMAD R60, R43, 0x4, R62.reuse ;  /* 0x000000042b3c7824 */ /* 0x100fe200078e023e */
[----:B------:R0:W-:Y:S01]  /*1190*/  ATOMS.POPC.INC.32 RZ, [R57+URZ] ;  /* 0x0000000039ff7f8c */ /* 0x0001e2000d8000ff */
[----:B------:R-:W-:-:S02]  /*11a0*/  IMAD R61, R44, 0x4, R62 ;  /* 0x000000042c3d7824 */ /* 0x000fc400078e023e */
[----:B------:R-:W-:Y:S01]  /*11b0*/  IMAD R62, R45, 0x4, R62 ;  /* 0x000000042d3e7824 */ /* 0x000fe200078e023e */
[----:B------:R0:W-:Y:S04]  /*11c0*/  ATOMS.POPC.INC.32 RZ, [R58+URZ] ;  /* 0x000000003aff7f8c */ /* 0x0001e8000d8000ff */
[----:B------:R0:W-:Y:S04]  /*11d0*/  ATOMS.POPC.INC.32 RZ, [R59+URZ] ;  /* 0x000000003bff7f8c */ /* 0x0001e8000d8000ff */
[----:B------:R0:W-:Y:S04]  /*11e0*/  ATOMS.POPC.INC.32 RZ, [R60+URZ] ;  /* 0x000000003cff7f8c */ /* 0x0001e8000d8000ff */
[----:B------:R0:W-:Y:S04]  /*11f0*/  ATOMS.POPC.INC.32 RZ, [R61+URZ] ;  /* 0x000000003dff7f8c */ /* 0x0001e8000d8000ff */
[----:B------:R0:W-:Y:S01]  /*1200*/  ATOMS.POPC.INC.32 RZ, [R62+URZ] ;  /* 0x000000003eff7f8c */ /* 0x0001e2000d8000ff */
[----:B------:R-:W-:Y:S06]  /*1210*/  BAR.SYNC.DEFER_BLOCKING 0x0 ;  /* 0x0000000000007b1d */ /* 0x000fec0000010000 */
[----:B---3--:R-:W-:Y:S05]  /*1220*/  @P2 BRA `(.L_x_13) ;  /* 0x00000000008c2947 */ /* 0x008fea0003800000 */
[----:B------:R-:W-:Y:S04]  /*1230*/  LDS R72, [R21] ;  /* 0x0000000015487984 */ /* 0x000fe80000000800 */
[----:B------:R-:W1:Y:S04]  /*1240*/  LDS R73, [R21+0x400] ;  /* 0x0004000015497984 */ /* 0x000e680000000800 */
[----:B------:R-:W2:Y:S04]  /*1250*/  LDS R75, [R21+0x800] ;  /* 0x00080000154b7984 */ /* 0x000ea80000000800 */
[----:B------:R-:W3:Y:S04]  /*1260*/  LDS R77, [R21+0xc00] ;  /* 0x000c0000154d7984 */ /* 0x000ee80000000800 */
[----:B------:R-:W4:Y:S04]  /*1270*/  LDS R71, [R21+0x1000] ;  /* 0x0010000015477984 */ /* 0x000f280000000800 */
[----:B------:R-:W5:Y:S04]  /*1280*/  LDS R70, [R21+0x1400] ;  /* 0x0014000015467984 */ /* 0x000f680000000800 */
[----:B------:R-:W0:Y:S04]  /*1290*/  LDS R40, [R21+0x1800] ;  /* 0x0018000015287984 */ /* 0x000e280000000800 */
[----:B------:R-:W0:Y:S04]  /*12a0*/  LDS R69, [R21+0x1c00] ;  /* 0x001c000015457984 */ /* 0x000e280000000800 */
[----:B------:R-:W0:Y:S04]  /*12b0*/  LDS R68, [R21+0x2000] ;  /* 0x0020000015447984 */ /* 0x000e280000000800 */
[----:B------:R-:W0:Y:S04]  /*12c0*/  LDS R67, [R21+0x2400] ;  /* 0x0024000015437984 */ /* 0x000e280000000800 */
[----:B------:R-:W0:Y:S01]  /*12d0*/  LDS R65, [R21+0x2800] ;  /* 0x0028000015417984 */ /* 0x000e220000000800 */
[----:B-1----:R-:W-:-:S03]  /*12e0*/  IMAD.IADD R74, R72, 0x1, R73 ;  /* 0x00000001484a7824 */ /* 0x002fc600078e0249 */
[----:B------:R1:W-:Y:S01]  /*12f0*/  STS [R21+0x400], R72 ;  /* 0x0004004815007388 */ /* 0x0003e20000000800 */
[----:B--2---:R-:W-:-:S03]  /*1300*/  IMAD.IADD R66, R74, 0x1, R75 ;  /* 0x000000014a427824 */ /* 0x004fc600078e024b */
[----:B------:R-:W-:Y:S01]  /*1310*/  STS [R21+0x800], R74 ;  /* 0x0008004a15007388 */ /* 0x000fe20000000800 */
[----:B---3--:R-:W-:-:S03]  /*1320*/  IMAD.IADD R22, R66, 0x1, R77 ;  /* 0x0000000142167824 */ /* 0x008fc600078e024d */
[----:B------:R-:W-:Y:S01]  /*1330*/  STS [R21+0xc00], R66 ;  /* 0x000c004215007388 */ /* 0x000fe20000000800 */
[----:B----4-:R-:W-:-:S03]  /*1340*/  IMAD.IADD R71, R22, 0x1, R71 ;  /* 0x0000000116477824 */ /* 0x010fc600078e0247 */
[----:B------:R-:W-:Y:S01]  /*1350*/  STS [R21], RZ ;  /* 0x000000ff15007388 */ /* 0x000fe20000000800 */
[----:B-----5:R-:W-:-:S03]  /*1360*/  IMAD.IADD R73, R71, 0x1, R70 ;  /* 0x0000000147497824 */ /* 0x020fc600078e0246 */
[----:B------:R-:W-:Y:S01]  /*1370*/  STS [R21+0x1400], R71 ;  /* 0x0014004715007388 */ /* 0x000fe20000000800 */
[----:B0-----:R-:W-:-:S03]  /*1380*/  IMAD.IADD R40, R73, 0x1, R40 ;  /* 0x0000000149287824 */ /* 0x001fc600078e0228 */
[----:B------:R-:W0:Y:S01]  /*1390*/  LDS R70, [R21+0x2c00] ;  /* 0x002c000015467984 */ /* 0x000e220000000800 */
[----:B------:R-:W-:-:S03]  /*13a0*/  IMAD.IADD R69, R40, 0x1, R69 ;  /* 0x0000000128457824 */ /* 0x000fc600078e0245 */
[----:B------:R-:W-:Y:S01]  /*13b0*/  STS [R21+0x1800], R73 ;  /* 0x0018004915007388 */ /* 0x000fe20000000800 */
[----:B------:R-:W-:-:S03]  /*13c0*/  IMAD.IADD R68, R69, 0x1, R68 ;  /* 0x0000000145447824 */ /* 0x000fc600078e0244 */
[----:B------:R-:W-:Y:S01]  /*13d0*/  STS [R21+0x1c00], R40 ;  /* 0x001c002815007388 */ /* 0x000fe20000000800 */
[----:B-1----:R-:W-:-:S03]  /*13e0*/  IMAD.IADD R72, R68, 0x1, R67 ;  /* 0x0000000144487824 */ /* 0x002fc600078e0243 */
[----:B------:R-:W-:Y:S01]  /*13f0*/  STS [R21+0x2000], R69 ;  /* 0x0020004515007388 */ /* 0x000fe20000000800 */
[----:B------:R-:W-:-:S03]  /*1400*/  IMAD.IADD R65, R72, 0x1, R65 ;  /* 0x0000000148417824 */ /* 0x000fc600078e0241 */
[----:B------:R-:W-:Y:S04]  /*1410*/  STS [R21+0x2400], R68 ;  /* 0x0024004415007388 */ /* 0x000fe80000000800 */
[----:B------:R-:W-:Y:S04]  /*1420*/  STS [R21+0x2800], R72 ;  /* 0x0028004815007388 */ /* 0x000fe80000000800 */
[----:B------:R-:W-:Y:S04]  /*1430*/  STS [R21+0x2c00], R65 ;  /* 0x002c004115007388 */ /* 0x000fe80000000800 */
[----:B------:R0:W-:Y:S02]  /*1440*/  STS [R21+0x1000], R22 ;  /* 0x0010001615007388 */ /* 0x0001e40000000800 */
[----:B0-----:R-:W-:-:S07]  /*1450*/  IMAD.IADD R22, R65, 0x1, R70 ;  /* 0x0000000141167824 */ /* 0x001fce00078e0246 */
.L_x_13:
[----:B------:R-:W-:Y:S05]  /*1460*/  BSYNC.RECONVERGENT B0 ;  /* 0x0000000000007941 */ /* 0x000fea0003800200 */
.L_x_12:
[----:B------:R-:W-:Y:S01]  /*1470*/  ISETP.NE.AND P0, PT, R22, 0x1980, PT ;  /* 0x000019801600780c */ /* 0x000fe20003f05270 */
[----:B------:R-:W-:Y:S01]  /*1480*/  IMAD R65, R2, 0x100, R37 ;  /* 0x0000010002417824 */ /* 0x000fe200078e0225 */
[----:B------:R-:W1:Y:S02]  /*1490*/  LDCU.64 UR6, c[0x0][0x3b8] ;  /* 0x00007700ff0677ac */ /* 0x000e640008000a00 */
[----:B------:R-:W-:Y:S01]  /*14a0*/  ISETP.LT.U32.AND P0, PT, R37, 0x100, !P0 ;  /* 0x000001002500780c */ /* 0x000fe20004701070 */
[----:B------:R-:W-:Y:S01]  /*14b0*/  IMAD.WIDE R38, R65, 0x4, R38 ;  /* 0x0000000441267825 */ /* 0x000fe200078e0226 */
[----:B------:R-:W-:-:S05]  /*14c0*/  @!P2 LOP3.LUT R65, R22, 0x40000000, RZ, 0xfc, !PT ;  /* 0x400000001641a812 */ /* 0x000fca00078efcff */
[----:B------:R2:W-:Y:S06]  /*14d0*/  @!P2 STG.E.STRONG.SYS desc[UR8][R38.64], R65 ;  /* 0x000000412600a986 */ /* 0x0005ec000c115908 */
[----:B------:R-:W-:Y:S06]  /*14e0*/  BAR.RED.OR.DEFER_BLOCKING 0x0, P0 ;  /* 0x0000000000007b1d */ /* 0x000fec0000014800 */
[----:B------:R-:W3:Y:S01]  /*14f0*/  B2R.RESULT RZ, P0 ;  /* 0x0000000000ff731c */ /* 0x000ee20000004000 */
[----:B-1----:R-:W-:-:S04]  /*1500*/  LEA R40, P1, R41, UR6, 0x2 ;  /* 0x0000000629287c11 */ /* 0x002fc8000f8210ff */
[----:B------:R-:W-:Y:S01]  /*1510*/  LEA.HI.X R41, R41, UR7, R64, 0x2, P1 ;  /* 0x0000000729297c11 */ /* 0x000fe200088f1440 */
[----:B--23--:R-:W-:Y:S08]  /*1520*/  @!P0 BRA `(.L_x_14) ;  /* 0x0000001000ac8947 */ /* 0x00cff00003800000 */
[----:B------:R-:W1:Y:S01]  /*1530*/  LDC.64 R24, c[0x0][0x390] ;  /* 0x0000e400ff187b82 */ /* 0x000e620000000a00 */
[----:B------:R-:W-:Y:S01]  /*1540*/  BSSY B1, `(.L_x_15) ;  /* 0x0000030000017945 */ /* 0x000fe20003800000 */
[----:B------:R-:W-:-:S06]  /*1550*/  IMAD R31, R37, 0x8, R0 ;  /* 0x00000008251f7824 */ /* 0x000fcc00078e0200 */
[----:B------:R-:W2:Y:S01]  /*1560*/  LDC.64 R26, c[0x0][0x398] ;  /* 0x0000e600ff1a7b82 */ /* 0x000ea20000000a00 */
[----:B-1----:R-:W-:Y:S01]  /*1570*/  IMAD.WIDE.U32 R24, R37, 0x8, R24 ;  /* 0x0000000825187825 */ /* 0x002fe200078e0018 */
[----:B------:R-:W-:Y:S06]  /*1580*/  @P2 BRA `(.L_x_16) ;  /* 0x0000000000ac2947 */ /* 0x000fec0003800000 */
[----:B--2---:R-:W-:-:S06]  /*1590*/  IMAD.WIDE.U32 R26, R37, 0x8, R26 ;  /* 0x00000008251a7825 */ /* 0x004fcc00078e001a */
[----:B------:R-:W2:Y:S01]  /*15a0*/  LDG.E.64 R26, desc[UR8][R26.64] ;  /* 0x000000081a1a7981 */ /* 0x000ea2000c1e1b00 */
[----:B------:R-:W-:Y:S01]  /*15b0*/  ISETP.GT.U32.AND P0, PT, R37, R23, PT ;  /* 0x000000172500720c */ /* 0x000fe20003f04070 */
[----:B------:R-:W-:-:S03]  /*15c0*/  IMAD.MOV.U32 R21, RZ, RZ, R22 ;  /* 0x000000ffff157224 */ /* 0x000fc600078e0016 */
[----:B------:R-:W-:-:S04]  /*15d0*/  SEL R29, RZ, 0x1980, !P0 ;  /* 0x00001980ff1d7807 */ /* 0x000fc80004000000 */
[----:B--2---:R-:W-:-:S04]  /*15e0*/  IADD3 R28, P0, PT, R26, -R29, RZ ;  /* 0x8000001d1a1c7210 */ /* 0x004fc80007f1e0ff */
[----:B------:R-:W-:Y:S02]  /*15f0*/  IADD3.X R29, PT, PT, R27, -0x1, RZ, P0, !PT ;  /* 0xffffffff1b1d7810 */ /* 0x000fe400007fe4ff */
[----:B------:R-:W-:-:S03]  /*1600*/  ISETP.GE.AND P0, PT, R2, 0x1, PT ;  /* 0x000000010200780c */ /* 0x000fc60003f06270 */
[----:B------:R1:W-:Y:S10]  /*1610*/  STS.64 [R31+0x6600], R28 ;  /* 0x0066001c1f007388 */ /* 0x0003f40000000a00 */
[----:B------:R-:W-:Y:S05]  /*1620*/  @!P0 BRA `(.L_x_17) ;  /* 0x00000000006c8947 */ /* 0x000fea0003800000 */
[----:B------:R-:W-:Y:S01]  /*1630*/  BSSY B0, `(.L_x_18) ;  /* 0x0000019000007945 */ /* 0x000fe20003800000 */
[----:B------:R-:W-:Y:S02]  /*1640*/  IMAD.MOV.U32 R0, RZ, RZ, -0x1 ;  /* 0xffffffffff007424 */ /* 0x000fe400078e00ff */
[----:B-1----:R-:W-:Y:S02]  /*1650*/  IMAD.MOV.U32 R28, RZ, RZ, R2 ;  /* 0x000000ffff1c7224 */ /* 0x002fe400078e0002 */
[----:B------:R-:W-:-:S07]  /*1660*/  IMAD.MOV.U32 R21, RZ, RZ, R22 ;  /* 0x000000ffff157224 */ /* 0x000fce00078e0016 */
.L_x_22:
[----:B------:R-:W1:Y:S01]  /*1670*/  LDC.64 R26, c[0x0][0x380] ;  /* 0x0000e000ff1a7b82 */ /* 0x000e620000000a00 */
[----:B------:R-:W-:Y:S01]  /*1680*/  VIADD R33, R28, 0xffffffff ;  /* 0xffffffff1c217836 */ /* 0x000fe20000000000 */
[----:B------:R-:W-:Y:S03]  /*1690*/  BSSY B2, `(.L_x_19) ;  /* 0x0000008000027945 */ /* 0x000fe60003800000 */
[----:B------:R-:W-:-:S04]  /*16a0*/  IMAD R29, R33, 0x100, R37 ;  /* 0x00000100211d7824 */ /* 0x000fc800078e0225 */
[----:B-1----:R-:W-:-:S07]  /*16b0*/  IMAD.WIDE R26, R29, 0x4, R26 ;  /* 0x000000041d1a7825 */ /* 0x002fce00078e021a */
.L_x_20:
[----:B------:R-:W-:Y:S05]  /*16c0*/  YIELD ;  /* 0x0000000000007946 */ /* 0x000fea0003800000 */
[----:B------:R1:W-:Y:S06]  /*16d0*/  MEMBAR.SC.CTA ;  /* 0x0000000000007992 */ /* 0x0003ec0000000000 */
[----:B-1----:R-:W2:Y:S02]  /*16e0*/  LDG.E.STRONG.SYS R29, desc[UR8][R26.64] ;  /* 0x000000081a1d7981 */ /* 0x002ea4000c1f5900 */
[----:B--2---:R-:W-:-:S13]  /*16f0*/  ISETP.NE.AND P0, PT, R29, RZ, PT ;  /* 0x000000ff1d00720c */ /* 0x004fda0003f05270 */
[----:B------:R-:W-:Y:S05]  /*1700*/  @!P0 BRA `(.L_x_20) ;  /* 0xfffffffc00ec8947 */ /* 0x000fea000383ffff */
[----:B------:R-:W-:Y:S05]  /*1710*/  BSYNC B2 ;  /* 0x0000000000027941 */ /* 0x000fea0003800000 */
.L_x_19:
[----:B------:R-:W-:Y:S01]  /*1720*/  BSSY.RECONVERGENT B2, `(.L_x_21) ;  /* 0x0000006000027945 */ /* 0x000fe20003800200 */
[C---:B------:R-:W-:Y:S02]  /*1730*/  ISETP.GT.AND P0, PT, R29.reuse, -0x1, PT ;  /* 0xffffffff1d00780c */ /* 0x040fe40003f04270 */
[----:B------:R-:W-:Y:S01]  /*1740*/  LOP3.LUT R26, R29, 0x3fffffff, RZ, 0xc0, !PT ;  /* 0x3fffffff1d1a7812 */ /* 0x000fe200078ec0ff */
[----:B------:R-:W-:Y:S05]  /*1750*/  WARPSYNC.EXCLUSIVE R0 ;  /* 0x0000000000007348 */ /* 0x000fea0003a00000 */
[----:B------:R-:W-:-:S05]  /*1760*/  IMAD.IADD R21, R26, 0x1, R21 ;  /* 0x000000011a157824 */ /* 0x000fca00078e0215 */
[----:B------:R-:W-:-:S07]  /*1770*/  VOTE.ANY R0, PT, P0 ;  /* 0x0000000000007806 */ /* 0x000fce00000e0100 */
[----:B------:R-:W-:Y:S05]  /*1780*/  BSYNC.RECONVERGENT B2 ;  /* 0x0000000000027941 */ /* 0x000fea0003800200 */
.L_x_21:
[----:B------:R-:W-:Y:S01]  /*1790*/  ISETP.GT.U32.AND P1, PT, R28, 0x1, PT ;  /* 0x000000011c00780c */ /* 0x000fe20003f24070 */
[----:B------:R-:W-:-:S12]  /*17a0*/  IMAD.MOV.U32 R28, RZ, RZ, R33 ;  /* 0x000000ffff1c7224 */ /* 0x000fd800078e0021 */
[----:B------:R-:W-:Y:S05]  /*17b0*/  @P0 BRA P1, `(.L_x_22) ;  /* 0xfffffffc00ac0947 */ /* 0x000fea000083ffff */
[----:B------:R-:W-:Y:S05]  /*17c0*/  BSYNC B0 ;  /* 0x0000000000007941 */ /* 0x000fea0003800000 */
.L_x_18:
[----:B------:R2:W3:Y:S02]  /*17d0*/  LDS.64 R28, [R31+0x6600] ;  /* 0x006600001f1c7984 */ /* 0x0004e40000000a00 */
.L_x_17:
[C---:B------:R-:W-:Y:S01]  /*17e0*/  IMAD.IADD R27, R21.reuse, 0x1, -R22 ;  /* 0x00000001151b7824 */ /* 0x040fe200078e0a16 */
[----:B------:R-:W-:-:S04]  /*17f0*/  LOP3.LUT R21, R21, 0x80000000, RZ, 0xfc, !PT ;  /* 0x8000000015157812 */ /* 0x000fc800078efcff */
[C---:B---3--:R-:W-:Y:S01]  /*1800*/  IADD3 R26, P0, PT, R27.reuse, R28, RZ ;  /* 0x0000001c1b1a7210 */ /* 0x048fe20007f1e0ff */
[----:B------:R3:W-:Y:S03]  /*1810*/  STG.E.STRONG.SYS desc[UR8][R38.64], R21 ;  /* 0x0000001526007986 */ /* 0x0007e6000c115908 */
[----:B------:R-:W-:-:S05]  /*1820*/  LEA.HI.X.SX32 R27, R27, R29, 0x1, P0 ;  /* 0x0000001d1b1b7211 */ /* 0x000fca00000f0eff */
[----:B------:R3:W-:Y:S04]  /*1830*/  STS.64 [R31+0x6600], R26 ;  /* 0x0066001a1f007388 */ /* 0x0007e80000000a00 */
.L_x_16:
[----:B------:R-:W-:Y:S05]  /*1840*/  BSYNC B1 ;  /* 0x0000000000017941 */ /* 0x000fea0003800000 */
.L_x_15:
[----:B--23--:R-:W2:Y:S01]  /*1850*/  LDC.64 R26, c[0x0][0x390] ;  /* 0x0000e400ff1a7b82 */ /* 0x00cea20000000a00 */
[----:B------:R-:W-:Y:S05]  /*1860*/  WARPSYNC.ALL ;  /* 0x0000000000007948 */ /* 0x000fea0003800000 */
[----:B------:R-:W-:Y:S02]  /*1870*/  UMOV UR5, 0x400 ;  /* 0x0000040000057882 */ /* 0x000fe40000000000 */
[----:B------:R-:W3:Y:S08]  /*1880*/  LDC R21, c[0x0][0x3c0] ;  /* 0x0000f000ff157b82 */ /* 0x000ef00000000800 */
[----:B------:R-:W4:Y:S01]  /*1890*/  S2UR UR6, SR_CgaCtaId ;  /* 0x00000000000679c3 */ /* 0x000f220000008800 */
[----:B--2---:R-:W-:-:S02]  /*18a0*/  ISETP.EQ.U32.AND P1, PT, R26, RZ, PT ;  /* 0x000000ff1a00720c */ /* 0x004fc40003f22070 */
[----:B---3--:R-:W-:-:S04]  /*18b0*/  ISETP.GE.AND P0, PT, R63, R21, PT ;  /* 0x000000153f00720c */ /* 0x008fc80003f06270 */
[----:B------:R-:W-:-:S04]  /*18c0*/  ISETP.EQ.OR.EX P0, PT, R27, RZ, !P0, P1 ;  /* 0x000000ff1b00720c */ /* 0x000fc80004702710 */
[----:B------:R-:W-:Y:S01]  /*18d0*/  ISETP.GT.U32.OR P0, PT, R37, 0xff, P0 ;  /* 0x000000ff2500780c */ /* 0x000fe20000704470 */
[----:B----4-:R-:W-:-:S12]  /*18e0*/  ULEA UR5, UR6, UR5, 0x18 ;  /* 0x0000000506057291 */ /* 0x010fd8000f8ec0ff */
[----:B------:R-:W2:Y:S01]  /*18f0*/  @!P0 LDS.64 R26, [R31+0x6600] ;  /* 0x006600001f1a8984 */ /* 0x000ea20000000a00 */
[----:B------:R-:W-:Y:S02]  /*1900*/  @!P0 ISETP.GT.U32.AND P1, PT, R37, R23, PT ;  /* 0x000000172500820c */ /* 0x000fe40003f24070 */
[----:B------:R-:W-:Y:S02]  /*1910*/  LEA R23, R23, UR5, 0x3 ;  /* 0x0000000517177c11 */ /* 0x000fe4000f8e18ff */
[----:B-1----:R-:W-:-:S04]  /*1920*/  @!P0 SEL R29, RZ, 0x1980, !P1 ;  /* 0x00001980ff1d8807 */ /* 0x002fc80004800000 */
[--C-:B--2---:R-:W-:Y:S02]  /*1930*/  @!P0 IADD3 R26, P1, P2, R26, R29, R22.reuse ;  /* 0x0000001d1a1a8210 */ /* 0x104fe40007a3e016 */
[----:B------:R-:W-:-:S04]  /*1940*/  @!P0 SHF.R.S32.HI R29, RZ, 0x1f, R22 ;  /* 0x0000001fff1d8819 */ /* 0x000fc80000011416 */
[----:B------:R-:W-:-:S05]  /*1950*/  @!P0 IADD3.X R27, PT, PT, R27, RZ, R29, P1, P2 ;  /* 0x000000ff1b1b8210 */ /* 0x000fca0000fe441d */
[----:B------:R1:W-:Y:S01]  /*1960*/  @!P0 STG.E.64 desc[UR8][R24.64], R26 ;  /* 0x0000001a18008986 */ /* 0x0003e2000c101b08 */
[----:B------:R-:W-:Y:S01]  /*1970*/  BAR.SYNC.DEFER_BLOCKING 0x0 ;  /* 0x0000000000007b1d */ /* 0x000fe20000010000 */
[----:B------:R-:W-:-:S05]  /*1980*/  ISETP.GT.AND P0, PT, R63, R21, PT ;  /* 0x000000153f00720c */ /* 0x000fca0003f04270 */
[----:B------:R-:W2:Y:S08]  /*1990*/  LDS.64 R22, [R23+0x6600] ;  /* 0x0066000017167984 */ /* 0x000eb00000000a00 */
[----:B-1----:R-:W-:Y:S05]  /*19a0*/  @P0 BRA `(.L_x_23) ;  /* 0x00000000005c0947 */ /* 0x002fea0003800000 */
[----:B------:R-:W1:Y:S01]  /*19b0*/  LDCU.64 UR4, c[0x0][0x3a0] ;  /* 0x00007400ff0477ac */ /* 0x000e620008000a00 */
[----:B--2---:R-:W-:-:S05]  /*19c0*/  IADD3 R0, P1, PT, R3, R22, RZ ;  /* 0x0000001603007210 */ /* 0x004fca0007f3e0ff */
[----:B------:R-:W-:Y:S01]  /*19d0*/  IMAD.X R25, RZ, RZ, R23, P1 ;  /* 0x000000ffff197224 */ /* 0x000fe200008e0617 */
[----:B-1----:R-:W-:-:S04]  /*19e0*/  LEA R22, P1, R0, UR4, 0x2 ;  /* 0x0000000400167c11 */ /* 0x002fc8000f8210ff */
[----:B------:R-:W-:-:S05]  /*19f0*/  LEA.HI.X R23, R0, UR5, R25, 0x2, P1 ;  /* 0x0000000500177c11 */ /* 0x000fca00088f1419 */
[----:B------:R2:W-:Y:S04]  /*1a00*/  STG.E desc[UR8][R22.64], R4 ;  /* 0x0000000416007986 */ /* 0x0005e8000c101908 */
        /* <DEDUP_REMOVED lines=15> */
[----:B------:R2:W-:Y:S01]  /*1b00*/  STG.E desc[UR8][R22.64+0x800], R20 ;  /* 0x0008001416007986 */ /* 0x0005e2000c101908 */
[----:B------:R-:W-:Y:S05]  /*1b10*/  BRA `(.L_x_24) ;  /* 0x0000000000e07947 */ /* 0x000fea0003800000 */
.L_x_23:
[----:B------:R-:W1:Y:S01]  /*1b20*/  LDCU.64 UR4, c[0x0][0x3a0] ;  /* 0x00007400ff0477ac */ /* 0x000e620008000a00 */
[----:B------:R-:W-:Y:S01]  /*1b30*/  IMAD R24, R2, -0x1980, R21 ;  /* 0xffffe68002187824 */ /* 0x000fe200078e0215 */
[C---:B--2---:R-:W-:Y:S01]  /*1b40*/  IADD3 R0, P1, PT, R3.reuse, R22, RZ ;  /* 0x0000001603007210 */ /* 0x044fe20007f3e0ff */
[C---:B------:R-:W-:Y:S02]  /*1b50*/  VIADD R27, R3.reuse, 0x20 ;  /* 0x00000020031b7836 */ /* 0x040fe40000000000 */
[C---:B------:R-:W-:Y:S01]  /*1b60*/  VIADD R29, R3.reuse, 0x40 ;  /* 0x00000040031d7836 */ /* 0x040fe20000000000 */
[-C--:B------:R-:W-:Y:S01]  /*1b70*/  ISETP.GE.AND P5, PT, R3, R24.reuse, PT ;  /* 0x000000180300720c */ /* 0x080fe20003fa6270 */
[----:B------:R-:W-:Y:S01]  /*1b80*/  IMAD.X R25, RZ, RZ, R23, P1 ;  /* 0x000000ffff197224 */ /* 0x000fe200008e0617 */
[-C--:B------:R-:W-:Y:S01]  /*1b90*/  ISETP.GE.AND P4, PT, R27, R24.reuse, PT ;  /* 0x000000181b00720c */ /* 0x080fe20003f86270 */
[----:B------:R-:W-:Y:S01]  /*1ba0*/  VIADD R27, R3, 0x60 ;  /* 0x00000060031b7836 */ /* 0x000fe20000000000 */
[----:B------:R-:W-:Y:S01]  /*1bb0*/  ISETP.GE.AND P3, PT, R29, R24, PT ;  /* 0x000000181d00720c */ /* 0x000fe20003f66270 */
[----:B------:R-:W-:-:S02]  /*1bc0*/  VIADD R29, R3, 0x80 ;  /* 0x00000080031d7836 */ /* 0x000fc40000000000 */
[----:B------:R-:W-:Y:S01]  /*1bd0*/  VIADD R31, R3, 0xa0 ;  /* 0x000000a0031f7836 */ /* 0x000fe20000000000 */
[-C--:B------:R-:W-:Y:S01]  /*1be0*/  ISETP.GE.AND P2, PT, R27, R24.reuse, PT ;  /* 0x000000181b00720c */ /* 0x080fe20003f46270 */
[----:B------:R-:W-:Y:S01]  /*1bf0*/  VIADD R27, R3, 0xc0 ;  /* 0x000000c0031b7836 */ /* 0x000fe20000000000 */
[C---:B-1----:R-:W-:Y:S02]  /*1c00*/  LEA R22, P1, R0.reuse, UR4, 0x2 ;  /* 0x0000000400167c11 */ /* 0x042fe4000f8210ff */
[-C--:B------:R-:W-:Y:S02]  /*1c10*/  ISETP.GE.AND P6, PT, R31, R24.reuse, PT ;  /* 0x000000181f00720c */ /* 0x080fe40003fc6270 */
[----:B------:R-:W-:Y:S02]  /*1c20*/  LEA.HI.X R23, R0, UR5, R25, 0x2, P1 ;  /* 0x0000000500177c11 */ /* 0x000fe400088f1419 */
[----:B------:R-:W-:Y:S01]  /*1c30*/  ISETP.GE.AND P1, PT, R29, R24, PT ;  /* 0x000000181d00720c */ /* 0x000fe20003f26270 */
[----:B------:R-:W-:-:S02]  /*1c40*/  VIADD R29, R3, 0xe0 ;  /* 0x000000e0031d7836 */ /* 0x000fc40000000000 */
[----:B------:R-:W-:Y:S01]  /*1c50*/  @!P5 STG.E desc[UR8][R22.64], R4 ;  /* 0x000000041600d986 */ /* 0x000fe2000c101908 */
[-C--:B------:R-:W-:Y:S01]  /*1c60*/  ISETP.GE.AND P5, PT, R27, R24.reuse, PT ;  /* 0x000000181b00720c */ /* 0x080fe20003fa6270 */
[----:B------:R-:W-:Y:S02]  /*1c70*/  VIADD R27, R3, 0x100 ;  /* 0x00000100031b7836 */ /* 0x000fe40000000000 */
[----:B------:R1:W-:Y:S01]  /*1c80*/  @!P4 STG.E desc[UR8][R22.64+0x80], R5 ;  /* 0x000080051600c986 */ /* 0x0003e2000c101908 */
[-C--:B------:R-:W-:Y:S01]  /*1c90*/  ISETP.GE.AND P4, PT, R29, R24.reuse, PT ;  /* 0x000000181d00720c */ /* 0x080fe20003f86270 */
[----:B------:R-:W-:Y:S02]  /*1ca0*/  VIADD R29, R3, 0x120 ;  /* 0x00000120031d7836 */ /* 0x000fe40000000000 */
[----:B------:R-:W-:Y:S01]  /*1cb0*/  @!P3 STG.E desc[UR8][R22.64+0x100], R6 ;  /* 0x000100061600b986 */ /* 0x000fe2000c101908 */
[----:B------:R-:W-:Y:S01]  /*1cc0*/  ISETP.GE.AND P3, PT, R27, R24, PT ;  /* 0x000000181b00720c */ /* 0x000fe20003f66270 */
[----:B------:R-:W-:-:S02]  /*1cd0*/  VIADD R27, R3, 0x140 ;  /* 0x00000140031b7836 */ /* 0x000fc40000000000 */
[----:B------:R2:W-:Y:S01]  /*1ce0*/  @!P2 STG.E desc[UR8][R22.64+0x180], R7 ;  /* 0x000180071600a986 */ /* 0x0005e2000c101908 */
[-C--:B------:R-:W-:Y:S01]  /*1cf0*/  ISETP.GE.AND P2, PT, R29, R24.reuse, PT ;  /* 0x000000181d00720c */ /* 0x080fe20003f46270 */
[C---:B------:R-:W-:Y:S02]  /*1d00*/  VIADD R29, R3.reuse, 0x160 ;  /* 0x00000160031d7836 */ /* 0x040fe40000000000 */
[----:B-1----:R-:W-:Y:S01]  /*1d10*/  VIADD R5, R3, 0x180 ;  /* 0x0000018003057836 */ /* 0x002fe20000000000 */
[----:B------:R1:W-:Y:S01]  /*1d20*/  @!P1 STG.E desc[UR8][R22.64+0x200], R8 ;  /* 0x0002000816009986 */ /* 0x0003e2000c101908 */
[-C--:B------:R-:W-:Y:S01]  /*1d30*/  ISETP.GE.AND P1, PT, R27, R24.reuse, PT ;  /* 0x000000181b00720c */ /* 0x080fe20003f26270 */
[----:B------:R-:W-:Y:S02]  /*1d40*/  VIADD R27, R3, 0x1a0 ;  /* 0x000001a0031b7836 */ /* 0x000fe40000000000 */
[----:B------:R1:W-:Y:S01]  /*1d50*/  @!P5 STG.E desc[UR8][R22.64+0x300], R10 ;  /* 0x0003000a1600d986 */ /* 0x0003e2000c101908 */
[----:B------:R-:W-:Y:S01]  /*1d60*/  ISETP.GE.AND P5, PT, R5, R24, PT ;  /* 0x000000180500720c */ /* 0x000fe20003fa6270 */
[----:B------:R-:W-:-:S02]  /*1d70*/  VIADD R5, R3, 0x1c0 ;  /* 0x000001c003057836 */ /* 0x000fc40000000000 */
[----:B------:R1:W-:Y:S01]  /*1d80*/  @!P3 STG.E desc[UR8][R22.64+0x400], R12 ;  /* 0x0004000c1600b986 */ /* 0x0003e2000c101908 */
[----:B--2---:R-:W-:Y:S02]  /*1d90*/  VIADD R7, R3, 0x1e0 ;  /* 0x000001e003077836 */ /* 0x004fe40000000000 */
[-C--:B------:R-:W-:Y:S01]  /*1da0*/  ISETP.GE.AND P3, PT, R5, R24.reuse, PT ;  /* 0x000000180500720c */ /* 0x080fe20003f66270 */
[----:B------:R-:W-:Y:S01]  /*1db0*/  VIADD R5, R3, 0x200 ;  /* 0x0000020003057836 */ /* 0x000fe20000000000 */
[----:B------:R1:W-:Y:S01]  /*1dc0*/  @!P6 STG.E desc[UR8][R22.64+0x280], R9 ;  /* 0x000280091600e986 */ /* 0x0003e2000c101908 */
[----:B------:R-:W-:-:S03]  /*1dd0*/  ISETP.GE.AND P6, PT, R29, R24, PT ;  /* 0x000000181d00720c */ /* 0x000fc60003fc6270 */
[----:B------:R1:W-:Y:S01]  /*1de0*/  @!P4 STG.E desc[UR8][R22.64+0x380], R11 ;  /* 0x0003800b1600c986 */ /* 0x0003e2000c101908 */
[----:B------:R-:W-:-:S03]  /*1df0*/  ISETP.GE.AND P4, PT, R27, R24, PT ;  /* 0x000000181b00720c */ /* 0x000fc60003f86270 */
[----:B------:R1:W-:Y:S01]  /*1e00*/  @!P2 STG.E desc[UR8][R22.64+0x480], R13 ;  /* 0x0004800d1600a986 */ /* 0x0003e2000c101908 */
[----:B------:R-:W-:-:S03]  /*1e10*/  ISETP.GE.AND P2, PT, R7, R24, PT ;  /* 0x000000180700720c */ /* 0x000fc60003f46270 */
[----:B------:R1:W-:Y:S01]  /*1e20*/  @!P1 STG.E desc[UR8][R22.64+0x500], R14 ;  /* 0x0005000e16009986 */ /* 0x0003e2000c101908 */
[----:B------:R-:W-:-:S03]  /*1e30*/  ISETP.GE.AND P1, PT, R5, R24, PT ;  /* 0x000000180500720c */ /* 0x000fc60003f26270 */
[----:B------:R1:W-:Y:S04]  /*1e40*/  @!P6 STG.E desc[UR8][R22.64+0x580], R15 ;  /* 0x0005800f1600e986 */ /* 0x0003e8000c101908 */
[----:B------:R1:W-:Y:S04]  /*1e50*/  @!P5 STG.E desc[UR8][R22.64+0x600], R16 ;  /* 0x000600101600d986 */ /* 0x0003e8000c101908 */
[----:B------:R1:W-:Y:S04]  /*1e60*/  @!P4 STG.E desc[UR8][R22.64+0x680], R17 ;  /* 0x000680111600c986 */ /* 0x0003e8000c101908 */
[----:B------:R1:W-:Y:S04]  /*1e70*/  @!P3 STG.E desc[UR8][R22.64+0x700], R18 ;  /* 0x000700121600b986 */ /* 0x0003e8000c101908 */
[----:B------:R1:W-:Y:S04]  /*1e80*/  @!P2 STG.E desc[UR8][R22.64+0x780], R19 ;  /* 0x000780131600a986 */ /* 0x0003e8000c101908 */
[----:B------:R1:W-:Y:S02]  /*1e90*/  @!P1 STG.E desc[UR8][R22.64+0x800], R20 ;  /* 0x0008001416009986 */ /* 0x0003e4000c101908 */
.L_x_24:
[----:B------:R-:W-:Y:S05]  /*1ea0*/  @P0 BRA `(.L_x_25) ;  /* 0x0000000000480947 */ /* 0x000fea0003800000 */
[----:B------:R3:W5:Y:S04]  /*1eb0*/  LDG.E R45, desc[UR8][R40.64+0x800] ;  /* 0x00080008282d7981 */ /* 0x000768000c1e1900 */
[----:B--2---:R3:W5:Y:S04]  /*1ec0*/  LDG.E R7, desc[UR8][R40.64] ;  /* 0x0000000828077981 */ /* 0x004768000c1e1900 */
[----:B-1----:R3:W5:Y:S04]  /*1ed0*/  LDG.E R9, desc[UR8][R40.64+0x80] ;  /* 0x0000800828097981 */ /* 0x002768000c1e1900 */
        /* <DEDUP_REMOVED lines=15> */
.L_x_25:
[----:B--2---:R-:W-:Y:S02]  /*1fd0*/  IMAD R4, R2, -0x1980, R21 ;  /* 0xffffe68002047824 */ /* 0x004fe400078e0215 */
[C---:B------:R-:W-:Y:S02]  /*1fe0*/  VIADD R5, R3.reuse, 0x20 ;  /* 0x0000002003057836 */ /* 0x040fe40000000000 */
[C---:B0-----:R-:W-:Y:S01]  /*1ff0*/  VIADD R47, R3.reuse, 0x40 ;  /* 0x00000040032f7836 */ /* 0x041fe20000000000 */
[CC--:B------:R-:W-:Y:S01]  /*2000*/  ISETP.GE.AND P5, PT, R3.reuse, R4.reuse, PT ;  /* 0x000000040300720c */ /* 0x0c0fe20003fa6270 */
[----:B------:R-:W-:Y:S01]  /*2010*/  VIADD R49, R3, 0x80 ;  /* 0x0000008003317836 */ /* 0x000fe20000000000 */
[-C--:B------:R-:W-:Y:S01]  /*2020*/  ISETP.GE.AND P4, PT, R5, R4.reuse, PT ;  /* 0x000000040500720c */ /* 0x080fe20003f86270 */
[----:B------:R-:W-:Y:S01]  /*2030*/  VIADD R5, R3, 0x60 ;  /* 0x0000006003057836 */ /* 0x000fe20000000000 */
[-C--:B------:R-:W-:Y:S01]  /*2040*/  ISETP.GE.AND P3, PT, R47, R4.reuse, PT ;  /* 0x000000042f00720c */ /* 0x080fe20003f66270 */
[----:B------:R-:W-:Y:S01]  /*2050*/  VIADD R47, R3, 0xa0 ;  /* 0x000000a0032f7836 */ /* 0x000fe20000000000 */
[----:B------:R-:W-:-:S02]  /*2060*/  ISETP.GE.AND P1, PT, R49, R4, PT ;  /* 0x000000043100720c */ /* 0x000fc40003f26270 */
[-C--:B------:R-:W-:Y:S01]  /*2070*/  ISETP.GE.AND P2, PT, R5, R4.reuse, PT ;  /* 0x000000040500720c */ /* 0x080fe20003f46270 */
[----:B------:R-:W-:Y:S01]  /*2080*/  VIADD R5, R3, 0xc0 ;  /* 0x000000c003057836 */ /* 0x000fe20000000000 */
[-C--:B------:R-:W-:Y:S01]  /*2090*/  ISETP.GE.AND P6, PT, R47, R4.reuse, PT ;  /* 0x000000042f00720c */ /* 0x080fe20003fc6270 */
[----:B------:R-:W-:Y:S02]  /*20a0*/  VIADD R47, R3, 0xe0 ;  /* 0x000000e0032f7836 */ /* 0x000fe40000000000 */
[----:B------:R2:W5:Y:S01]  /*20b0*/  @!P5 LDG.E R7, desc[UR8][R40.64] ;  /* 0x000000082807d981 */ /* 0x000562000c1e1900 */
[-C--:B------:R-:W-:Y:S01]  /*20c0*/  ISETP.GE.AND P5, PT, R5, R4.reuse, PT ;  /* 0x000000040500720c */ /* 0x080fe20003fa6270 */
[----:B------:R-:W-:Y:S02]  /*20d0*/  VIADD R5, R3, 0x100 ;  /* 0x0000010003057836 */ /* 0x000fe40000000000 */
[----:B-1----:R2:W5:Y:S01]  /*20e0*/  @!P4 LDG.E R9, desc[UR8][R40.64+0x80] ;  /* 0x000080082809c981 */ /* 0x002562000c1e1900 */
[----:B------:R-:W-:Y:S01]  /*20f0*/  ISETP.GE.AND P4, PT, R47, R4, PT ;  /* 0x000000042f00720c */ /* 0x000fe20003f86270 */
[----:B------:R-:W-:-:S02]  /*2100*/  VIADD R47, R3, 0x120 ;  /* 0x00000120032f7836 */ /* 0x000fc40000000000 */
[----:B------:R2:W5:Y:S01]  /*2110*/  @!P3 LDG.E R11, desc[UR8][R40.64+0x100] ;  /* 0x00010008280bb981 */ /* 0x000562000c1e1900 */
[-C--:B------:R-:W-:Y:S01]  /*2120*/  ISETP.GE.AND P3, PT, R5, R4.reuse, PT ;  /* 0x000000040500720c */ /* 0x080fe20003f66270 */
[----:B------:R-:W-:Y:S02]  /*2130*/  VIADD R5, R3, 0x140 ;  /* 0x0000014003057836 */ /* 0x000fe40000000000 */
[----:B------:R2:W5:Y:S01]  /*2140*/  @!P2 LDG.E R13, desc[UR8][R40.64+0x180] ;  /* 0x00018008280da981 */ /* 0x000562000c1e1900 */
[-C--:B------:R-:W-:Y:S01]  /*2150*/  ISETP.GE.AND P2, PT, R47, R4.reuse, PT ;  /* 0x000000042f00720c */ /* 0x080fe20003f46270 */
[----:B------:R-:W-:Y:S02]  /*2160*/  VIADD R47, R3, 0x160 ;  /* 0x00000160032f7836 */ /* 0x000fe40000000000 */
[----:B------:R2:W5:Y:S01]  /*2170*/  @!P1 LDG.E R15, desc[UR8][R40.64+0x200] ;  /* 0x00020008280f9981 */ /* 0x000562000c1e1900 */
        /* <DEDUP_REMOVED lines=15> */
[----:B------:R-:W-:-:S03]  /*2270*/  ISETP.GE.AND P2, PT, R47, R4, PT ;  /* 0x000000042f00720c */ /* 0x000fc60003f46270 */
[----:B------:R2:W5:Y:S01]  /*2280*/  @!P1 LDG.E R31, desc[UR8][R40.64+0x500] ;  /* 0x00050008281f9981 */ /* 0x000562000c1e1900 */
[----:B------:R-:W-:-:S03]  /*2290*/  ISETP.GE.AND P1, PT, R5, R4, PT ;  /* 0x000000040500720c */ /* 0x000fc60003f26270 */
[----:B------:R2:W5:Y:S04]  /*22a0*/  @!P6 LDG.E R33, desc[UR8][R40.64+0x580] ;  /* 0x000580082821e981 */ /* 0x000568000c1e1900 */
[----:B------:R2:W5:Y:S04]  /*22b0*/  @!P5 LDG.E R35, desc[UR8][R40.64+0x600] ;  /* 0x000600082823d981 */ /* 0x000568000c1e1900 */
[----:B------:R2:W5:Y:S04]  /*22c0*/  @!P4 LDG.E R37, desc[UR8][R40.64+0x680] ;  /* 0x000680082825c981 */ /* 0x000568000c1e1900 */
[----:B------:R2:W5:Y:S04]  /*22d0*/  @!P3 LDG.E R39, desc[UR8][R40.64+0x700] ;  /* 0x000700082827b981 */ /* 0x000568000c1e1900 */
[----:B------:R2:W5:Y:S04]  /*22e0*/  @!P2 LDG.E R43, desc[UR8][R40.64+0x780] ;  /* 0x00078008282ba981 */ /* 0x000568000c1e1900 */
[----:B------:R2:W5:Y:S02]  /*22f0*/  @!P1 LDG.E R45, desc[UR8][R40.64+0x800] ;  /* 0x00080008282d9981 */ /* 0x000564000c1e1900 */
.L_x_26:
[----:B------:R-:W-:Y:S05]  /*2300*/  @P0 BRA `(.L_x_27) ;  /* 0x0000000000540947 */ /* 0x000fea0003800000 */
[----:B------:R-:W1:Y:S02]  /*2310*/  LDCU.64 UR4, c[0x0][0x3b0] ;  /* 0x00007600ff0477ac */ /* 0x000e640008000a00 */
[----:B-1----:R-:W-:-:S04]  /*2320*/  LEA R2, P0, R0, UR4, 0x2 ;  /* 0x0000000400027c11 */ /* 0x002fc8000f8010ff */
[----:B------:R-:W-:-:S05]  /*2330*/  LEA.HI.X R3, R0, UR5, R25, 0x2, P0 ;  /* 0x0000000500037c11 */ /* 0x000fca00080f1419 */
[----:B-----5:R-:W-:Y:S04]  /*2340*/  STG.E desc[UR8][R2.64], R7 ;  /* 0x0000000702007986 */ /* 0x020fe8000c101908 */
[----:B------:R-:W-:Y:S04]  /*2350*/  STG.E desc[UR8][R2.64+0x80], R9 ;  /* 0x0000800902007986 */ /* 0x000fe8000c101908 */
        /* <DEDUP_REMOVED lines=14> */
[----:B------:R-:W-:Y:S01]  /*2440*/  STG.E desc[UR8][R2.64+0x800], R45 ;  /* 0x0008002d02007986 */ /* 0x000fe2000c101908 */
[----:B------:R-:W-:Y:S05]  /*2450*/  EXIT ;  /* 0x000000000000794d */ /* 0x000fea0003800000 */
.L_x_27:
[----:B------:R-:W1:Y:S01]  /*2460*/  LDCU.64 UR4, c[0x0][0x3b0] ;  /* 0x00007600ff0477ac */ /* 0x000e620008000a00 */
[----:B------:R-:W-:Y:S02]  /*2470*/  IMAD R2, R2, -0x1980, R21 ;  /* 0xffffe68002027824 */ /* 0x000fe400078e0215 */
[C---:B------:R-:W-:Y:S02]  /*2480*/  VIADD R21, R3.reuse, 0x40 ;  /* 0x0000004003157836 */ /* 0x040fe40000000000 */
[C---:B------:R-:W-:Y:S01]  /*2490*/  VIADD R5, R3.reuse, 0x20 ;  /* 0x0000002003057836 */ /* 0x040fe20000000000 */
[CC--:B------:R-:W-:Y:S01]  /*24a0*/  ISETP.GE.AND P3, PT, R3.reuse, R2.reuse, PT ;  /* 0x000000020300720c */ /* 0x0c0fe20003f66270 */
[----:B--23--:R-:W-:Y:S01]  /*24b0*/  VIADD R41, R3, 0x60 ;  /* 0x0000006003297836 */ /* 0x00cfe20000000000 */
[-C--:B------:R-:W-:Y:S01]  /*24c0*/  ISETP.GE.AND P1, PT, R21, R2.reuse, PT ;  /* 0x000000021500720c */ /* 0x080fe20003f26270 */
[----:B------:R-:W-:Y:S01]  /*24d0*/  VIADD R21, R3, 0x80 ;  /* 0x0000008003157836 */ /* 0x000fe20000000000 */
[-C--:B------:R-:W-:Y:S01]  /*24e0*/  ISETP.GE.AND P2, PT, R5, R2.reuse, PT ;  /* 0x000000020500720c */ /* 0x080fe20003f46270 */
[----:B0-----:R-:W-:Y:S01]  /*24f0*/  VIADD R47, R3, 0xc0 ;  /* 0x000000c0032f7836 */ /* 0x001fe20000000000 */
[-C--:B------:R-:W-:Y:S01]  /*2500*/  ISETP.GE.AND P0, PT, R41, R2.reuse, PT ;  /* 0x000000022900720c */ /* 0x080fe20003f06270 */
[----:B------:R-:W-:Y:S01]  /*2510*/  VIADD R41, R3, 0xa0 ;  /* 0x000000a003297836 */ /* 0x000fe20000000000 */
[----:B------:R-:W-:Y:S01]  /*2520*/  ISETP.GE.AND P6, PT, R21, R2, PT ;  /* 0x000000021500720c */ /* 0x000fe20003fc6270 */
[----:B------:R-:W-:Y:S01]  /*2530*/  VIADD R21, R3, 0xe0 ;  /* 0x000000e003157836 */ /* 0x000fe20000000000 */
[----:B-1----:R-:W-:-:S02]  /*2540*/  LEA R4, P4, R0, UR4, 0x2 ;  /* 0x0000000400047c11 */ /* 0x002fc4000f8810ff */
[-C--:B------:R-:W-:Y:S02]  /*2550*/  ISETP.GE.AND P5, PT, R41, R2.reuse, PT ;  /* 0x000000022900720c */ /* 0x080fe40003fa6270 */
[----:B------:R-:W-:Y:S01]  /*2560*/  LEA.HI.X R5, R0, UR5, R25, 0x2, P4 ;  /* 0x0000000500057c11 */ /* 0x000fe2000a0f1419 */
[----:B------:R-:W-:Y:S01]  /*2570*/  VIADD R25, R3, 0x100 ;  /* 0x0000010003197836 */ /* 0x000fe20000000000 */
[----:B------:R-:W-:-:S03]  /*2580*/  ISETP.GE.AND P4, PT, R47, R2, PT ;  /* 0x000000022f00720c */ /* 0x000fc60003f86270 */
[----:B-----5:R0:W-:Y:S01]  /*2590*/  @!P3 STG.E desc[UR8][R4.64], R7 ;  /* 0x000000070400b986 */ /* 0x0201e2000c101908 */
[-C--:B------:R-:W-:Y:S01]  /*25a0*/  ISETP.GE.AND P3, PT, R21, R2.reuse, PT ;  /* 0x000000021500720c */ /* 0x080fe20003f66270 */
[----:B------:R-:W-:Y:S02]  /*25b0*/  VIADD R21, R3, 0x120 ;  /* 0x0000012003157836 */ /* 0x000fe40000000000 */
[----:B------:R1:W-:Y:S01]  /*25c0*/  @!P2 STG.E desc[UR8][R4.64+0x80], R9 ;  /* 0x000080090400a986 */ /* 0x0003e2000c101908 */
[-C--:B------:R-:W-:Y:S01]  /*25d0*/  ISETP.GE.AND P2, PT, R25, R2.reuse, PT ;  /* 0x000000021900720c */ /* 0x080fe20003f46270 */
[----:B------:R-:W-:Y:S02]  /*25e0*/  VIADD R25, R3, 0x140 ;  /* 0x0000014003197836 */ /* 0x000fe40000000000 */
[----:B------:R2:W-:Y:S01]  /*25f0*/  @!P1 STG.E desc[UR8][R4.64+0x100], R11 ;  /* 0x0001000b04009986 */ /* 0x0005e2000c101908 */
[----:B------:R-:W-:Y:S01]  /*2600*/  ISETP.GE.AND P1, PT, R21, R2, PT ;  /* 0x000000021500720c */ /* 0x000fe20003f26270 */
[----:B------:R-:W-:-:S02]  /*2610*/  VIADD R21, R3, 0x160 ;  /* 0x0000016003157836 */ /* 0x000fc40000000000 */
[C---:B0-----:R-:W-:Y:S01]  /*2620*/  VIADD R7, R3.reuse, 0x180 ;  /* 0x0000018003077836 */ /* 0x041fe20000000000 */
[----:B------:R2:W-:Y:S01]  /*2630*/  @!P5 STG.E desc[UR8][R4.64+0x280], R17 ;  /* 0x000280110400d986 */ /* 0x0005e2000c101908 */
[----:B-1----:R-:W-:-:S03]  /*2640*/  VIADD R9, R3, 0x1a0 ;  /* 0x000001a003097836 */ /* 0x002fc60000000000 */
[----:B------:R2:W-:Y:S01]  /*2650*/  @!P4 STG.E desc[UR8][R4.64+0x300], R19 ;  /* 0x000300130400c986 */ /* 0x0005e2000c101908 */
[-C--:B------:R-:W-:Y:S01]  /*2660*/  ISETP.GE.AND P5, PT, R7, R2.reuse, PT ;  /* 0x000000020700720c */ /* 0x080fe20003fa6270 */
[----:B------:R-:W-:Y:S01]  /*2670*/  VIADD R7, R3, 0x1c0 ;  /* 0x000001c003077836 */ /* 0x000fe20000000000 */
[-C--:B------:R-:W-:Y:S01]  /*2680*/  ISETP.GE.AND P4, PT, R9, R2.reuse, PT ;  /* 0x000000020900720c */ /* 0x080fe20003f86270 */
[C---:B------:R-:W-:Y:S01]  /*2690*/  VIADD R9, R3.reuse, 0x1e0 ;  /* 0x000001e003097836 */ /* 0x040fe20000000000 */
[----:B------:R2:W-:Y:S01]  /*26a0*/  @!P0 STG.E desc[UR8][R4.64+0x180], R13 ;  /* 0x0001800d04008986 */ /* 0x0005e2000c101908 */
[----:B------:R-:W-:Y:S01]  /*26b0*/  VIADD R3, R3, 0x200 ;  /* 0x0000020003037836 */ /* 0x000fe20000000000 */
[-C--:B------:R-:W-:Y:S02]  /*26c0*/  ISETP.GE.AND P0, PT, R25, R2.reuse, PT ;  /* 0x000000021900720c */ /* 0x080fe40003f06270 */
        /* <DEDUP_REMOVED lines=13> */
[----:B------:R2:W-:Y:S01]  /*27a0*/  @!P2 STG.E desc[UR8][R4.64+0x780], R43 ;  /* 0x0007802b0400a986 */ /* 0x0005e2000c101908 */
[----:B------:R-:W-:Y:S05]  /*27b0*/  @P1 EXIT ;  /* 0x000000000000194d */ /* 0x000fea0003800000 */
[----:B------:R-:W-:Y:S01]  /*27c0*/  STG.E desc[UR8][R4.64+0x800], R45 ;  /* 0x0008002d04007986 */ /* 0x000fe2000c101908 */
[----:B------:R-:W-:Y:S05]  /*27d0*/  EXIT ;  /* 0x000000000000794d */ /* 0x000fea0003800000 */
.L_x_14:
[----:B------:R-:W-:Y:S01]  /*27e0*/  IMAD.MOV.U32 R36, RZ, RZ, RZ ;  /* 0x000000ffff247224 */ /* 0x000fe200078e00ff */
[C---:B------:R-:W-:Y:S01]  /*27f0*/  ISETP.GT.U32.AND P0, PT, R37.reuse, 0x1f, PT ;  /* 0x0000001f2500780c */ /* 0x040fe20003f04070 */
[----:B------:R-:W-:Y:S05]  /*2800*/  WARPSYNC.ALL ;  /* 0x0000000000007948 */ /* 0x000fea0003800000 */
[----:B------:R-:W-:-:S04]  /*2810*/  IMAD.HI.U32 R39, R37, 0x15555556, R36 ;  /* 0x1555555625277827 */ /* 0x000fc800078e0024 */
[----:B------:R-:W-:-:S05]  /*2820*/  IMAD R39, R39, 0x4, R0 ;  /* 0x0000000427277824 */ /* 0x000fca00078e0200 */
[----:B------:R1:W-:Y:S01]  /*2830*/  STS [R39+0x3410], R22 ;  /* 0x0034101627007388 */ /* 0x0003e20000000800 */
[----:B------:R-:W-:Y:S06]  /*2840*/  BAR.SYNC.DEFER_BLOCKING 0x0 ;  /* 0x0000000000007b1d */ /* 0x000fec0000010000 */
[----:B------:R-:W-:Y:S05]  /*2850*/  @P0 BRA `(.L_x_28) ;  /* 0x0000000000e00947 */ /* 0x000fea0003800000 */
[----:B------:R-:W-:Y:S01]  /*2860*/  IMAD R38, R37, 0x34, R0 ;  /* 0x0000003425267824 */ /* 0x000fe200078e0200 */
[----:B------:R-:W-:-:S04]  /*2870*/  UMOV UR5, 0xffffffff ;  /* 0xffffffff00057882 */ /* 0x000fc80000000000 */
[----:B------:R-:W-:Y:S04]  /*2880*/  LDS R73, [R38+0x3410] ;  /* 0x0034100026497984 */ /* 0x000fe80000000800 */
[----:B------:R-:W-:Y:S04]  /*2890*/  LDS R72, [R38+0x3414] ;  /* 0x0034140026487984 */ /* 0x000fe80000000800 */
[----:B------:R-:W2:Y:S04]  /*28a0*/  LDS R71, [R38+0x3418] ;  /* 0x0034180026477984 */ /* 0x000ea80000000800 */
[----:B------:R-:W-:Y:S04]  /*28b0*/  LDS R70, [R38+0x341c] ;  /* 0x00341c0026467984 */ /* 0x000fe80000000800 */
[----:B------:R-:W3:Y:S04]  /*28c0*/  LDS R69, [R38+0x3420] ;  /* 0x0034200026457984 */ /* 0x000ee80000000800 */
[----:B------:R-:W-:Y:S04]  /*28d0*/  LDS R68, [R38+0x3424] ;  /* 0x0034240026447984 */ /* 0x000fe80000000800 */
[----:B------:R-:W4:Y:S04]  /*28e0*/  LDS R67, [R38+0x3428] ;  /* 0x0034280026437984 */ /* 0x000f280000000800 */
[----:B------:R-:W-:Y:S04]  /*28f0*/  LDS R66, [R38+0x342c] ;  /* 0x00342c0026427984 */ /* 0x000fe80000000800 */
[----:B------:R-:W5:Y:S04]  /*2900*/  LDS R65, [R38+0x3430] ;  /* 0x0034300026417984 */ /* 0x000f680000000800 */
[----:B------:R-:W-:Y:S04]  /*2910*/  LDS R64, [R38+0x3434] ;  /* 0x0034340026407984 */ /* 0x000fe80000000800 */
[----:B------:R-:W0:Y:S04]  /*2920*/  LDS R63, [R38+0x3438] ;  /* 0x00343800263f7984 */ /* 0x000e280000000800 */
[----:B-1----:R-:W1:Y:S01]  /*2930*/  LDS R39, [R38+0x343c] ;  /* 0x00343c0026277984 */ /* 0x002e620000000800 */
[----:B--2---:R-:W-:-:S04]  /*2940*/  IADD3 R74, PT, PT, R71, R72, R73 ;  /* 0x00000048474a7210 */ /* 0x004fc80007ffe049 */
[----:B---3--:R-:W-:-:S04]  /*2950*/  IADD3 R74, PT, PT, R69, R74, R70 ;  /* 0x0000004a454a7210 */ /* 0x008fc80007ffe046 */
[----:B----4-:R-:W-:-:S04]  /*2960*/  IADD3 R74, PT, PT, R67, R74, R68 ;  /* 0x0000004a434a7210 */ /* 0x010fc80007ffe044 */
[----:B-----5:R-:W-:-:S04]  /*2970*/  IADD3 R74, PT, PT, R65, R74, R66 ;  /* 0x0000004a414a7210 */ /* 0x020fc80007ffe042 */
[----:B0-----:R-:W-:-:S05]  /*2980*/  IADD3 R74, PT, PT, R63, R74, R64 ;  /* 0x0000004a3f4a7210 */ /* 0x001fca0007ffe040 */
[----:B-1----:R-:W-:Y:S01]  /*2990*/  IMAD.IADD R39, R39, 0x1, R74 ;  /* 0x0000000127277824 */ /* 0x002fe200078e024a */
[----:B------:R-:W-:Y:S06]  /*29a0*/  BRA.DIV UR5, `(.L_x_29) ;  /* 0x0000007205447947 */ /* 0x000fec000b800000 */
[----:B------:R-:W0:Y:S02]  /*29b0*/  SHFL.UP P0, R77, R39, 0x1, RZ ;  /* 0x04200000274d7989 */ /* 0x000e2400000000ff */
[----:B0-----:R-:W-:-:S05]  /*29c0*/  @P0 IMAD.IADD R77, R39, 0x1, R77 ;  /* 0x00000001274d0824 */ /* 0x001fca00078e024d */
[----:B------:R-:W0:Y:S02]  /*29d0*/  SHFL.UP P0, R74, R77, 0x2, RZ ;  /* 0x044000004d4a7989 */ /* 0x000e2400000000ff */
[----:B0-----:R-:W-:-:S05]  /*29e0*/  @P0 IMAD.IADD R74, R77, 0x1, R74 ;  /* 0x000000014d4a0824 */ /* 0x001fca00078e024a */
[----:B------:R-:W0:Y:S02]  /*29f0*/  SHFL.UP P0, R77, R74, 0x4, RZ ;  /* 0x048000004a4d7989 */ /* 0x000e2400000000ff */
[----:B0-----:R-:W-:-:S05]  /*2a00*/  @P0 IMAD.IADD R77, R74, 0x1, R77 ;  /* 0x000000014a4d0824 */ /* 0x001fca00078e024d */
[----:B------:R-:W0:Y:S02]  /*2a10*/  SHFL.UP P0, R74, R77, 0x8, RZ ;  /* 0x050000004d4a7989 */ /* 0x000e2400000000ff */
[----:B0-----:R-:W-:-:S05]  /*2a20*/  @P0 IMAD.IADD R74, R77, 0x1, R74 ;  /* 0x000000014d4a0824 */ /* 0x001fca00078e024a */
[----:B------:R0:W1:Y:S02]  /*2a30*/  SHFL.UP P0, R38, R74, 0x10, RZ ;  /* 0x060000004a267989 */ /* 0x00006400000000ff */
.L_x_118:
[----:B-1----:R-:W-:-:S04]  /*2a40*/  @P0 IMAD.IADD R38, R74, 0x1, R38 ;  /* 0x000000014a260824 */ /* 0x002fc800078e0226 */
[----:B------:R-:W-:Y:S02]  /*2a50*/  IMAD.IADD R38, R38, 0x1, -R39 ;  /* 0x0000000126267824 */ /* 0x000fe400078e0a27 */
[----:B------:R-:W-:Y:S02]  /*2a60*/  IMAD R39, R37, 0x34, R0 ;  /* 0x0000003425277824 */ /* 0x000fe400078e0200 */
[----:B------:R-:W-:-:S03]  /*2a70*/  IMAD.IADD R73, R73, 0x1, R38 ;  /* 0x0000000149497824 */ /* 0x000fc600078e0226 */
[----:B------:R1:W-:Y:S01]  /*2a80*/  STS [R39+0x3410], R38 ;  /* 0x0034102627007388 */ /* 0x0003e20000000800 */
        /* <DEDUP_REMOVED lines=18> */
[----:B-1----:R-:W-:-:S03]  /*2bb0*/  IMAD.IADD R38, R63, 0x1, R64 ;  /* 0x000000013f267824 */ /* 0x002fc600078e0240 */
[----:B------:R2:W-:Y:S04]  /*2bc0*/  STS [R39+0x3438], R64 ;  /* 0x0034384027007388 */ /* 0x0005e80000000800 */
[----:B------:R2:W-:Y:S02]  /*2bd0*/  STS [R39+0x343c], R38 ;  /* 0x00343c2627007388 */ /* 0x0005e40000000800 */
.L_x_28:
[----:B--2---:R-:W2:Y:S01]  /*2be0*/  LDL R71, [R1] ;  /* 0x0000000001477983 */ /* 0x004ea20000100800 */
[----:B------:R-:W-:Y:S05]  /*2bf0*/  WARPSYNC.ALL ;  /* 0x0000000000007948 */ /* 0x000fea0003800000 */
[----:B------:R-:W-:Y:S01]  /*2c00*/  IMAD.MOV.U32 R38, RZ, RZ, RZ ;  /* 0x000000ffff267224 */ /* 0x000fe200078e00ff */
[----:B------:R-:W-:Y:S01]  /*2c10*/  BSSY.RECONVERGENT B0, `(.L_x_30) ;  /* 0x000002c000007945 */ /* 0x000fe20003800200 */
[----:B-1----:R-:W-:Y:S02]  /*2c20*/  IMAD.MOV.U32 R39, RZ, RZ, R37 ;  /* 0x000000ffff277224 */ /* 0x002fe400078e0025 */
[----:B------:R-:W-:-:S04]  /*2c30*/  IMAD.HI.U32 R39, R37, 0x15555556, R38 ;  /* 0x1555555625277827 */ /* 0x000fc800078e0026 */
[----:B------:R-:W-:Y:S01]  /*2c40*/  IMAD R39, R39, 0x4, R0 ;  /* 0x0000000427277824 */ /* 0x000fe200078e0200 */
[----:B------:R-:W-:Y:S06]  /*2c50*/  BAR.SYNC.DEFER_BLOCKING 0x0 ;  /* 0x0000000000007b1d */ /* 0x000fec0000010000 */
[----:B------:R-:W1:Y:S01]  /*2c60*/  LDS R39, [R39+0x3410] ;  /* 0x0034100027277984 */ /* 0x000e620000000800 */
[----:B--2---:R-:W-:-:S13]  /*2c70*/  ISETP.NE.AND P0, PT, R71, RZ, PT ;  /* 0x000000ff4700720c */ /* 0x004fda0003f05270 */
[----:B-1----:R-:W-:Y:S05]  /*2c80*/  @P0 BRA `(.L_x_31) ;  /* 0x0000000000900947 */ /* 0x002fea0003800000 */
[----:B------:R-:W1:Y:S04]  /*2c90*/  LDS R65, [R21] ;  /* 0x0000000015417984 */ /* 0x000e680000000800 */
[----:B------:R-:W2:Y:S04]  /*2ca0*/  LDS R67, [R21+0x400] ;  /* 0x0004000015437984 */ /* 0x000ea80000000800 */
[----:B------:R-:W3:Y:S04]  /*2cb0*/  LDS R69, [R21+0x800] ;  /* 0x0008000015457984 */ /* 0x000ee80000000800 */
[----:B------:R-:W4:Y:S04]  /*2cc0*/  LDS R63, [R21+0xc00] ;  /* 0x000c0000153f7984 */ /* 0x000f280000000800 */
[----:B------:R-:W5:Y:S04]  /*2cd0*/  LDS R76, [R21+0x1000] ;  /* 0x00100000154c7984 */ /* 0x000f680000000800 */
[----:B------:R-:W5:Y:S04]  /*2ce0*/  LDS R72, [R21+0x1400] ;  /* 0x0014000015487984 */ /* 0x000f680000000800 */
[----:B0-----:R-:W0:Y:S04]  /*2cf0*/  LDS R74, [R21+0x1800] ;  /* 0x00180000154a7984 */ /* 0x001e280000000800 */
[----:B------:R-:W0:Y:S04]  /*2d00*/  LDS R70, [R21+0x1c00] ;  /* 0x001c000015467984 */ /* 0x000e280000000800 */
[----:B------:R-:W0:Y:S04]  /*2d10*/  LDS R38, [R21+0x2000] ;  /* 0x0020000015267984 */ /* 0x000e280000000800 */
[----:B------:R-:W0:Y:S04]  /*2d20*/  LDS R68, [R21+0x2400] ;  /* 0x0024000015447984 */ /* 0x000e280000000800 */
[----:B------:R-:W0:Y:S01]  /*2d30*/  LDS R66, [R21+0x2800] ;  /* 0x0028000015427984 */ /* 0x000e220000000800 */
[----:B-1----:R-:W-:-:S03]  /*2d40*/  IMAD.IADD R65, R39, 0x1, R65 ;  /* 0x0000000127417824 */ /* 0x002fc600078e0241 */
[----:B------:R-:W1:Y:S01]  /*2d50*/  LDS R64, [R21+0x2c00] ;  /* 0x002c000015407984 */ /* 0x000e620000000800 */
[C---:B--2---:R-:W-:Y:S02]  /*2d60*/  IMAD.IADD R67, R39.reuse, 0x1, R67 ;  /* 0x0000000127437824 */ /* 0x044fe400078e0243 */
[C---:B---3--:R-:W-:Y:S01]  /*2d70*/  IMAD.IADD R69, R39.reuse, 0x1, R69 ;  /* 0x0000000127457824 */ /* 0x048fe200078e0245 */
[----:B------:R2:W-:Y:S01]  /*2d80*/  STS [R21], R65 ;  /* 0x0000004115007388 */ /* 0x0005e20000000800 */
[----:B----4-:R-:W-:-:S03]  /*2d90*/  IMAD.IADD R63, R39, 0x1, R63 ;  /* 0x00000001273f7824 */ /* 0x010fc600078e023f */
[----:B------:R2:W-:Y:S01]  /*2da0*/  STS [R21+0x400], R67 ;  /* 0x0004004315007388 */ /* 0x0005e20000000800 */
[----:B-----5:R-:W-:-:S03]  /*2db0*/  IMAD.IADD R76, R39, 0x1, R76 ;  /* 0x00000001274c7824 */ /* 0x020fc600078e024c */
[----:B------:R2:W-:Y:S01]  /*2dc0*/  STS [R21+0x800], R69 ;  /* 0x0008004515007388 */ /* 0x0005e20000000800 */
[----:B------:R-:W-:-:S03]  /*2dd0*/  IMAD.IADD R72, R39, 0x1, R72 ;  /* 0x0000000127487824 */ /* 0x000fc600078e0248 */
[----:B------:R2:W-:Y:S01]  /*2de0*/  STS [R21+0xc00], R63 ;  /* 0x000c003f15007388 */ /* 0x0005e20000000800 */
[----:B0-----:R-:W-:-:S03]  /*2df0*/  IMAD.IADD R74, R39, 0x1, R74 ;  /* 0x00000001274a7824 */ /* 0x001fc600078e024a */
        /* <DEDUP_REMOVED lines=11> */
[----:B------:R2:W-:Y:S04]  /*2eb0*/  STS [R21+0x2800], R66 ;  /* 0x0028004215007388 */ /* 0x0005e80000000800 */
[----:B------:R2:W-:Y:S02]  /*2ec0*/  STS [R21+0x2c00], R64 ;  /* 0x002c004015007388 */ /* 0x0005e40000000800 */
.L_x_31:
[----:B------:R-:W-:Y:S05]  /*2ed0*/  BSYNC.RECONVERGENT B0 ;  /* 0x0000000000007941 */ /* 0x000fea0003800200 */
.L_x_30:
[----:B------:R-:W-:Y:S01]  /*2ee0*/  BAR.SYNC.DEFER_BLOCKING 0x0 ;  /* 0x0000000000007b1d */ /* 0x000fe20000010000 */
[----:B------:R-:W-:-:S05]  /*2ef0*/  R2P PR, R23, 0x7f ;  /* 0x0000007f17007804 */ /* 0x000fca0000000000 */
[----:B------:R-:W-:Y:S01]  /*2f00*/  BSSY.RECONVERGENT B0, `(.L_x_32) ;  /* 0x0000022000007945 */ /* 0x000fe20003800200 */
[----:B--2---:R-:W1:Y:S07]  /*2f10*/  S2R R72, SR_LANEID ;  /* 0x0000000000487919 */ /* 0x004e6e0000000000 */
[----:B------:R-:W-:Y:S02]  /*2f20*/  VOTE.ANY R38, PT, P0 ;  /* 0x0000000000267806 */ /* 0x000fe400000e0100 */
[----:B------:R-:W-:-:S02]  /*2f30*/  VOTE.ANY R63, PT, P1 ;  /* 0x00000000003f7806 */ /* 0x000fc400008e0100 */
[----:B------:R-:W-:Y:S02]  /*2f40*/  @!P0 LOP3.LUT R38, RZ, R38, RZ, 0x33, !PT ;  /* 0x00000026ff268212 */ /* 0x000fe400078e33ff */
[----:B------:R-:W-:Y:S02]  /*2f50*/  VOTE.ANY R65, PT, P2 ;  /* 0x0000000000417806 */ /* 0x000fe400010e0100 */
[----:B------:R-:W-:Y:S02]  /*2f60*/  @!P1 LOP3.LUT R63, RZ, R63, RZ, 0x33, !PT ;  /* 0x0000003fff3f9212 */ /* 0x000fe400078e33ff */
[----:B------:R-:W-:Y:S02]  /*2f70*/  VOTE.ANY R67, PT, P3 ;  /* 0x0000000000437806 */ /* 0x000fe400018e0100 */
[----:B------:R-:W-:Y:S02]  /*2f80*/  @!P2 LOP3.LUT R65, RZ, R65, RZ, 0x33, !PT ;  /* 0x00000041ff41a212 */ /* 0x000fe400078e33ff */
[----:B------:R-:W-:-:S02]  /*2f90*/  LOP3.LUT R38, R63, R38, RZ, 0xc0, !PT ;  /* 0x000000263f267212 */ /* 0x000fc400078ec0ff */
[----:B------:R-:W-:Y:S02]  /*2fa0*/  @!P3 LOP3.LUT R67, RZ, R67, RZ, 0x33, !PT ;  /* 0x00000043ff43b212 */ /* 0x000fe400078e33ff */
[----:B------:R-:W-:Y:S02]  /*2fb0*/  LOP3.LUT R38, R65, R38, RZ, 0xc0, !PT ;  /* 0x0000002641267212 */ /* 0x000fe400078ec0ff */
[----:B------:R-:W-:Y:S02]  /*2fc0*/  VOTE.ANY R63, PT, P4 ;  /* 0x00000000003f7806 */ /* 0x000fe400020e0100 */
[----:B------:R-:W-:Y:S02]  /*2fd0*/  LOP3.LUT P0, RZ, R23, 0x80, RZ, 0xc0, !PT ;  /* 0x0000008017ff7812 */ /* 0x000fe4000780c0ff */
[----:B------:R-:W-:Y:S02]  /*2fe0*/  LOP3.LUT R38, R67, R38, RZ, 0xc0, !PT ;  /* 0x0000002643267212 */ /* 0x000fe400078ec0ff */
[----:B------:R-:W-:-:S02]  /*2ff0*/  @!P4 LOP3.LUT R63, RZ, R63, RZ, 0x33, !PT ;  /* 0x0000003fff3fc212 */ /* 0x000fc400078e33ff */
[----:B------:R-:W-:Y:S02]  /*3000*/  VOTE.ANY R23, PT, P5 ;  /* 0x0000000000177806 */ /* 0x000fe400028e0100 */
[----:B------:R-:W-:Y:S02]  /*3010*/  LOP3.LUT R38, R63, R38, RZ, 0xc0, !PT ;  /* 0x000000263f267212 */ /* 0x000fe400078ec0ff */
[----:B------:R-:W-:Y:S02]  /*3020*/  @!P5 LOP3.LUT R23, RZ, R23, RZ, 0x33, !PT ;  /* 0x00000017ff17d212 */ /* 0x000fe400078e33ff */
[----:B------:R-:W-:Y:S02]  /*3030*/  VOTE.ANY R64, PT, P6 ;  /* 0x0000000000407806 */ /* 0x000fe400030e0100 */
[----:B------:R-:W-:Y:S02]  /*3040*/  LOP3.LUT R23, R23, R38, RZ, 0xc0, !PT ;  /* 0x0000002617177212 */ /* 0x000fe400078ec0ff */
[----:B------:R-:W2:Y:S01]  /*3050*/  S2R R38, SR_LEMASK ;  /* 0x0000000000267919 */ /* 0x000ea20000003a00 */
[----:B------:R-:W-:-:S02]  /*3060*/  VOTE.ANY R66, PT, P0 ;  /* 0x0000000000427806 */ /* 0x000fc400000e0100 */
[----:B------:R-:W-:Y:S02]  /*3070*/  @!P6 LOP3.LUT R64, RZ, R64, RZ, 0x33, !PT ;  /* 0x00000040ff40e212 */ /* 0x000fe400078e33ff */
[----:B------:R-:W-:Y:S02]  /*3080*/  @!P0 LOP3.LUT R66, RZ, R66, RZ, 0x33, !PT ;  /* 0x00000042ff428212 */ /* 0x000fe400078e33ff */
[----:B------:R-:W-:Y:S01]  /*3090*/  LOP3.LUT R23, R64, R23, RZ, 0xc0, !PT ;  /* 0x0000001740177212 */ /* 0x000fe200078ec0ff */
[----:B------:R-:W-:-:S03]  /*30a0*/  IMAD.MOV.U32 R64, RZ, RZ, RZ ;  /* 0x000000ffff407224 */ /* 0x000fc600078e00ff */
[----:B------:R-:W-:-:S04]  /*30b0*/  LOP3.LUT R65, R66, R23, RZ, 0xc0, !PT ;  /* 0x0000001742417212 */ /* 0x000fc800078ec0ff */
[----:B------:R-:W1:Y:S02]  /*30c0*/  FLO.U32 R63, R65 ;  /* 0x00000041003f7300 */ /* 0x000e6400000e0000 */
[----:B-1----:R-:W-:Y:S02]  /*30d0*/  ISETP.NE.AND P0, PT, R72, R63, PT ;  /* 0x0000003f4800720c */ /* 0x002fe40003f05270 */
[----:B--2---:R-:W-:-:S06]  /*30e0*/  LOP3.LUT R23, R38, R65, RZ, 0xc0, !PT ;  /* 0x0000004126177212 */ /* 0x004fcc00078ec0ff */
[----:B------:R-:W1:Y:S05]  /*30f0*/  POPC R23, R23 ;  /* 0x0000001700177309 */ /* 0x000e6a0000000000 */
[----:B------:R-:W-:Y:S05]  /*3100*/  @P0 BRA `(.L_x_33) ;  /* 0x0000000000040947 */ /* 0x000fea0003800000 */
[----:B-1----:R2:W3:Y:S02]  /*3110*/  ATOMS.ADD R64, [R46], R23 ;  /* 0x000000172e40738c */ /* 0x0024e40000000000 */
.L_x_33:
[----:B------:R-:W-:Y:S05]  /*3120*/  BSYNC.RECONVERGENT B0 ;  /* 0x0000000000007941 */ /* 0x000fea0003800200 */
.L_x_32:
[----:B------:R-:W-:Y:S01]  /*3130*/  R2P PR, R24, 0x7f ;  /* 0x0000007f18007804 */ /* 0x000fe20000000000 */
[----:B------:R-:W-:Y:S01]  /*3140*/  BSSY.RECONVERGENT B0, `(.L_x_34) ;  /* 0x0000021000007945 */ /* 0x000fe20003800200 */
[----:B------:R-:W-:-:S11]  /*3150*/  IMAD.MOV.U32 R66, RZ, RZ, RZ ;  /* 0x000000ffff427224 */ /* 0x000fd600078e00ff */
[----:B0-2---:R-:W-:Y:S02]  /*3160*/  VOTE.ANY R46, PT, P0 ;  /* 0x00000000002e7806 */ /* 0x005fe400000e0100 */
[----:B------:R-:W-:Y:S02]  /*3170*/  VOTE.ANY R65, PT, P1 ;  /* 0x0000000000417806 */ /* 0x000fe400008e0100 */
[----:B------:R-:W-:Y:S02]  /*3180*/  @!P0 LOP3.LUT R46, RZ, R46, RZ, 0x33, !PT ;  /* 0x0000002eff2e8212 */ /* 0x000fe400078e33ff */
[----:B------:R-:W-:Y:S02]  /*3190*/  VOTE.ANY R67, PT, P2 ;  /* 0x0000000000437806 */ /* 0x000fe400010e0100 */
[----:B------:R-:W-:Y:S02]  /*31a0*/  @!P1 LOP3.LUT R65, RZ, R65, RZ, 0x33, !PT ;  /* 0x00000041ff419212 */ /* 0x000fe400078e33ff */
[----:B------:R-:W-:-:S02]  /*31b0*/  @!P2 LOP3.LUT R67, RZ, R67, RZ, 0x33, !PT ;  /* 0x00000043ff43a212 */ /* 0x000fc400078e33ff */
[----:B------:R-:W-:Y:S02]  /*31c0*/  LOP3.LUT R46, R65, R46, RZ, 0xc0, !PT ;  /* 0x0000002e412e7212 */ /* 0x000fe400078ec0ff */
[----:B------:R-:W-:Y:S02]  /*31d0*/  VOTE.ANY R65, PT, P3 ;  /* 0x0000000000417806 */ /* 0x000fe400018e0100 */
[----:B------:R-:W-:Y:S02]  /*31e0*/  LOP3.LUT R46, R67, R46, RZ, 0xc0, !PT ;  /* 0x0000002e432e7212 */ /* 0x000fe400078ec0ff */
[----:B------:R-:W-:Y:S02]  /*31f0*/  LOP3.LUT P0, RZ, R24, 0x80, RZ, 0xc0, !PT ;  /* 0x0000008018ff7812 */ /* 0x000fe4000780c0ff */
[----:B------:R-:W-:Y:S02]  /*3200*/  VOTE.ANY R67, PT, P4 ;  /* 0x0000000000437806 */ /* 0x000fe400020e0100 */
[----:B------:R-:W-:-:S02]  /*3210*/  @!P3 LOP3.LUT R65, RZ, R65, RZ, 0x33, !PT ;  /* 0x00000041ff41b212 */ /* 0x000fc400078e33ff */
[----:B------:R-:W-:Y:S02]  /*3220*/  @!P4 LOP3.LUT R67, RZ, R67, RZ, 0x33, !PT ;  /* 0x00000043ff43c212 */ /* 0x000fe400078e33ff */
[----:B------:R-:W-:Y:S02]  /*3230*/  LOP3.LUT R46, R65, R46, RZ, 0xc0, !PT ;  /* 0x0000002e412e7212 */ /* 0x000fe400078ec0ff */
[----:B------:R-:W-:Y:S02]  /*3240*/  VOTE.ANY R65, PT, P5 ;  /* 0x0000000000417806 */ /* 0x000fe400028e0100 */
[----:B------:R-:W-:Y:S02]  /*3250*/  LOP3.LUT R46, R67, R46, RZ, 0xc0, !PT ;  /* 0x0000002e432e7212 */ /* 0x000fe400078ec0ff */
[----:B------:R-:W-:Y:S02]  /*3260*/  VOTE.ANY R67, PT, P6 ;  /* 0x0000000000437806 */ /* 0x000fe400030e0100 */
[----:B------:R-:W-:-:S02]  /*3270*/  @!P5 LOP3.LUT R65, RZ, R65, RZ, 0x33, !PT ;  /* 0x00000041ff41d212 */ /* 0x000fc400078e33ff */
[----:B------:R-:W-:Y:S02]  /*3280*/  VOTE.ANY R69, PT, P0 ;  /* 0x0000000000457806 */ /* 0x000fe400000e0100 */
[----:B------:R-:W-:Y:S02]  /*3290*/  @!P6 LOP3.LUT R67, RZ, R67, RZ, 0x33, !PT ;  /* 0x00000043ff43e212 */ /* 0x000fe400078e33ff */
[----:B------:R-:W-:Y:S02]  /*32a0*/  LOP3.LUT R46, R65, R46, RZ, 0xc0, !PT ;  /* 0x0000002e412e7212 */ /* 0x000fe400078ec0ff */
[----:B------:R-:W-:Y:S02]  /*32b0*/  @!P0 LOP3.LUT R69, RZ, R69, RZ, 0x33, !PT ;  /* 0x00000045ff458212 */ /* 0x000fe400078e33ff */
[----:B------:R-:W-:-:S04]  /*32c0*/  LOP3.LUT R46, R67, R46, RZ, 0xc0, !PT ;  /* 0x0000002e432e7212 */ /* 0x000fc800078ec0ff */
[----:B------:R-:W-:Y:S02]  /*32d0*/  LOP3.LUT R69, R69, R46, RZ, 0xc0, !PT ;  /* 0x0000002e45457212 */ /* 0x000fe400078ec0ff */
[----:B---3--:R0:W2:Y:S02]  /*32e0*/  SHFL.IDX PT, R46, R64, R63, 0x1f ;  /* 0x00001f3f402e7589 */ /* 0x0080a400000e0000 */
[----:B------:R-:W3:Y:S01]  /*32f0*/  FLO.U32 R65, R69 ;  /* 0x0000004500417300 */ /* 0x000ee200000e0000 */
[----:B------:R-:W-:-:S07]  /*3300*/  LOP3.LUT R24, R38, R69, RZ, 0xc0, !PT ;  /* 0x0000004526187212 */ /* 0x000fce00078ec0ff */
[----:B------:R-:W4:Y:S01]  /*3310*/  POPC R24, R24 ;  /* 0x0000001800187309 */ /* 0x000f220000000000 */
[----:B---3--:R-:W-:-:S13]  /*3320*/  ISETP.NE.AND P0, PT, R72, R65, PT ;  /* 0x000000414800720c */ /* 0x008fda0003f05270 */
[----:B0-2-4-:R-:W-:Y:S05]  /*3330*/  @P0 BRA `(.L_x_35) ;  /* 0x0000000000040947 */ /* 0x015fea0003800000 */
[----:B------:R0:W2:Y:S02]  /*3340*/  ATOMS.ADD R66, [R47], R24 ;  /* 0x000000182f42738c */ /* 0x0000a40000000000 */
.L_x_35:
[----:B------:R-:W-:Y:S05]  /*3350*/  BSYNC.RECONVERGENT B0 ;  /* 0x0000000000007941 */ /* 0x000fea0003800200 */
.L_x_34:
[----:B------:R-:W-:Y:S01]  /*3360*/  R2P PR, R25, 0x7f ;  /* 0x0000007f19007804 */ /* 0x000fe20000000000 */
[----:B------:R-:W-:-:S12]  /*3370*/  BSSY.RECONVERGENT B0, `(.L_x_36) ;  /* 0x0000021000007945 */ /* 0x000fd80003800200 */
[----:B0-----:R-:W-:Y:S02]  /*3380*/  VOTE.ANY R47, PT, P0 ;  /* 0x00000000002f7806 */ /* 0x001fe400000e0100 */
        /* <DEDUP_REMOVED lines=19> */
[----:B------:R-:W-:Y:S01]  /*34c0*/  LOP3.LUT R47, R64, R47, RZ, 0xc0, !PT ;  /* 0x0000002f402f7212 */ /* 0x000fe200078ec0ff */
[----:B------:R-:W-:Y:S01]  /*34d0*/  IMAD.MOV.U32 R64, RZ, RZ, RZ ;  /* 0x000000ffff407224 */ /* 0x000fe200078e00ff */
[----:B------:R-:W-:Y:S02]  /*34e0*/  @!P0 LOP3.LUT R70, RZ, R70, RZ, 0x33, !PT ;  /* 0x00000046ff468212 */ /* 0x000fe400078e33ff */
[----:B------:R-:W-:-:S04]  /*34f0*/  LOP3.LUT R47, R68, R47, RZ, 0xc0, !PT ;  /* 0x0000002f442f7212 */ /* 0x000fc800078ec0ff */
[----:B------:R-:W-:Y:S02]  /*3500*/  LOP3.LUT R67, R70, R47, RZ, 0xc0, !PT ;  /* 0x0000002f46437212 */ /* 0x000fe400078ec0ff */
[----:B--2---:R0:W2:Y:S02]  /*3510*/  SHFL.IDX PT, R47, R66, R65, 0x1f ;  /* 0x00001f41422f7589 */ /* 0x0040a400000e0000 */
[----:B------:R-:W3:Y:S01]  /*3520*/  FLO.U32 R63, R67 ;  /* 0x00000043003f7300 */ /* 0x000ee200000e0000 */
[----:B------:R-:W-:-:S07]  /*3530*/  LOP3.LUT R25, R38, R67, RZ, 0xc0, !PT ;  /* 0x0000004326197212 */ /* 0x000fce00078ec0ff */
[----:B------:R-:W4:Y:S01]  /*3540*/  POPC R25, R25 ;  /* 0x0000001900197309 */ /* 0x000f220000000000 */
[----:B---3--:R-:W-:-:S13]  /*3550*/  ISETP.NE.AND P0, PT, R72, R63, PT ;  /* 0x0000003f4800720c */ /* 0x008fda0003f05270 */
[----:B0-2-4-:R-:W-:Y:S05]  /*3560*/  @P0 BRA `(.L_x_37) ;  /* 0x0000000000040947 */ /* 0x015fea0003800000 */
[----:B------:R0:W2:Y:S02]  /*3570*/  ATOMS.ADD R64, [R48], R25 ;  /* 0x000000193040738c */ /* 0x0000a40000000000 */
.L_x_37:
[----:B------:R-:W-:Y:S05]  /*3580*/  BSYNC.RECONVERGENT B0 ;  /* 0x0000000000007941 */ /* 0x000fea0003800200 */
.L_x_36:
[----:B------:R-:W-:Y:S01]  /*3590*/  R2P PR, R26, 0x7f ;  /* 0x0000007f1a007804 */ /* 0x000fe20000000000 */
[----:B------:R-:W-:Y:S01]  /*35a0*/  BSSY.RECONVERGENT B0, `(.L_x_38) ;  /* 0x0000021000007945 */ /* 0x000fe20003800200 */
[----:B------:R-:W-:-:S11]  /*35b0*/  IMAD.MOV.U32 R66, RZ, RZ, RZ ;  /* 0x000000ffff427224 */ /* 0x000fd600078e00ff */
        /* <DEDUP_REMOVED lines=31> */
.L_x_39:
[----:B------:R-:W-:Y:S05]  /*37b0*/  BSYNC.RECONVERGENT B0 ;  /* 0x0000000000007941 */ /* 0x000fea0003800200 */
.L_x_38:
        /* <DEDUP_REMOVED lines=34> */
.L_x_41:
[----:B------:R-:W-:Y:S05]  /*39e0*/  BSYNC.RECONVERGENT B0 ;  /* 0x0000000000007941 */ /* 0x000fea0003800200 */
.L_x_40:
        /* <DEDUP_REMOVED lines=34> */
.L_x_43:
[----:B------:R-:W-:Y:S05]  /*3c10*/  BSYNC.RECONVERGENT B0 ;  /* 0x0000000000007941 */ /* 0x000fea0003800200 */
.L_x_42:
        /* <DEDUP_REMOVED lines=12> */
[----:B------:R-:W-:Y:S01]  /*3ce0*/  VOTE.ANY R68, PT, P4 ;  /* 0x0000000000447806 */ /* 0x000fe200020e0100 */
[----:B--2---:R0:W2:Y:S01]  /*3cf0*/  SHFL.IDX PT, R29, R66, R65, 0x1f ;  /* 0x00001f41421d7589 */ /* 0x0040a200000e0000 */
        /* <DEDUP_REMOVED lines=13> */
[----:B------:R-:W-:-:S04]  /*3dd0*/  LOP3.LUT R67, R70, R51, RZ, 0xc0, !PT ;  /* 0x0000003346437212 */ /* 0x000fc800078ec0ff */
[----:B------:R-:W3:Y:S01]  /*3de0*/  FLO.U32 R63, R67 ;  /* 0x00000043003f7300 */ /* 0x000ee200000e0000 */
[----:B------:R-:W-:-:S07]  /*3df0*/  LOP3.LUT R51, R38, R67, RZ, 0xc0, !PT ;  /* 0x0000004326337212 */ /* 0x000fce00078ec0ff */
[----:B------:R-:W4:Y:S01]  /*3e00*/  POPC R51, R51 ;  /* 0x0000003300337309 */ /* 0x000f220000000000 */
[----:B---3--:R-:W-:-:S13]  /*3e10*/  ISETP.NE.AND P0, PT, R72, R63, PT ;  /* 0x0000003f4800720c */ /* 0x008fda0003f05270 */
[----:B0-2-4-:R-:W-:Y:S05]  /*3e20*/  @P0 BRA `(.L_x_45) ;  /* 0x0000000000040947 */ /* 0x015fea0003800000 */
[----:B------:R0:W2:Y:S02]  /*3e30*/  ATOMS.ADD R64, [R52], R51 ;  /* 0x000000333440738c */ /* 0x0000a40000000000 */
.L_x_45:
[----:B------:R-:W-:Y:S05]  /*3e40*/  BSYNC.RECONVERGENT B0 ;  /* 0x0000000000007941 */ /* 0x000fea0003800200 */
.L_x_44:
        /* <DEDUP_REMOVED lines=34> */
.L_x_47:
[----:B------:R-:W-:Y:S05]  /*4070*/  BSYNC.RECONVERGENT B0 ;  /* 0x0000000000007941 */ /* 0x000fea0003800200 */
.L_x_46:
        /* <DEDUP_REMOVED lines=34> */
.L_x_49:
[----:B------:R-:W-:Y:S05]  /*42a0*/  BSYNC.RECONVERGENT B0 ;  /* 0x0000000000007941 */ /* 0x000fea0003800200 */
.L_x_48:
        /* <DEDUP_REMOVED lines=34> */
.L_x_51:
[----:B------:R-:W-:Y:S05]  /*44d0*/  BSYNC.RECONVERGENT B0 ;  /* 0x0000000000007941 */ /* 0x000fea0003800200 */
.L_x_50:
        /* <DEDUP_REMOVED lines=34> */
.L_x_53:
[----:B------:R-:W-:Y:S05]  /*4700*/  BSYNC.RECONVERGENT B0 ;  /* 0x0000000000007941 */ /* 0x000fea0003800200 */
.L_x_52:
        /* <DEDUP_REMOVED lines=34> */
.L_x_55:
[----:B------:R-:W-:Y:S05]  /*4930*/  BSYNC.RECONVERGENT B0 ;  /* 0x0000000000007941 */ /* 0x000fea0003800200 */
.L_x_54:
        /* <DEDUP_REMOVED lines=34> */
.L_x_57:
[----:B------:R-:W-:Y:S05]  /*4b60*/  BSYNC.RECONVERGENT B0 ;  /* 0x0000000000007941 */ /* 0x000fea0003800200 */
.L_x_56:
[----:B------:R-:W-:Y:S01]  /*4b70*/  R2P PR, R42, 0x7f ;  /* 0x0000007f2a007804 */ /* 0x000fe20000000000 */
[----:B--2---:R2:W3:Y:S01]  /*4b80*/  SHFL.IDX PT, R64, R64, R63, 0x1f ;  /* 0x00001f3f40407589 */ /* 0x0044e200000e0000 */
[----:B------:R-:W-:Y:S11]  /*4b90*/  BSSY.RECONVERGENT B0, `(.L_x_58) ;  /* 0x0000020000007945 */ /* 0x000ff60003800200 */
[----:B0-----:R-:W-:-:S02]  /*4ba0*/  VOTE.ANY R58, PT, P0 ;  /* 0x00000000003a7806 */ /* 0x001fc400000e0100 */
[----:B------:R-:W-:Y:S02]  /*4bb0*/  VOTE.ANY R65, PT, P1 ;  /* 0x0000000000417806 */ /* 0x000fe400008e0100 */
[----:B------:R-:W-:Y:S02]  /*4bc0*/  @!P0 LOP3.LUT R58, RZ, R58, RZ, 0x33, !PT ;  /* 0x0000003aff3a8212 */ /* 0x000fe400078e33ff */
[----:B------:R-:W-:Y:S02]  /*4bd0*/  VOTE.ANY R67, PT, P2 ;  /* 0x0000000000437806 */ /* 0x000fe400010e0100 */
[----:B------:R-:W-:Y:S02]  /*4be0*/  @!P1 LOP3.LUT R65, RZ, R65, RZ, 0x33, !PT ;  /* 0x00000041ff419212 */ /* 0x000fe400078e33ff */
[----:B------:R-:W-:Y:S02]  /*4bf0*/  @!P2 LOP3.LUT R67, RZ, R67, RZ, 0x33, !PT ;  /* 0x00000043ff43a212 */ /* 0x000fe400078e33ff */
[----:B------:R-:W-:-:S02]  /*4c00*/  LOP3.LUT R58, R65, R58, RZ, 0xc0, !PT ;  /* 0x0000003a413a7212 */ /* 0x000fc400078ec0ff */
[----:B------:R-:W-:Y:S02]  /*4c10*/  VOTE.ANY R65, PT, P3 ;  /* 0x0000000000417806 */ /* 0x000fe400018e0100 */
[----:B------:R-:W-:Y:S02]  /*4c20*/  LOP3.LUT R58, R67, R58, RZ, 0xc0, !PT ;  /* 0x0000003a433a7212 */ /* 0x000fe400078ec0ff */
[----:B------:R-:W-:Y:S02]  /*4c30*/  LOP3.LUT P0, RZ, R42, 0x80, RZ, 0xc0, !PT ;  /* 0x000000802aff7812 */ /* 0x000fe4000780c0ff */
[----:B------:R-:W-:Y:S02]  /*4c40*/  VOTE.ANY R67, PT, P4 ;  /* 0x0000000000437806 */ /* 0x000fe400020e0100 */
[----:B------:R-:W-:Y:S02]  /*4c50*/  @!P3 LOP3.LUT R65, RZ, R65, RZ, 0x33, !PT ;  /* 0x00000041ff41b212 */ /* 0x000fe400078e33ff */
[----:B------:R-:W-:-:S02]  /*4c60*/  @!P4 LOP3.LUT R67, RZ, R67, RZ, 0x33, !PT ;  /* 0x00000043ff43c212 */ /* 0x000fc400078e33ff */
[----:B------:R-:W-:Y:S02]  /*4c70*/  LOP3.LUT R58, R65, R58, RZ, 0xc0, !PT ;  /* 0x0000003a413a7212 */ /* 0x000fe400078ec0ff */
[----:B------:R-:W-:Y:S02]  /*4c80*/  VOTE.ANY R65, PT, P5 ;  /* 0x0000000000417806 */ /* 0x000fe400028e0100 */
[----:B------:R-:W-:Y:S02]  /*4c90*/  LOP3.LUT R58, R67, R58, RZ, 0xc0, !PT ;  /* 0x0000003a433a7212 */ /* 0x000fe400078ec0ff */
[----:B------:R-:W-:Y:S02]  /*4ca0*/  VOTE.ANY R67, PT, P6 ;  /* 0x0000000000437806 */ /* 0x000fe400030e0100 */
[----:B------:R-:W-:Y:S02]  /*4cb0*/  @!P5 LOP3.LUT R65, RZ, R65, RZ, 0x33, !PT ;  /* 0x00000041ff41d212 */ /* 0x000fe400078e33ff */
[----:B------:R-:W-:-:S02]  /*4cc0*/  VOTE.ANY R69, PT, P0 ;  /* 0x0000000000457806 */ /* 0x000fc400000e0100 */
[----:B------:R-:W-:Y:S02]  /*4cd0*/  @!P6 LOP3.LUT R67, RZ, R67, RZ, 0x33, !PT ;  /* 0x00000043ff43e212 */ /* 0x000fe400078e33ff */
[----:B------:R-:W-:Y:S01]  /*4ce0*/  LOP3.LUT R58, R65, R58, RZ, 0xc0, !PT ;  /* 0x0000003a413a7212 */ /* 0x000fe200078ec0ff */
[----:B------:R-:W-:Y:S01]  /*4cf0*/  IMAD.MOV.U32 R65, RZ, RZ, RZ ;  /* 0x000000ffff417224 */ /* 0x000fe200078e00ff */
[----:B------:R-:W-:Y:S02]  /*4d00*/  @!P0 LOP3.LUT R69, RZ, R69, RZ, 0x33, !PT ;  /* 0x00000045ff458212 */ /* 0x000fe400078e33ff */
[----:B------:R-:W-:-:S04]  /*4d10*/  LOP3.LUT R58, R67, R58, RZ, 0xc0, !PT ;  /* 0x0000003a433a7212 */ /* 0x000fc800078ec0ff */
[----:B------:R-:W-:-:S04]  /*4d20*/  LOP3.LUT R69, R69, R58, RZ, 0xc0, !PT ;  /* 0x0000003a45457212 */ /* 0x000fc800078ec0ff */
[----:B------:R-:W0:Y:S01]  /*4d30*/  FLO.U32 R58, R69 ;  /* 0x00000045003a7300 */ /* 0x000e2200000e0000 */
[----:B------:R-:W-:-:S07]  /*4d40*/  LOP3.LUT R42, R38, R69, RZ, 0xc0, !PT ;  /* 0x00000045262a7212 */ /* 0x000fce00078ec0ff */
[----:B------:R-:W4:Y:S01]  /*4d50*/  POPC R42, R42 ;  /* 0x0000002a002a7309 */ /* 0x000f220000000000 */
[----:B0-----:R-:W-:-:S13]  /*4d60*/  ISETP.NE.AND P0, PT, R72, R58, PT ;  /* 0x0000003a4800720c */ /* 0x001fda0003f05270 */
[----:B--234-:R-:W-:Y:S05]  /*4d70*/  @P0 BRA `(.L_x_59) ;  /* 0x0000000000040947 */ /* 0x01cfea0003800000 */
[----:B------:R0:W2:Y:S02]  /*4d80*/  ATOMS.ADD R65, [R59], R42 ;  /* 0x0000002a3b41738c */ /* 0x0000a40000000000 */
.L_x_59:
[----:B------:R-:W-:Y:S05]  /*4d90*/  BSYNC.RECONVERGENT B0 ;  /* 0x0000000000007941 */ /* 0x000fea0003800200 */
.L_x_58:
        /* <DEDUP_REMOVED lines=34> */
.L_x_61:
[----:B------:R-:W-:Y:S05]  /*4fc0*/  BSYNC.RECONVERGENT B0 ;  /* 0x0000000000007941 */ /* 0x000fea0003800200 */
.L_x_60:
[----:B------:R-:W-:Y:S01]  /*4fd0*/  R2P PR, R44, 0x7f ;  /* 0x0000007f2c007804 */ /* 0x000fe20000000000 */
[----:B--2---:R2:W3:Y:S01]  /*4fe0*/  SHFL.IDX PT, R66, R66, R59, 0x1f ;  /* 0x00001f3b42427589 */ /* 0x0044e200000e0000 */
[----:B------:R-:W-:Y:S11]  /*4ff0*/  BSSY.RECONVERGENT B0, `(.L_x_62) ;  /* 0x0000020000007945 */ /* 0x000ff60003800200 */
[----:B------:R-:W-:-:S02]  /*5000*/  VOTE.ANY R58, PT, P0 ;  /* 0x00000000003a7806 */ /* 0x000fc400000e0100 */
        /* <DEDUP_REMOVED lines=24> */
[----:B------:R-:W4:Y:S01]  /*5190*/  FLO.U32 R58, R69 ;  /* 0x00000045003a7300 */ /* 0x000f2200000e0000 */
[----:B------:R-:W-:-:S07]  /*51a0*/  LOP3.LUT R44, R38, R69, RZ, 0xc0, !PT ;  /* 0x00000045262c7212 */ /* 0x000fce00078ec0ff */
[----:B------:R-:W0:Y:S01]  /*51b0*/  POPC R44, R44 ;  /* 0x0000002c002c7309 */ /* 0x000e220000000000 */
[----:B----4-:R-:W-:-:S13]  /*51c0*/  ISETP.NE.AND P0, PT, R72, R58, PT ;  /* 0x0000003a4800720c */ /* 0x010fda0003f05270 */
[----:B0-23--:R-:W-:Y:S05]  /*51d0*/  @P0 BRA `(.L_x_63) ;  /* 0x0000000000040947 */ /* 0x00dfea0003800000 */
[----:B------:R0:W2:Y:S02]  /*51e0*/  ATOMS.ADD R63, [R61], R44 ;  /* 0x0000002c3d3f738c */ /* 0x0000a40000000000 */
.L_x_63:
[----:B------:R-:W-:Y:S05]  /*51f0*/  BSYNC.RECONVERGENT B0 ;  /* 0x0000000000007941 */ /* 0x000fea0003800200 */
.L_x_62:
        /* <DEDUP_REMOVED lines=28> */
[----:B0-----:R-:W0:Y:S01]  /*53c0*/  FLO.U32 R61, R59 ;  /* 0x0000003b003d7300 */ /* 0x001e2200000e0000 */
[----:B------:R-:W-:-:S07]  /*53d0*/  LOP3.LUT R38, R38, R59, RZ, 0xc0, !PT ;  /* 0x0000003b26267212 */ /* 0x000fce00078ec0ff */
[----:B------:R2:W4:Y:S01]  /*53e0*/  POPC R45, R38 ;  /* 0x00000026002d7309 */ /* 0x0005220000000000 */
[----:B0-----:R-:W-:-:S13]  /*53f0*/  ISETP.NE.AND P0, PT, R72, R61, PT ;  /* 0x0000003d4800720c */ /* 0x001fda0003f05270 */
[----:B--234-:R-:W-:Y:S05]  /*5400*/  @P0 BRA `(.L_x_65) ;  /* 0x0000000000040947 */ /* 0x01cfea0003800000 */
[----:B------:R0:W2:Y:S02]  /*5410*/  ATOMS.ADD R60, [R62], R45 ;  /* 0x0000002d3e3c738c */ /* 0x0000a40000000000 */
.L_x_65:
[----:B------:R-:W-:Y:S05]  /*5420*/  BSYNC.RECONVERGENT B0 ;  /* 0x0000000000007941 */ /* 0x000fea0003800200 */
.L_x_64:
[----:B------:R-:W-:Y:S01]  /*5430*/  BAR.SYNC.DEFER_BLOCKING 0x0 ;  /* 0x0000000000007b1d */ /* 0x000fe20000010000 */
[----:B-1----:R-:W-:Y:S01]  /*5440*/  IMAD.IADD R23, R23, 0x1, R46 ;  /* 0x0000000117177824 */ /* 0x002fe200078e022e */
[----:B------:R-:W-:Y:S01]  /*5450*/  ISETP.NE.AND P0, PT, R71, RZ, PT ;  /* 0x000000ff4700720c */ /* 0x000fe20003f05270 */
[----:B------:R-:W-:Y:S02]  /*5460*/  IMAD.IADD R47, R24, 0x1, R47 ;  /* 0x00000001182f7824 */ /* 0x000fe400078e022f */
[----:B------:R-:W-:Y:S01]  /*5470*/  IMAD.IADD R25, R25, 0x1, R48 ;  /* 0x0000000119197824 */ /* 0x000fe200078e0230 */
[----:B------:R-:W-:Y:S01]  /*5480*/  BSSY B1, `(.L_x_66) ;  /* 0x0000063000017945 */ /* 0x000fe20003800000 */
[----:B------:R-:W-:Y:S01]  /*5490*/  IMAD.IADD R49, R26, 0x1, R49 ;  /* 0x000000011a317824 */ /* 0x000fe200078e0231 */
[----:B--2---:R1:W2:Y:S01]  /*54a0*/  SHFL.IDX PT, R38, R60, R61, 0x1f ;  /* 0x00001f3d3c267589 */ /* 0x0042a200000e0000 */
[----:B------:R-:W-:Y:S02]  /*54b0*/  IMAD.IADD R27, R27, 0x1, R50 ;  /* 0x000000011b1b7824 */ /* 0x000fe400078e0232 */
[----:B------:R-:W-:-:S02]  /*54c0*/  IMAD R23, R23, 0x4, R0 ;  /* 0x0000000417177824 */ /* 0x000fc400078e0200 */
[----:B------:R-:W-:Y:S02]  /*54d0*/  IMAD.IADD R59, R28, 0x1, R29 ;  /* 0x000000011c3b7824 */ /* 0x000fe400078e021d */
[----:B------:R-:W-:Y:S02]  /*54e0*/  IMAD R24, R47, 0x4, R0 ;  /* 0x000000042f187824 */ /* 0x000fe400078e0200 */
[----:B------:R-:W-:Y:S02]  /*54f0*/  IMAD.IADD R51, R51, 0x1, R52 ;  /* 0x0000000133337824 */ /* 0x000fe400078e0234 */
[--C-:B------:R-:W-:Y:S02]  /*5500*/  IMAD R29, R25, 0x4, R0.reuse ;  /* 0x00000004191d7824 */ /* 0x100fe400078e0200 */
[----:B------:R-:W-:Y:S02]  /*5510*/  IMAD.IADD R53, R30, 0x1, R53 ;  /* 0x000000011e357824 */ /* 0x000fe400078e0235 */
[----:B------:R-:W-:Y:S01]  /*5520*/  IMAD R28, R49, 0x4, R0 ;  /* 0x00000004311c7824 */ /* 0x000fe200078e0200 */
[----:B------:R3:W-:Y:S01]  /*5530*/  STS [R23+-0x4], R4 ;  /* 0xfffffc0417007388 */ /* 0x0007e20000000800 */
[----:B------:R-:W-:-:S02]  /*5540*/  IMAD.IADD R31, R31, 0x1, R54 ;  /* 0x000000011f1f7824 */ /* 0x000fc400078e0236 */
[--C-:B------:R-:W-:Y:S01]  /*5550*/  IMAD R27, R27, 0x4, R0.reuse ;  /* 0x000000041b1b7824 */ /* 0x100fe200078e0200 */
[----:B------:R4:W-:Y:S01]  /*5560*/  STS [R24+-0x4], R5 ;  /* 0xfffffc0518007388 */ /* 0x0009e20000000800 */
[----:B------:R-:W-:Y:S02]  /*5570*/  IMAD.IADD R55, R32, 0x1, R55 ;  /* 0x0000000120377824 */ /* 0x000fe400078e0237 */
[----:B------:R-:W-:Y:S01]  /*5580*/  IMAD R26, R59, 0x4, R0 ;  /* 0x000000043b1a7824 */ /* 0x000fe200078e0200 */
[----:B------:R-:W-:Y:S01]  /*5590*/  STS [R29+-0x4], R6 ;  /* 0xfffffc061d007388 */ /* 0x000fe20000000800 */
[----:B-1----:R-:W-:Y:S02]  /*55a0*/  IMAD.IADD R61, R33, 0x1, R56 ;  /* 0x00000001213d7824 */ /* 0x002fe400078e0238 */
[----:B------:R-:W-:Y:S01]  /*55b0*/  IMAD R25, R51, 0x4, R0 ;  /* 0x0000000433197824 */ /* 0x000fe200078e0200 */
[----:B------:R1:W-:Y:S01]  /*55c0*/  STS [R28+-0x4], R7 ;  /* 0xfffffc071c007388 */ /* 0x0003e20000000800 */
[----:B------:R-:W-:-:S02]  /*55d0*/  IMAD.IADD R57, R34, 0x1, R57 ;  /* 0x0000000122397824 */ /* 0x000fc400078e0239 */
[----:B---3--:R-:W-:Y:S01]  /*55e0*/  IMAD R4, R53, 0x4, R0 ;  /* 0x0000000435047824 */ /* 0x008fe200078e0200 */
[----:B------:R-:W-:Y:S01]  /*55f0*/  STS [R27+-0x4], R8 ;  /* 0xfffffc081b007388 */ /* 0x000fe20000000800 */
[----:B------:R-:W-:Y:S02]  /*5600*/  IMAD.IADD R35, R35, 0x1, R64 ;  /* 0x0000000123237824 */ /* 0x000fe400078e0240 */
[--C-:B----4-:R-:W-:Y:S01]  /*5610*/  IMAD R5, R31, 0x4, R0.reuse ;  /* 0x000000041f057824 */ /* 0x110fe200078e0200 */
[----:B------:R3:W-:Y:S01]  /*5620*/  STS [R26+-0x4], R9 ;  /* 0xfffffc091a007388 */ /* 0x0007e20000000800 */
        /* <DEDUP_REMOVED lines=8> */
[----:B------:R4:W-:Y:S01]  /*56b0*/  STS [R5+-0x4], R12 ;  /* 0xfffffc0c05007388 */ /* 0x0009e20000000800 */
[----:B--2---:R-:W-:Y:S02]  /*56c0*/  IMAD.IADD R33, R45, 0x1, R38 ;  /* 0x000000012d217824 */ /* 0x004fe400078e0226 */
[--C-:B-1----:R-:W-:Y:S01]  /*56d0*/  IMAD R7, R35, 0x4, R0.reuse ;  /* 0x0000000423077824 */ /* 0x102fe200078e0200 */
[----:B------:R4:W-:Y:S01]  /*56e0*/  STS [R30+-0x4], R13 ;  /* 0xfffffc0d1e007388 */ /* 0x0009e20000000800 */
[----:B------:R-:W-:-:S02]  /*56f0*/  IMAD R6, R65, 0x4, R0 ;  /* 0x0000000441067824 */ /* 0x000fc400078e0200 */
[--C-:B---3--:R-:W-:Y:S01]  /*5700*/  IMAD R9, R43, 0x4, R0.reuse ;  /* 0x000000042b097824 */ /* 0x108fe200078e0200 */
[----:B------:R4:W-:Y:S01]  /*5710*/  STS [R31+-0x4], R14 ;  /* 0xfffffc0e1f007388 */ /* 0x0009e20000000800 */
[--C-:B------:R-:W-:Y:S02]  /*5720*/  IMAD R8, R63, 0x4, R0.reuse ;  /* 0x000000043f087824 */ /* 0x100fe400078e0200 */
[--C-:B------:R-:W-:Y:S01]  /*5730*/  IMAD R33, R33, 0x4, R0.reuse ;  /* 0x0000000421217824 */ /* 0x100fe200078e0200 */
[----:B------:R4:W-:Y:S01]  /*5740*/  STS [R32+-0x4], R15 ;  /* 0xfffffc0f20007388 */ /* 0x0009e20000000800 */
[----:B------:R-:W-:-:S03]  /*5750*/  IMAD R35, R37, 0x8, R0 ;  /* 0x0000000825237824 */ /* 0x000fc600078e0200 */
[----:B------:R4:W-:Y:S04]  /*5760*/  STS [R7+-0x4], R16 ;  /* 0xfffffc1007007388 */ /* 0x0009e80000000800 */
[----:B------:R4:W-:Y:S04]  /*5770*/  STS [R6+-0x4], R17 ;  /* 0xfffffc1106007388 */ /* 0x0009e80000000800 */
[----:B------:R4:W-:Y:S04]  /*5780*/  STS [R9+-0x4], R18 ;  /* 0xfffffc1209007388 */ /* 0x0009e80000000800 */
[----:B------:R4:W-:Y:S04]  /*5790*/  STS [R8+-0x4], R19 ;  /* 0xfffffc1308007388 */ /* 0x0009e80000000800 */
[----:B------:R4:W-:Y:S01]  /*57a0*/  STS [R33+-0x4], R20 ;  /* 0xfffffc1421007388 */ /* 0x0009e20000000800 */
[----:B------:R-:W-:Y:S05]  /*57b0*/  @P0 BRA `(.L_x_67) ;  /* 0x0000000000bc0947 */ /* 0x000fea0003800000 */
[----:B------:R-:W4:Y:S02]  /*57c0*/  LDCU.64 UR6, c[0x0][0x398] ;  /* 0x00007300ff0677ac */ /* 0x000f240008000a00 */
[----:B----4-:R-:W-:-:S04]  /*57d0*/  LEA R12, P0, R37, UR6, 0x3 ;  /* 0x00000006250c7c11 */ /* 0x010fc8000f8018ff */
[----:B------:R-:W-:-:S05]  /*57e0*/  LEA.HI.X R13, R37, UR7, RZ, 0x3, P0 ;  /* 0x00000007250d7c11 */ /* 0x000fca00080f1cff */
[----:B------:R-:W2:Y:S01]  /*57f0*/  LDG.E.64 R10, desc[UR8][R12.64] ;  /* 0x000000080c0a7981 */ /* 0x000ea2000c1e1b00 */
[----:B------:R-:W-:Y:S02]  /*5800*/  SHF.R.S32.HI R15, RZ, 0x1f, R39 ;  /* 0x0000001fff0f7819 */ /* 0x000fe40000011427 */
[----:B--2---:R-:W-:-:S05]  /*5810*/  IADD3 R10, P0, PT, -R39, R10, RZ ;  /* 0x0000000a270a7210 */ /* 0x004fca0007f1e1ff */
[----:B------:R-:W-:Y:S01]  /*5820*/  IMAD.X R11, R11, 0x1, ~R15, P0 ;  /* 0x000000010b0b7824 */ /* 0x000fe200000e0e0f */
[----:B------:R-:W-:Y:S01]  /*5830*/  ISETP.GE.AND P0, PT, R2, 0x1, PT ;  /* 0x000000010200780c */ /* 0x000fe20003f06270 */
[----:B------:R-:W-:-:S03]  /*5840*/  IMAD.MOV.U32 R15, RZ, RZ, R22 ;  /* 0x000000ffff0f7224 */ /* 0x000fc600078e0016 */
[----:B------:R1:W-:Y:S09]  /*5850*/  STS.64 [R35+0x6600], R10 ;  /* 0x0066000a23007388 */ /* 0x0003f20000000a00 */
[----:B------:R-:W-:Y:S05]  /*5860*/  @!P0 BRA `(.L_x_68) ;  /* 0x00000000006c8947 */ /* 0x000fea0003800000 */
[----:B------:R-:W-:Y:S01]  /*5870*/  BSSY B0, `(.L_x_69) ;  /* 0x0000019000007945 */ /* 0x000fe20003800000 */
[----:B------:R-:W-:Y:S02]  /*5880*/  IMAD.MOV.U32 R12, RZ, RZ, -0x1 ;  /* 0xffffffffff0c7424 */ /* 0x000fe400078e00ff */
[----:B------:R-:W-:Y:S02]  /*5890*/  IMAD.MOV.U32 R13, RZ, RZ, R2 ;  /* 0x000000ffff0d7224 */ /* 0x000fe400078e0002 */
[----:B------:R-:W-:-:S07]  /*58a0*/  IMAD.MOV.U32 R15, RZ, RZ, R22 ;  /* 0x000000ffff0f7224 */ /* 0x000fce00078e0016 */
.L_x_73:
[----:B-1----:R-:W1:Y:S01]  /*58b0*/  LDC.64 R10, c[0x0][0x380] ;  /* 0x0000e000ff0a7b82 */ /* 0x002e620000000a00 */
[----:B------:R-:W-:Y:S01]  /*58c0*/  VIADD R19, R13, 0xffffffff ;  /* 0xffffffff0d137836 */ /* 0x000fe20000000000 */
[----:B------:R-:W-:Y:S03]  /*58d0*/  BSSY B2, `(.L_x_70) ;  /* 0x0000008000027945 */ /* 0x000fe60003800000 */
[----:B------:R-:W-:-:S04]  /*58e0*/  IMAD R17, R19, 0x100, R37 ;  /* 0x0000010013117824 */ /* 0x000fc800078e0225 */
[----:B-1----:R-:W-:-:S07]  /*58f0*/  IMAD.WIDE R10, R17, 0x4, R10 ;  /* 0x00000004110a7825 */ /* 0x002fce00078e020a */
.L_x_71:
[----:B------:R-:W-:Y:S05]  /*5900*/  YIELD ;  /* 0x0000000000007946 */ /* 0x000fea0003800000 */
[----:B------:R1:W-:Y:S06]  /*5910*/  MEMBAR.SC.CTA ;  /* 0x0000000000007992 */ /* 0x0003ec0000000000 */
[----:B-1----:R-:W2:Y:S02]  /*5920*/  LDG.E.STRONG.SYS R14, desc[UR8][R10.64] ;  /* 0x000000080a0e7981 */ /* 0x002ea4000c1f5900 */
[----:B--2---:R-:W-:-:S13]  /*5930*/  ISETP.NE.AND P0, PT, R14, RZ, PT ;  /* 0x000000ff0e00720c */ /* 0x004fda0003f05270 */
[----:B------:R-:W-:Y:S05]  /*5940*/  @!P0 BRA `(.L_x_71) ;  /* 0xfffffffc00ec8947 */ /* 0x000fea000383ffff */
[----:B------:R-:W-:Y:S05]  /*5950*/  BSYNC B2 ;  /* 0x0000000000027941 */ /* 0x000fea0003800000 */
.L_x_70:
[----:B------:R-:W-:Y:S01]  /*5960*/  BSSY.RECONVERGENT B2, `(.L_x_72) ;  /* 0x0000006000027945 */ /* 0x000fe20003800200 */
[C---:B------:R-:W-:Y:S02]  /*5970*/  ISETP.GT.AND P0, PT, R14.reuse, -0x1, PT ;  /* 0xffffffff0e00780c */ /* 0x040fe40003f04270 */
[----:B------:R-:W-:Y:S01]  /*5980*/  LOP3.LUT R14, R14, 0x3fffffff, RZ, 0xc0, !PT ;  /* 0x3fffffff0e0e7812 */ /* 0x000fe200078ec0ff */
[----:B------:R-:W-:Y:S05]  /*5990*/  WARPSYNC.EXCLUSIVE R12 ;  /* 0x000000000c007348 */ /* 0x000fea0003a00000 */
[----:B------:R-:W-:-:S05]  /*59a0*/  IMAD.IADD R15, R14, 0x1, R15 ;  /* 0x000000010e0f7824 */ /* 0x000fca00078e020f */
[----:B------:R-:W-:-:S07]  /*59b0*/  VOTE.ANY R12, PT, P0 ;  /* 0x00000000000c7806 */ /* 0x000fce00000e0100 */
[----:B------:R-:W-:Y:S05]  /*59c0*/  BSYNC.RECONVERGENT B2 ;  /* 0x0000000000027941 */ /* 0x000fea0003800200 */
.L_x_72:
[----:B------:R-:W-:Y:S01]  /*59d0*/  ISETP.GT.U32.AND P1, PT, R13, 0x1, PT ;  /* 0x000000010d00780c */ /* 0x000fe20003f24070 */
[----:B------:R-:W-:-:S12]  /*59e0*/  IMAD.MOV.U32 R13, RZ, RZ, R19 ;  /* 0x000000ffff0d7224 */ /* 0x000fd800078e0013 */
[----:B------:R-:W-:Y:S05]  /*59f0*/  @P0 BRA P1, `(.L_x_73) ;  /* 0xfffffffc00ac0947 */ /* 0x000fea000083ffff */
[----:B------:R-:W-:Y:S05]  /*5a00*/  BSYNC B0 ;  /* 0x0000000000007941 */ /* 0x000fea0003800000 */
.L_x_69:
[----:B------:R2:W3:Y:S02]  /*5a10*/  LDS.64 R10, [R35+0x6600] ;  /* 0x00660000230a7984 */ /* 0x0004e40000000a00 */
.L_x_68:
[----:B------:R-:W4:Y:S01]  /*5a20*/  LDC.64 R12, c[0x0][0x380] ;  /* 0x0000e000ff0c7b82 */ /* 0x000f220000000a00 */
[C---:B------:R-:W-:Y:S01]  /*5a30*/  IMAD.IADD R17, R15.reuse, 0x1, -R22 ;  /* 0x000000010f117824 */ /* 0x040fe200078e0a16 */
[----:B------:R-:W-:Y:S01]  /*5a40*/  LOP3.LUT R15, R15, 0x80000000, RZ, 0xfc, !PT ;  /* 0x800000000f0f7812 */ /* 0x000fe200078efcff */
[----:B------:R-:W-:-:S03]  /*5a50*/  IMAD R19, R2, 0x100, R37 ;  /* 0x0000010002137824 */ /* 0x000fc600078e0225 */
[----:B-1-3--:R-:W-:-:S04]  /*5a60*/  IADD3 R10, P0, PT, R17, R10, RZ ;  /* 0x0000000a110a7210 */ /* 0x00afc80007f1e0ff */
[----:B------:R-:W-:-:S05]  /*5a70*/  LEA.HI.X.SX32 R11, R17, R11, 0x1, P0 ;  /* 0x0000000b110b7211 */ /* 0x000fca00000f0eff */
[----:B------:R1:W-:Y:S01]  /*5a80*/  STS.64 [R35+0x6600], R10 ;  /* 0x0066000a23007388 */ /* 0x0003e20000000a00 */
[----:B----4-:R-:W-:-:S05]  /*5a90*/  IMAD.WIDE R12, R19, 0x4, R12 ;  /* 0x00000004130c7825 */ /* 0x010fca00078e020c */
[----:B------:R1:W-:Y:S02]  /*5aa0*/  STG.E.STRONG.SYS desc[UR8][R12.64], R15 ;  /* 0x0000000f0c007986 */ /* 0x0003e4000c115908 */
.L_x_67:
[----:B------:R-:W-:Y:S05]  /*5ab0*/  BSYNC B1 ;  /* 0x0000000000017941 */ /* 0x000fea0003800000 */
.L_x_66:
[----:B-1--4-:R-:W1:Y:S01]  /*5ac0*/  LDC.64 R14, c[0x0][0x390] ;  /* 0x0000e400ff0e7b82 */ /* 0x012e620000000a00 */
[----:B------:R-:W-:-:S04]  /*5ad0*/  IMAD R10, R2, 0x1980, RZ ;  /* 0x00001980020a7824 */ /* 0x000fc800078e02ff */
[----:B------:R-:W-:-:S03]  /*5ae0*/  VIADD R10, R10, 0x1980 ;  /* 0x000019800a0a7836 */ /* 0x000fc60000000000 */
[----:B------:R-:W3:Y:S01]  /*5af0*/  LDC R11, c[0x0][0x3c0] ;  /* 0x0000f000ff0b7b82 */ /* 0x000ee20000000800 */
[----:B-1----:R-:W-:Y:S02]  /*5b00*/  ISETP.EQ.U32.AND P1, PT, R14, RZ, PT ;  /* 0x000000ff0e00720c */ /* 0x002fe40003f22070 */
[----:B---3--:R-:W-:-:S04]  /*5b10*/  ISETP.GE.AND P0, PT, R10, R11, PT ;  /* 0x0000000b0a00720c */ /* 0x008fc80003f06270 */
[----:B------:R-:W-:-:S04]  /*5b20*/  ISETP.EQ.OR.EX P0, PT, R15, RZ, !P0, P1 ;  /* 0x000000ff0f00720c */ /* 0x000fc80004702710 */
[----:B------:R-:W-:-:S13]  /*5b30*/  ISETP.GT.U32.OR P0, PT, R37, 0xff, P0 ;  /* 0x000000ff2500780c */ /* 0x000fda0000704470 */
[----:B------:R-:W-:Y:S05]  /*5b40*/  @P0 BRA `(.L_x_74) ;  /* 0x0000000000200947 */ /* 0x000fea0003800000 */
[----:B------:R-:W1:Y:S01]  /*5b50*/  LDS.64 R12, [R35+0x6600] ;  /* 0x00660000230c7984 */ /* 0x000e620000000a00 */
[C---:B------:R-:W-:Y:S02]  /*5b60*/  LEA R14, P2, R37.reuse, R14, 0x3 ;  /* 0x0000000e250e7211 */ /* 0x040fe400078418ff */
[--C-:B------:R-:W-:Y:S02]  /*5b70*/  SHF.R.S32.HI R17, RZ, 0x1f, R22.reuse ;  /* 0x0000001fff117819 */ /* 0x100fe40000011416 */
[----:B------:R-:W-:Y:S02]  /*5b80*/  LEA.HI.X R15, R37, R15, RZ, 0x3, P2 ;  /* 0x0000000f250f7211 */ /* 0x000fe400010f1cff */
[----:B-1----:R-:W-:Y:S02]  /*5b90*/  IADD3 R12, P0, P1, R12, R39, R22 ;  /* 0x000000270c0c7210 */ /* 0x002fe4000791e016 */
[----:B------:R-:W-:-:S04]  /*5ba0*/  SHF.R.S32.HI R39, RZ, 0x1f, R39 ;  /* 0x0000001fff277819 */ /* 0x000fc80000011427 */
[----:B------:R-:W-:-:S05]  /*5bb0*/  IADD3.X R13, PT, PT, R13, R39, R17, P0, P1 ;  /* 0x000000270d0d7210 */ /* 0x000fca00007e2411 */
[----:B------:R1:W-:Y:S02]  /*5bc0*/  STG.E.64 desc[UR8][R14.64], R12 ;  /* 0x0000000c0e007986 */ /* 0x0003e4000c101b08 */
.L_x_74:
[----:B------:R-:W-:Y:S01]  /*5bd0*/  ISETP.GT.AND P0, PT, R10, R11, PT ;  /* 0x0000000b0a00720c */ /* 0x000fe20003f04270 */
[----:B------:R-:W-:Y:S05]  /*5be0*/  WARPSYNC.ALL ;  /* 0x0000000000007948 */ /* 0x000fea0003800000 */
[----:B------:R-:W-:Y:S07]  /*5bf0*/  BAR.SYNC.DEFER_BLOCKING 0x0 ;  /* 0x0000000000007b1d */ /* 0x000fee0000010000 */
[----:B------:R-:W-:Y:S05]  /*5c00*/  @P0 BRA `(.L_x_75) ;  /* 0x0000000800f80947 */ /* 0x000fea0003800000 */
[----:B------:R-:W3:Y:S01]  /*5c10*/  LDS R19, [R21] ;  /* 0x0000000015137984 */ /* 0x000ee20000000800 */
[----:B------:R-:W3:Y:S01]  /*5c20*/  LDCU UR5, c[0x0][0x3c4] ;  /* 0x00007880ff0577ac */ /* 0x000ee20008000800 */
[----:B------:R-:W4:Y:S01]  /*5c30*/  LDCU.64 UR6, c[0x0][0x3a0] ;  /* 0x00007400ff0677ac */ /* 0x000f220008000a00 */
[----:B---3--:R-:W-:-:S04]  /*5c40*/  SHF.R.U32.HI R10, RZ, UR5, R19 ;  /* 0x00000005ff0a7c19 */ /* 0x008fc80008011613 */
[----:B-1----:R-:W-:-:S05]  /*5c50*/  LOP3.LUT R13, R10, UR4, RZ, 0x30, !PT ;  /* 0x000000040a0d7c12 */ /* 0x002fca000f8e30ff */
[----:B------:R-:W-:-:S06]  /*5c60*/  IMAD R12, R13, 0x8, R0 ;  /* 0x000000080d0c7824 */ /* 0x000fcc00078e0200 */
[----:B------:R-:W1:Y:S02]  /*5c70*/  LDS.64 R12, [R12+0x6600] ;  /* 0x006600000c0c7984 */ /* 0x000e640000000a00 */
[----:B-1----:R-:W-:-:S05]  /*5c80*/  IADD3 R10, P1, PT, R12, R37, RZ ;  /* 0x000000250c0a7210 */ /* 0x002fca0007f3e0ff */
[----:B------:R-:W-:Y:S01]  /*5c90*/  IMAD.X R13, RZ, RZ, R13, P1 ;  /* 0x000000ffff0d7224 */ /* 0x000fe200008e060d */
[----:B----4-:R-:W-:-:S04]  /*5ca0*/  LEA R14, P1, R10, UR6, 0x2 ;  /* 0x000000060a0e7c11 */ /* 0x010fc8000f8210ff */
[----:B------:R-:W-:-:S05]  /*5cb0*/  LEA.HI.X R15, R10, UR7, R13, 0x2, P1 ;  /* 0x000000070a0f7c11 */ /* 0x000fca00088f140d */
[----:B------:R-:W-:Y:S01]  /*5cc0*/  STG.E desc[UR8][R14.64], R19 ;  /* 0x000000130e007986 */ /* 0x000fe2000c101908 */
[----:B------:R-:W-:-:S03]  /*5cd0*/  NOP ;  /* 0x0000000000007918 */ /* 0x000fc60000000000 */
[----:B--2---:R-:W1:Y:S02]  /*5ce0*/  LDS R35, [R21+0x600] ;  /* 0x0006000015237984 */ /* 0x004e640000000800 */
[----:B-1----:R-:W-:-:S04]  /*5cf0*/  SHF.R.U32.HI R10, RZ, UR5, R35 ;  /* 0x00000005ff0a7c19 */ /* 0x002fc80008011623 */
[----:B------:R-:W-:-:S05]  /*5d00*/  LOP3.LUT R13, R10, UR4, RZ, 0x30, !PT ;  /* 0x000000040a0d7c12 */ /* 0x000fca000f8e30ff */
[----:B------:R-:W-:-:S06]  /*5d10*/  IMAD R12, R13, 0x8, R0 ;  /* 0x000000080d0c7824 */ /* 0x000fcc00078e0200 */
[----:B------:R-:W1:Y:S02]  /*5d20*/  LDS.64 R12, [R12+0x6600] ;  /* 0x006600000c0c7984 */ /* 0x000e640000000a00 */
[----:B-1----:R-:W-:-:S05]  /*5d30*/  IADD3 R10, P1, PT, R12, R37, RZ ;  /* 0x000000250c0a7210 */ /* 0x002fca0007f3e0ff */
[----:B------:R-:W-:Y:S01]  /*5d40*/  IMAD.X R13, RZ, RZ, R13, P1 ;  /* 0x000000ffff0d7224 */ /* 0x000fe200008e060d */
[----:B------:R-:W-:-:S04]  /*5d50*/  LEA R16, P1, R10, UR6, 0x2 ;  /* 0x000000060a107c11 */ /* 0x000fc8000f8210ff */
[----:B------:R-:W-:-:S05]  /*5d60*/  LEA.HI.X R17, R10, UR7, R13, 0x2, P1 ;  /* 0x000000070a117c11 */ /* 0x000fca00088f140d */
[----:B------:R-:W-:Y:S01]  /*5d70*/  STG.E desc[UR8][R16.64+0x600], R35 ;  /* 0x0006002310007986 */ /* 0x000fe2000c101908 */
[----:B------:R-:W-:-:S03]  /*5d80*/  NOP ;  /* 0x0000000000007918 */ /* 0x000fc60000000000 */
[----:B------:R-:W1:Y:S02]  /*5d90*/  LDS R19, [R21+0xc00] ;  /* 0x000c000015137984 */ /* 0x000e640000000800 */
[----:B-1----:R-:W-:-:S04]  /*5da0*/  SHF.R.U32.HI R10, RZ, UR5, R19 ;  /* 0x00000005ff0a7c19 */ /* 0x002fc80008011613 */
[----:B------:R-:W-:-:S05]  /*5db0*/  LOP3.LUT R13, R10, UR4, RZ, 0x30, !PT ;  /* 0x000000040a0d7c12 */ /* 0x000fca000f8e30ff */
[----:B------:R-:W-:-:S05]  /*5dc0*/  IMAD R18, R13, 0x8, R0 ;  /* 0x000000080d127824 */ /* 0x000fca00078e0200 */
        /* <DEDUP_REMOVED lines=159> */
[----:B------:R1:W-:Y:S01]  /*67c0*/  STG.E desc[UR8][R12.64+0x6000], R15 ;  /* 0x0060000f0c007986 */ /* 0x0003e2000c101908 */
[----:B------:R-:W-:Y:S01]  /*67d0*/  NOP ;  /* 0x0000000000007918 */ /* 0x000fe20000000000 */
[----:B------:R-:W-:Y:S05]  /*67e0*/  BRA `(.L_x_76) ;  /* 0x0000001000c87947 */ /* 0x000fea0003800000 */
.L_x_75:
[----:B-1----:R-:W-:Y:S01]  /*67f0*/  IMAD R13, R2, -0x1980, R11 ;  /* 0xffffe680020d7824 */ /* 0x002fe200078e020b */
[----:B------:R-:W-:Y:S01]  /*6800*/  BSSY.RECONVERGENT B0, `(.L_x_77) ;  /* 0x000001a000007945 */ /* 0x000fe20003800200 */
[C---:B------:R-:W-:Y:S02]  /*6810*/  VIADD R12, R37.reuse, 0x300 ;  /* 0x00000300250c7836 */ /* 0x040fe40000000000 */
[C---:B------:R-:W-:Y:S01]  /*6820*/  VIADD R10, R37.reuse, 0x180 ;  /* 0x00000180250a7836 */ /* 0x040fe20000000000 */
[CC--:B------:R-:W-:Y:S01]  /*6830*/  ISETP.GE.AND P1, PT, R37.reuse, R13.reuse, PT ;  /* 0x0000000d2500720c */ /* 0x0c0fe20003f26270 */
[C---:B------:R-:W-:Y:S01]  /*6840*/  VIADD R14, R37.reuse, 0x480 ;  /* 0x00000480250e7836 */ /* 0x040fe20000000000 */
[-C--:B------:R-:W-:Y:S01]  /*6850*/  ISETP.GE.AND P3, PT, R12, R13.reuse, PT ;  /* 0x0000000d0c00720c */ /* 0x080fe20003f66270 */
[C---:B------:R-:W-:Y:S01]  /*6860*/  VIADD R12, R37.reuse, 0x780 ;  /* 0x00000780250c7836 */ /* 0x040fe20000000000 */
[-C--:B------:R-:W-:Y:S01]  /*6870*/  ISETP.GE.AND P2, PT, R10, R13.reuse, PT ;  /* 0x0000000d0a00720c */ /* 0x080fe20003f46270 */
[----:B------:R-:W-:Y:S01]  /*6880*/  VIADD R10, R37, 0x600 ;  /* 0x00000600250a7836 */ /* 0x000fe20000000000 */
[----:B------:R-:W-:-:S02]  /*6890*/  ISETP.GE.AND P4, PT, R14, R13, PT ;  /* 0x0000000d0e00720c */ /* 0x000fc40003f86270 */
[-C--:B------:R-:W-:Y:S01]  /*68a0*/  ISETP.GE.AND P6, PT, R12, R13.reuse, PT ;  /* 0x0000000d0c00720c */ /* 0x080fe20003fc6270 */
[----:B------:R-:W-:Y:S01]  /*68b0*/  VIADD R12, R37, 0x900 ;  /* 0x00000900250c7836 */ /* 0x000fe20000000000 */
[----:B------:R-:W-:-:S03]  /*68c0*/  ISETP.GE.AND P5, PT, R10, R13, PT ;  /* 0x0000000d0a00720c */ /* 0x000fc60003fa6270 */
[----:B------:R-:W-:Y:S10]  /*68d0*/  @P1 BRA `(.L_x_78) ;  /* 0x0000000000301947 */ /* 0x000ff40003800000 */
[----:B------:R-:W1:Y:S01]  /*68e0*/  LDS R17, [R21] ;  /* 0x0000000015117984 */ /* 0x000e620000000800 */
[----:B------:R-:W1:Y:S01]  /*68f0*/  LDCU UR5, c[0x0][0x3c4] ;  /* 0x00007880ff0577ac */ /* 0x000e620008000800 */
[----:B------:R-:W3:Y:S01]  /*6900*/  LDCU.64 UR6, c[0x0][0x3a0] ;  /* 0x00007400ff0677ac */ /* 0x000ee20008000a00 */
[----:B-1----:R-:W-:-:S04]  /*6910*/  SHF.R.U32.HI R10, RZ, UR5, R17 ;  /* 0x00000005ff0a7c19 */ /* 0x002fc80008011611 */
[----:B------:R-:W-:-:S05]  /*6920*/  LOP3.LUT R15, R10, UR4, RZ, 0x30, !PT ;  /* 0x000000040a0f7c12 */ /* 0x000fca000f8e30ff */
[----:B------:R-:W-:-:S05]  /*6930*/  IMAD R10, R15, 0x8, R0 ;  /* 0x000000080f0a7824 */ /* 0x000fca00078e0200 */
[----:B------:R-:W1:Y:S02]  /*6940*/  LDS.64 R14, [R10+0x6600] ;  /* 0x006600000a0e7984 */ /* 0x000e640000000a00 */
[----:B-1----:R-:W-:-:S05]  /*6950*/  IADD3 R16, P1, PT, R14, R37, RZ ;  /* 0x000000250e107210 */ /* 0x002fca0007f3e0ff */
[----:B------:R-:W-:Y:S01]  /*6960*/  IMAD.X R15, RZ, RZ, R15, P1 ;  /* 0x000000ffff0f7224 */ /* 0x000fe200008e060f */
[----:B---3--:R-:W-:-:S04]  /*6970*/  LEA R14, P1, R16, UR6, 0x2 ;  /* 0x00000006100e7c11 */ /* 0x008fc8000f8210ff */
[----:B------:R-:W-:-:S05]  /*6980*/  LEA.HI.X R15, R16, UR7, R15, 0x2, P1 ;  /* 0x00000007100f7c11 */ /* 0x000fca00088f140f */
[----:B------:R1:W-:Y:S04]  /*6990*/  STG.E desc[UR8][R14.64], R17 ;  /* 0x000000110e007986 */ /* 0x0003e8000c101908 */
.L_x_78:
[----:B------:R-:W-:Y:S05]  /*69a0*/  BSYNC.RECONVERGENT B0 ;  /* 0x0000000000007941 */ /* 0x000fea0003800200 */
.L_x_77:
[----:B------:R-:W-:Y:S01]  /*69b0*/  NOP ;  /* 0x0000000000007918 */ /* 0x000fe20000000000 */
[----:B------:R-:W-:Y:S01]  /*69c0*/  BSSY.RECONVERGENT B0, `(.L_x_79) ;  /* 0x0000010000007945 */ /* 0x000fe20003800200 */
[----:B------:R-:W-:Y:S01]  /*69d0*/  ISETP.GE.AND P1, PT, R12, R13, PT ;  /* 0x0000000d0c00720c */ /* 0x000fe20003f26270 */
[----:B------:R-:W-:Y:S02]  /*69e0*/  VIADD R12, R37, 0xa80 ;  /* 0x00000a80250c7836 */ /* 0x000fe40000000000 */
[----:B------:R-:W-:Y:S10]  /*69f0*/  @P2 BRA `(.L_x_80) ;  /* 0x0000000000302947 */ /* 0x000ff40003800000 */
[----:B-1----:R-:W1:Y:S01]  /*6a00*/  LDS R17, [R21+0x600] ;  /* 0x0006000015117984 */ /* 0x002e620000000800 */
        /* <DEDUP_REMOVED lines=11> */
.L_x_80:
[----:B------:R-:W-:Y:S05]  /*6ac0*/  BSYNC.RECONVERGENT B0 ;  /* 0x0000000000007941 */ /* 0x000fea0003800200 */
.L_x_79:
[----:B------:R-:W-:Y:S01]  /*6ad0*/  NOP ;  /* 0x0000000000007918 */ /* 0x000fe20000000000 */
[----:B------:R-:W-:Y:S01]  /*6ae0*/  BSSY.RECONVERGENT B0, `(.L_x_81) ;  /* 0x0000010000007945 */ /* 0x000fe20003800200 */
[----:B------:R-:W-:Y:S02]  /*6af0*/  ISETP.GE.AND P2, PT, R12, R13, PT ;  /* 0x0000000d0c00720c */ /* 0x000fe40003f46270 */
[----:B------:R-:W-:Y:S01]  /*6b00*/  LOP3.LUT R12, R37, 0xc00, RZ, 0xfc, !PT ;  /* 0x00000c00250c7812 */ /* 0x000fe200078efcff */
[----:B------:R-:W-:Y:S10]  /*6b10*/  @P3 BRA `(.L_x_82) ;  /* 0x0000000000303947 */ /* 0x000ff40003800000 */
[----:B-1-3--:R-:W1:Y:S01]  /*6b20*/  LDS R17, [R21+0xc00] ;  /* 0x000c000015117984 */ /* 0x00ae620000000800 */
        /* <DEDUP_REMOVED lines=11> */
.L_x_82:
[----:B------:R-:W-:Y:S05]  /*6be0*/  BSYNC.RECONVERGENT B0 ;  /* 0x0000000000007941 */ /* 0x000fea0003800200 */
.L_x_81:
[----:B------:R-:W-:Y:S01]  /*6bf0*/  NOP ;  /* 0x0000000000007918 */ /* 0x000fe20000000000 */
[----:B------:R-:W-:Y:S01]  /*6c00*/  BSSY.RECONVERGENT B0, `(.L_x_83) ;  /* 0x0000010000007945 */ /* 0x000fe20003800200 */
[----:B------:R-:W-:Y:S01]  /*6c10*/  ISETP.GE.AND P3, PT, R12, R13, PT ;  /* 0x0000000d0c00720c */ /* 0x000fe20003f66270 */
[----:B------:R-:W-:Y:S02]  /*6c20*/  VIADD R12, R37, 0xd80 ;  /* 0x00000d80250c7836 */ /* 0x000fe40000000000 */
[----:B------:R-:W-:Y:S10]  /*6c30*/  @P4 BRA `(.L_x_84) ;  /* 0x0000000000304947 */ /* 0x000ff40003800000 */
[----:B-1-34-:R-:W1:Y:S01]  /*6c40*/  LDS R17, [R21+0x1200] ;  /* 0x0012000015117984 */ /* 0x01ae620000000800 */
        /* <DEDUP_REMOVED lines=11> */
.L_x_84:
[----:B------:R-:W-:Y:S05]  /*6d00*/  BSYNC.RECONVERGENT B0 ;  /* 0x0000000000007941 */ /* 0x000fea0003800200 */
.L_x_83:
        /* <DEDUP_REMOVED lines=17> */
.L_x_86:
[----:B------:R-:W-:Y:S05]  /*6e20*/  BSYNC.RECONVERGENT B0 ;  /* 0x0000000000007941 */ /* 0x000fea0003800200 */
.L_x_85:
        /* <DEDUP_REMOVED lines=17> */
.L_x_88:
[----:B------:R-:W-:Y:S05]  /*6f40*/  BSYNC.RECONVERGENT B0 ;  /* 0x0000000000007941 */ /* 0x000fea0003800200 */
.L_x_87:
        /* <DEDUP_REMOVED lines=17> */
.L_x_90:
[----:B------:R-:W-:Y:S05]  /*7060*/  BSYNC.RECONVERGENT B0 ;  /* 0x0000000000007941 */ /* 0x000fea0003800200 */
.L_x_89:
        /* <DEDUP_REMOVED lines=17> */
.L_x_92:
[----:B------:R-:W-:Y:S05]  /*7180*/  BSYNC.RECONVERGENT B0 ;  /* 0x0000000000007941 */ /* 0x000fea0003800200 */
.L_x_91:
        /* <DEDUP_REMOVED lines=17> */
.L_x_94:
[----:B------:R-:W-:Y:S05]  /*72a0*/  BSYNC.RECONVERGENT B0 ;  /* 0x0000000000007941 */ /* 0x000fea0003800200 */
.L_x_93:
        /* <DEDUP_REMOVED lines=17> */
.L_x_96:
[----:B------:R-:W-:Y:S05]  /*73c0*/  BSYNC.RECONVERGENT B0 ;  /* 0x0000000000007941 */ /* 0x000fea0003800200 */
.L_x_95:
[----:B------:R-:W-:Y:S01]  /*73d0*/  NOP ;  /* 0x0000000000007918 */ /* 0x000fe20000000000 */
[----:B------:R-:W-:Y:S01]  /*73e0*/  BSSY.RECONVERGENT B0, `(.L_x_97) ;  /* 0x0000010000007945 */ /* 0x000fe20003800200 */
[----:B------:R-:W-:Y:S02]  /*73f0*/  ISETP.GE.AND P4, PT, R12, R13, PT ;  /* 0x0000000d0c00720c */ /* 0x000fe40003f86270 */
[----:B------:R-:W-:Y:S01]  /*7400*/  LOP3.LUT R12, R37, 0x1800, RZ, 0xfc, !PT ;  /* 0x00001800250c7812 */ /* 0x000fe200078efcff */
        /* <DEDUP_REMOVED lines=13> */
.L_x_98:
[----:B------:R-:W-:Y:S05]  /*74e0*/  BSYNC.RECONVERGENT B0 ;  /* 0x0000000000007941 */ /* 0x000fea0003800200 */
.L_x_97:
[----:B------:R-:W-:Y:S01]  /*74f0*/  NOP ;  /* 0x0000000000007918 */ /* 0x000fe20000000000 */
[----:B------:R-:W-:Y:S01]  /*7500*/  BSSY.RECONVERGENT B0, `(.L_x_99) ;  /* 0x000000f000007945 */ /* 0x000fe20003800200 */
[----:B------:R-:W-:-:S03]  /*7510*/  ISETP.GE.AND P5, PT, R12, R13, PT ;  /* 0x0000000d0c00720c */ /* 0x000fc60003fa6270 */
        /* <DEDUP_REMOVED lines=13> */
.L_x_100:
[----:B------:R-:W-:Y:S05]  /*75f0*/  BSYNC.RECONVERGENT B0 ;  /* 0x0000000000007941 */ /* 0x000fea0003800200 */
.L_x_99:
[----:B------:R-:W-:Y:S01]  /*7600*/  NOP ;  /* 0x0000000000007918 */ /* 0x000fe20000000000 */
[----:B------:R-:W-:Y:S04]  /*7610*/  BSSY.RECONVERGENT B0, `(.L_x_101) ;  /* 0x000000e000007945 */ /* 0x000fe80003800200 */
[----:B------:R-:W-:Y:S05]  /*7620*/  @P1 BRA `(.L_x_102) ;  /* 0x0000000000301947 */ /* 0x000fea0003800000 */
        /* <DEDUP_REMOVED lines=12> */
.L_x_102:
[----:B------:R-:W-:Y:S05]  /*76f0*/  BSYNC.RECONVERGENT B0 ;  /* 0x0000000000007941 */ /* 0x000fea0003800200 */
.L_x_101:
        /* <DEDUP_REMOVED lines=15> */
.L_x_104:
[----:B------:R-:W-:Y:S05]  /*77f0*/  BSYNC.RECONVERGENT B0 ;  /* 0x0000000000007941 */ /* 0x000fea0003800200 */
.L_x_103:
        /* <DEDUP_REMOVED lines=15> */
.L_x_106:
[----:B------:R-:W-:Y:S05]  /*78f0*/  BSYNC.RECONVERGENT B0 ;  /* 0x0000000000007941 */ /* 0x000fea0003800200 */
.L_x_105:
        /* <DEDUP_REMOVED lines=15> */
.L_x_108:
[----:B------:R-:W-:Y:S05]  /*79f0*/  BSYNC.RECONVERGENT B0 ;  /* 0x0000000000007941 */ /* 0x000fea0003800200 */
.L_x_107:
        /* <DEDUP_REMOVED lines=15> */
.L_x_110:
[----:B------:R-:W-:Y:S05]  /*7af0*/  BSYNC.RECONVERGENT B0 ;  /* 0x0000000000007941 */ /* 0x000fea0003800200 */
.L_x_109:
[----:B------:R-:W-:Y:S01]  /*7b00*/  NOP ;  /* 0x0000000000007918 */ /* 0x000fe20000000000 */
.L_x_76:
[----:B------:R0:W5:Y:S01]  /*7b10*/  @!P0 LDG.E R58, desc[UR8][R40.64] ;  /* 0x00000008283a8981 */ /* 0x000162000c1e1900 */
[----:B------:R-:W2:Y:S03]  /*7b20*/  LDCU UR5, c[0x0][0x3c4] ;  /* 0x00007880ff0577ac */ /* 0x000ea60008000800 */
[----:B------:R0:W5:Y:S04]  /*7b30*/  @!P0 LDG.E R55, desc[UR8][R40.64+0x80] ;  /* 0x0000800828378981 */ /* 0x000168000c1e1900 */
        /* <DEDUP_REMOVED lines=9> */
[----:B0-----:R0:W5:Y:S04]  /*7bd0*/  @!P0 LDG.E R45, desc[UR8][R40.64+0x580] ;  /* 0x00058008282d8981 */ /* 0x001168000c1e1900 */
[----:B------:R0:W5:Y:S04]  /*7be0*/  @!P0 LDG.E R46, desc[UR8][R40.64+0x600] ;  /* 0x00060008282e8981 */ /* 0x000168000c1e1900 */
[----:B------:R0:W5:Y:S04]  /*7bf0*/  @!P0 LDG.E R43, desc[UR8][R40.64+0x680] ;  /* 0x00068008282b8981 */ /* 0x000168000c1e1900 */
[----:B------:R0:W5:Y:S04]  /*7c00*/  @!P0 LDG.E R44, desc[UR8][R40.64+0x700] ;  /* 0x00070008282c8981 */ /* 0x000168000c1e1900 */
[----:B------:R0:W5:Y:S04]  /*7c10*/  @!P0 LDG.E R39, desc[UR8][R40.64+0x780] ;  /* 0x0007800828278981 */ /* 0x000168000c1e1900 */
[----:B------:R0:W5:Y:S04]  /*7c20*/  @!P0 LDG.E R42, desc[UR8][R40.64+0x800] ;  /* 0x00080008282a8981 */ /* 0x000168000c1e1900 */
[----:B------:R-:W0:Y:S04]  /*7c30*/  LDS R0, [R21] ;  /* 0x0000000015007984 */ /* 0x000e280000000800 */
[----:B------:R-:W0:Y:S04]  /*7c40*/  LDS R10, [R21+0x600] ;  /* 0x00060000150a7984 */ /* 0x000e280000000800 */
[----:B-1----:R-:W1:Y:S04]  /*7c50*/  LDS R12, [R21+0xc00] ;  /* 0x000c0000150c7984 */ /* 0x002e680000000800 */
[----:B------:R-:W1:Y:S04]  /*7c60*/  LDS R13, [R21+0x1200] ;  /* 0x00120000150d7984 */ /* 0x000e680000000800 */
[----:B---34-:R-:W3:Y:S04]  /*7c70*/  LDS R14, [R21+0x1800] ;  /* 0x00180000150e7984 */ /* 0x018ee80000000800 */
[----:B------:R-:W4:Y:S04]  /*7c80*/  LDS R15, [R21+0x1e00] ;  /* 0x001e0000150f7984 */ /* 0x000f280000000800 */
[----:B------:R-:W4:Y:S04]  /*7c90*/  LDS R16, [R21+0x2400] ;  /* 0x0024000015107984 */ /* 0x000f280000000800 */
[----:B------:R-:W4:Y:S04]  /*7ca0*/  LDS R17, [R21+0x2a00] ;  /* 0x002a000015117984 */ /* 0x000f280000000800 */
[----:B------:R-:W4:Y:S04]  /*7cb0*/  LDS R18, [R21+0x3000] ;  /* 0x0030000015127984 */ /* 0x000f280000000800 */
[----:B------:R-:W4:Y:S04]  /*7cc0*/  LDS R19, [R21+0x3600] ;  /* 0x0036000015137984 */ /* 0x000f280000000800 */
[----:B------:R-:W4:Y:S04]  /*7cd0*/  LDS R20, [R21+0x3c00] ;  /* 0x003c000015147984 */ /* 0x000f280000000800 */
[----:B------:R-:W4:Y:S04]  /*7ce0*/  LDS R22, [R21+0x4200] ;  /* 0x0042000015167984 */ /* 0x000f280000000800 */
[----:B------:R-:W4:Y:S04]  /*7cf0*/  LDS R34, [R21+0x4800] ;  /* 0x0048000015227984 */ /* 0x000f280000000800 */
[----:B--2---:R-:W2:Y:S04]  /*7d00*/  LDS R35, [R21+0x4e00] ;  /* 0x004e000015237984 */ /* 0x004ea80000000800 */
[----:B------:R-:W2:Y:S04]  /*7d10*/  LDS R38, [R21+0x5400] ;  /* 0x0054000015267984 */ /* 0x000ea80000000800 */
[----:B------:R-:W2:Y:S04]  /*7d20*/  LDS R57, [R21+0x5a00] ;  /* 0x005a000015397984 */ /* 0x000ea80000000800 */
[----:B------:R-:W2:Y:S01]  /*7d30*/  LDS R59, [R21+0x6000] ;  /* 0x00600000153b7984 */ /* 0x000ea20000000800 */
[----:B0-----:R-:W-:-:S02]  /*7d40*/  SHF.R.U32.HI R0, RZ, UR5, R0 ;  /* 0x00000005ff007c19 */ /* 0x001fc40008011600 */
[----:B------:R-:W-:Y:S02]  /*7d50*/  SHF.R.U32.HI R10, RZ, UR5, R10 ;  /* 0x00000005ff0a7c19 */ /* 0x000fe4000801160a */
[----:B-1----:R-:W-:Y:S02]  /*7d60*/  SHF.R.U32.HI R12, RZ, UR5, R12 ;  /* 0x00000005ff0c7c19 */ /* 0x002fe4000801160c */
[----:B------:R-:W-:Y:S02]  /*7d70*/  SHF.R.U32.HI R13, RZ, UR5, R13 ;  /* 0x00000005ff0d7c19 */ /* 0x000fe4000801160d */
[----:B---3--:R-:W-:Y:S02]  /*7d80*/  SHF.R.U32.HI R14, RZ, UR5, R14 ;  /* 0x00000005ff0e7c19 */ /* 0x008fe4000801160e */
[----:B----4-:R-:W-:Y:S02]  /*7d90*/  SHF.R.U32.HI R15, RZ, UR5, R15 ;  /* 0x00000005ff0f7c19 */ /* 0x010fe4000801160f */
[----:B------:R-:W-:-:S02]  /*7da0*/  SHF.R.U32.HI R16, RZ, UR5, R16 ;  /* 0x00000005ff107c19 */ /* 0x000fc40008011610 */
[----:B------:R-:W-:Y:S02]  /*7db0*/  SHF.R.U32.HI R17, RZ, UR5, R17 ;  /* 0x00000005ff117c19 */ /* 0x000fe40008011611 */
[----:B------:R-:W-:Y:S02]  /*7dc0*/  SHF.R.U32.HI R18, RZ, UR5, R18 ;  /* 0x00000005ff127c19 */ /* 0x000fe40008011612 */
[----:B------:R-:W-:Y:S02]  /*7dd0*/  SHF.R.U32.HI R60, RZ, UR5, R19 ;  /* 0x00000005ff3c7c19 */ /* 0x000fe40008011613 */
[----:B------:R-:W-:Y:S02]  /*7de0*/  SHF.R.U32.HI R61, RZ, UR5, R20 ;  /* 0x00000005ff3d7c19 */ /* 0x000fe40008011614 */
[----:B------:R-:W-:Y:S02]  /*7df0*/  SHF.R.U32.HI R62, RZ, UR5, R22 ;  /* 0x00000005ff3e7c19 */ /* 0x000fe40008011616 */
[----:B------:R-:W-:-:S02]  /*7e00*/  SHF.R.U32.HI R63, RZ, UR5, R34 ;  /* 0x00000005ff3f7c19 */ /* 0x000fc40008011622 */
[----:B--2---:R-:W-:Y:S02]  /*7e10*/  SHF.R.U32.HI R64, RZ, UR5, R35 ;  /* 0x00000005ff407c19 */ /* 0x004fe40008011623 */
[----:B------:R-:W-:Y:S02]  /*7e20*/  SHF.R.U32.HI R65, RZ, UR5, R38 ;  /* 0x00000005ff417c19 */ /* 0x000fe40008011626 */
[----:B------:R-:W-:Y:S02]  /*7e30*/  SHF.R.U32.HI R66, RZ, UR5, R57 ;  /* 0x00000005ff427c19 */ /* 0x000fe40008011639 */
[----:B------:R-:W-:Y:S02]  /*7e40*/  SHF.R.U32.HI R67, RZ, UR5, R59 ;  /* 0x00000005ff437c19 */ /* 0x000fe4000801163b */
[----:B------:R-:W-:Y:S02]  /*7e50*/  LOP3.LUT R59, R0, UR4, RZ, 0x30, !PT ;  /* 0x00000004003b7c12 */ /* 0x000fe4000f8e30ff */
[----:B------:R-:W-:-:S02]  /*7e60*/  LOP3.LUT R57, R10, UR4, RZ, 0x30, !PT ;  /* 0x000000040a397c12 */ /* 0x000fc4000f8e30ff */
[----:B------:R-:W-:Y:S02]  /*7e70*/  LOP3.LUT R38, R12, UR4, RZ, 0x30, !PT ;  /* 0x000000040c267c12 */ /* 0x000fe4000f8e30ff */
[----:B------:R-:W-:Y:S02]  /*7e80*/  LOP3.LUT R35, R13, UR4, RZ, 0x30, !PT ;  /* 0x000000040d237c12 */ /* 0x000fe4000f8e30ff */
[----:B------:R-:W-:Y:S02]  /*7e90*/  LOP3.LUT R34, R14, UR4, RZ, 0x30, !PT ;  /* 0x000000040e227c12 */ /* 0x000fe4000f8e30ff */
[----:B------:R-:W-:Y:S02]  /*7ea0*/  LOP3.LUT R22, R15, UR4, RZ, 0x30, !PT ;  /* 0x000000040f167c12 */ /* 0x000fe4000f8e30ff */
        /* <DEDUP_REMOVED lines=10> */
[----:B------:R-:W-:Y:S01]  /*7f50*/  LOP3.LUT R0, R67, UR4, RZ, 0x30, !PT ;  /* 0x0000000443007c12 */ /* 0x000fe2000f8e30ff */
[----:B------:R-:W-:Y:S06]  /*7f60*/  @!P0 BRA `(.L_x_111) ;  /* 0x0000000000cc8947 */ /* 0x000fec0003800000 */
[----:B------:R-:W-:Y:S02]  /*7f70*/  IMAD R60, R2, -0x1980, R11 ;  /* 0xffffe680023c7824 */ /* 0x000fe400078e020b */
[C---:B------:R-:W-:Y:S02]  /*7f80*/  VIADD R61, R3.reuse, 0x20 ;  /* 0x00000020033d7836 */ /* 0x040fe40000000000 */
[C---:B------:R-:W-:Y:S01]  /*7f90*/  VIADD R63, R3.reuse, 0x40 ;  /* 0x00000040033f7836 */ /* 0x040fe20000000000 */
        /* <DEDUP_REMOVED lines=11> */
[----:B-----5:R0:W5:Y:S01]  /*8050*/  @!P5 LDG.E R58, desc[UR8][R40.64] ;  /* 0x00000008283ad981 */ /* 0x020162000c1e1900 */
        /* <DEDUP_REMOVED lines=23> */
[----:B------:R-:W-:Y:S01]  /*81d0*/  VIADD R3, R3, 0x200 ;  /* 0x0000020003037836 */ /* 0x000fe20000000000 */
[----:B------:R0:W5:Y:S01]  /*81e0*/  @!P3 LDG.E R50, desc[UR8][R40.64+0x400] ;  /* 0x000400082832b981 */ /* 0x000162000c1e1900 */
[----:B------:R-:W-:-:S03]  /*81f0*/  ISETP.GE.AND P3, PT, R61, R60, PT ;  /* 0x0000003c3d00720c */ /* 0x000fc60003f66270 */
        /* <DEDUP_REMOVED lines=10> */
.L_x_111:
[----:B------:R-:W-:Y:S06]  /*82a0*/  BAR.SYNC.DEFER_BLOCKING 0x0 ;  /* 0x0000000000007b1d */ /* 0x000fec0000010000 */
[----:B-----5:R1:W-:Y:S04]  /*82b0*/  STS [R23+-0x4], R58 ;  /* 0xfffffc3a17007388 */ /* 0x0203e80000000800 */
[----:B------:R1:W-:Y:S04]  /*82c0*/  STS [R24+-0x4], R55 ;  /* 0xfffffc3718007388 */ /* 0x0003e80000000800 */
        /* <DEDUP_REMOVED lines=14> */
[----:B------:R1:W-:Y:S01]  /*83b0*/  STS [R33+-0x4], R42 ;  /* 0xfffffc2a21007388 */ /* 0x0003e20000000800 */
[----:B------:R-:W-:Y:S06]  /*83c0*/  BAR.SYNC.DEFER_BLOCKING 0x0 ;  /* 0x0000000000007b1d */ /* 0x000fec0000010000 */
[----:B------:R-:W-:Y:S05]  /*83d0*/  @P0 BRA `(.L_x_112) ;  /* 0x0000000800780947 */ /* 0x000fea0003800000 */
[----:B------:R-:W2:Y:S01]  /*83e0*/  S2UR UR5, SR_CgaCtaId ;  /* 0x00000000000579c3 */ /* 0x000ea20000008800 */
[----:B------:R-:W-:Y:S01]  /*83f0*/  UMOV UR4, 0x400 ;  /* 0x0000040000047882 */ /* 0x000fe20000000000 */
[----:B-1----:R-:W-:Y:S01]  /*8400*/  LDS R9, [R21] ;  /* 0x0000000015097984 */ /* 0x002fe20000000800 */
[----:B------:R-:W1:Y:S01]  /*8410*/  LDCU.64 UR6, c[0x0][0x3b0] ;  /* 0x00007600ff0677ac */ /* 0x000e620008000a00 */
[----:B--2---:R-:W-:-:S06]  /*8420*/  ULEA UR4, UR5, UR4, 0x18 ;  /* 0x0000000405047291 */ /* 0x004fcc000f8ec0ff */
[----:B------:R-:W-:Y:S02]  /*8430*/  LEA R59, R59, UR4, 0x3 ;  /* 0x000000043b3b7c11 */ /* 0x000fe4000f8e18ff */
[----:B------:R-:W-:Y:S02]  /*8440*/  LEA R57, R57, UR4, 0x3 ;  /* 0x0000000439397c11 */ /* 0x000fe4000f8e18ff */
[----:B------:R-:W-:Y:S01]  /*8450*/  LEA R38, R38, UR4, 0x3 ;  /* 0x0000000426267c11 */ /* 0x000fe2000f8e18ff */
[----:B------:R-:W2:Y:S01]  /*8460*/  LDS.64 R2, [R59+0x6600] ;  /* 0x006600003b027984 */ /* 0x000ea20000000a00 */
[----:B------:R-:W-:Y:S02]  /*8470*/  LEA R35, R35, UR4, 0x3 ;  /* 0x0000000423237c11 */ /* 0x000fe4000f8e18ff */
[----:B------:R-:W-:Y:S02]  /*8480*/  LEA R34, R34, UR4, 0x3 ;  /* 0x0000000422227c11 */ /* 0x000fe4000f8e18ff */
[----:B------:R-:W-:-:S02]  /*8490*/  LEA R22, R22, UR4, 0x3 ;  /* 0x0000000416167c11 */ /* 0x000fc4000f8e18ff */
[----:B------:R-:W-:Y:S02]  /*84a0*/  LEA R20, R20, UR4, 0x3 ;  /* 0x0000000414147c11 */ /* 0x000fe4000f8e18ff */
[----:B------:R-:W-:Y:S02]  /*84b0*/  LEA R19, R19, UR4, 0x3 ;  /* 0x0000000413137c11 */ /* 0x000fe4000f8e18ff */
[----:B------:R-:W-:Y:S02]  /*84c0*/  LEA R18, R18, UR4, 0x3 ;  /* 0x0000000412127c11 */ /* 0x000fe4000f8e18ff */
        /* <DEDUP_REMOVED lines=8> */
[----:B--2---:R-:W-:-:S05]  /*8550*/  IADD3 R2, P0, PT, R2, R37, RZ ;  /* 0x0000002502027210 */ /* 0x004fca0007f1e0ff */
[----:B------:R-:W-:Y:S01]  /*8560*/  IMAD.X R3, RZ, RZ, R3, P0 ;  /* 0x000000ffff037224 */ /* 0x000fe200000e0603 */
[----:B-1----:R-:W-:-:S04]  /*8570*/  LEA R4, P0, R2, UR6, 0x2 ;  /* 0x0000000602047c11 */ /* 0x002fc8000f8010ff */
[----:B------:R-:W-:-:S05]  /*8580*/  LEA.HI.X R5, R2, UR7, R3, 0x2, P0 ;  /* 0x0000000702057c11 */ /* 0x000fca00080f1403 */
[----:B------:R-:W-:Y:S01]  /*8590*/  STG.E desc[UR8][R4.64], R9 ;  /* 0x0000000904007986 */ /* 0x000fe2000c101908 */
[----:B------:R-:W-:-:S03]  /*85a0*/  NOP ;  /* 0x0000000000007918 */ /* 0x000fc60000000000 */
[----:B------:R-:W1:Y:S04]  /*85b0*/  LDS.64 R2, [R57+0x6600] ;  /* 0x0066000039027984 */ /* 0x000e680000000a00 */
[----:B------:R-:W2:Y:S01]  /*85c0*/  LDS R11, [R21+0x600] ;  /* 0x00060000150b7984 */ /* 0x000ea20000000800 */
[----:B-1----:R-:W-:-:S05]  /*85d0*/  IADD3 R2, P0, PT, R2, R37, RZ ;  /* 0x0000002502027210 */ /* 0x002fca0007f1e0ff */
[----:B------:R-:W-:Y:S01]  /*85e0*/  IMAD.X R3, RZ, RZ, R3, P0 ;  /* 0x000000ffff037224 */ /* 0x000fe200000e0603 */
[----:B------:R-:W-:-:S04]  /*85f0*/  LEA R6, P0, R2, UR6, 0x2 ;  /* 0x0000000602067c11 */ /* 0x000fc8000f8010ff */
[----:B------:R-:W-:-:S05]  /*8600*/  LEA.HI.X R7, R2, UR7, R3, 0x2, P0 ;  /* 0x0000000702077c11 */ /* 0x000fca00080f1403 */
[----:B--2---:R-:W-:Y:S01]  /*8610*/  STG.E desc[UR8][R6.64+0x600], R11 ;  /* 0x0006000b06007986 */ /* 0x004fe2000c101908 */
        /* <DEDUP_REMOVED lines=120> */
[----:B------:R-:W-:Y:S01]  /*8da0*/  NOP ;  /* 0x0000000000007918 */ /* 0x000fe20000000000 */
[----:B------:R-:W-:Y:S05]  /*8db0*/  EXIT ;  /* 0x000000000000794d */ /* 0x000fea0003800000 */
.L_x_112:
[----:B------:R-:W2:Y:S01]  /*8dc0*/  S2UR UR5, SR_CgaCtaId ;  /* 0x00000000000579c3 */ /* 0x000ea20000008800 */
[----:B------:R-:W-:Y:S01]  /*8dd0*/  UMOV UR4, 0x400 ;  /* 0x0000040000047882 */ /* 0x000fe20000000000 */
[----:B------:R-:W-:Y:S02]  /*8de0*/  IMAD R11, R2, -0x1980, R11 ;  /* 0xffffe680020b7824 */ /* 0x000fe400078e020b */
[C---:B-1----:R-:W-:Y:S02]  /*8df0*/  VIADD R6, R37.reuse, 0x180 ;  /* 0x0000018025067836 */ /* 0x042fe40000000000 */
[C---:B------:R-:W-:Y:S01]  /*8e00*/  VIADD R8, R37.reuse, 0x300 ;  /* 0x0000030025087836 */ /* 0x040fe20000000000 */
[----:B------:R-:W-:-:S13]  /*8e10*/  ISETP.GE.AND P1, PT, R37, R11, PT ;  /* 0x0000000b2500720c */ /* 0x000fda0003f26270 */
[----:B------:R-:W-:Y:S01]  /*8e20*/  @!P1 LDS R9, [R21] ;  /* 0x0000000015099984 */ /* 0x000fe20000000800 */
[----:B------:R-:W1:Y:S01]  /*8e30*/  @!P1 LDC.64 R4, c[0x0][0x3b0] ;  /* 0x0000ec00ff049b82 */ /* 0x000e620000000a00 */
        /* <DEDUP_REMOVED lines=15> */
[----:B--2---:R-:W-:-:S05]  /*8f30*/  @!P1 IADD3 R2, P0, PT, R2, R37, RZ ;  /* 0x0000002502029210 */ /* 0x004fca0007f1e0ff */
[----:B------:R-:W-:Y:S01]  /*8f40*/  @!P1 IMAD.X R3, RZ, RZ, R3, P0 ;  /* 0x000000ffff039224 */ /* 0x000fe200000e0603 */
[----:B-1----:R-:W-:-:S04]  /*8f50*/  @!P1 LEA R4, P0, R2, R4, 0x2 ;  /* 0x0000000402049211 */ /* 0x002fc800078010ff */
[----:B------:R-:W-:-:S05]  /*8f60*/  @!P1 LEA.HI.X R5, R2, R5, R3, 0x2, P0 ;  /* 0x0000000502059211 */ /* 0x000fca00000f1403 */
[----:B------:R-:W-:Y:S01]  /*8f70*/  @!P1 STG.E desc[UR8][R4.64], R9 ;  /* 0x0000000904009986 */ /* 0x000fe2000c101908 */
[----:B------:R-:W-:-:S03]  /*8f80*/  NOP ;  /* 0x0000000000007918 */ /* 0x000fc60000000000 */
[----:B------:R-:W1:Y:S01]  /*8f90*/  LDS.64 R2, [R57+0x6600] ;  /* 0x0066000039027984 */ /* 0x000e620000000a00 */
[----:B------:R-:W-:-:S13]  /*8fa0*/  ISETP.GE.AND P1, PT, R6, R11, PT ;  /* 0x0000000b0600720c */ /* 0x000fda0003f26270 */
[----:B------:R-:W2:Y:S01]  /*8fb0*/  @!P1 LDS R23, [R21+0x600] ;  /* 0x0006000015179984 */ /* 0x000ea20000000800 */
[----:B------:R-:W3:Y:S01]  /*8fc0*/  @!P1 LDC.64 R6, c[0x0][0x3b0] ;  /* 0x0000ec00ff069b82 */ /* 0x000ee20000000a00 */
[----:B-1----:R-:W-:-:S05]  /*8fd0*/  @!P1 IADD3 R2, P0, PT, R2, R37, RZ ;  /* 0x0000002502029210 */ /* 0x002fca0007f1e0ff */
[----:B------:R-:W-:Y:S01]  /*8fe0*/  @!P1 IMAD.X R3, RZ, RZ, R3, P0 ;  /* 0x000000ffff039224 */ /* 0x000fe200000e0603 */
[----:B---3--:R-:W-:-:S04]  /*8ff0*/  @!P1 LEA R6, P0, R2, R6, 0x2 ;  /* 0x0000000602069211 */ /* 0x008fc800078010ff */
[----:B------:R-:W-:-:S05]  /*9000*/  @!P1 LEA.HI.X R7, R2, R7, R3, 0x2, P0 ;  /* 0x0000000702079211 */ /* 0x000fca00000f1403 */
[----:B--2---:R-:W-:Y:S01]  /*9010*/  @!P1 STG.E desc[UR8][R6.64+0x600], R23 ;  /* 0x0006001706009986 */ /* 0x004fe2000c101908 */
[----:B------:R-:W-:-:S03]  /*9020*/  NOP ;  /* 0x0000000000007918 */ /* 0x000fc60000000000 */
[----:B------:R-:W1:Y:S01]  /*9030*/  LDS.64 R2, [R38+0x6600] ;  /* 0x0066000026027984 */ /* 0x000e620000000a00 */
[----:B------:R-:W-:Y:S01]  /*9040*/  ISETP.GE.AND P1, PT, R8, R11, PT ;  /* 0x0000000b0800720c */ /* 0x000fe20003f26270 */
[----:B------:R-:W-:-:S12]  /*9050*/  VIADD R8, R37, 0x480 ;  /* 0x0000048025087836 */ /* 0x000fd80000000000 */
        /* <DEDUP_REMOVED lines=30> */
[----:B------:R1:W2:Y:S01]  /*9240*/  LDS.64 R2, [R22+0x6600] ;  /* 0x0066000016027984 */ /* 0x0002a20000000a00 */
[----:B------:R-:W-:Y:S01]  /*9250*/  ISETP.GE.AND P1, PT, R8, R11, PT ;  /* 0x0000000b0800720c */ /* 0x000fe20003f26270 */
[C---:B------:R-:W-:Y:S02]  /*9260*/  VIADD R8, R37.reuse, 0x900 ;  /* 0x0000090025087836 */ /* 0x040fe40000000000 */
[----:B-1----:R-:W-:-:S10]  /*9270*/  VIADD R22, R37, 0xa80 ;  /* 0x00000a8025167836 */ /* 0x002fd40000000000 */
[----:B------:R-:W1:Y:S01]  /*9280*/  @!P1 LDS R23, [R21+0x1e00] ;  /* 0x001e000015179984 */ /* 0x000e620000000800 */
[----:B------:R-:W3:Y:S01]  /*9290*/  @!P1 LDC.64 R6, c[0x0][0x3b0] ;  /* 0x0000ec00ff069b82 */ /* 0x000ee20000000a00 */
[----:B--2---:R-:W-:-:S05]  /*92a0*/  @!P1 IADD3 R2, P0, PT, R2, R37, RZ ;  /* 0x0000002502029210 */ /* 0x004fca0007f1e0ff */
[----:B------:R-:W-:Y:S01]  /*92b0*/  @!P1 IMAD.X R3, RZ, RZ, R3, P0 ;  /* 0x000000ffff039224 */ /* 0x000fe200000e0603 */
[----:B---3--:R-:W-:-:S04]  /*92c0*/  @!P1 LEA R6, P0, R2, R6, 0x2 ;  /* 0x0000000602069211 */ /* 0x008fc800078010ff */
[----:B------:R-:W-:-:S05]  /*92d0*/  @!P1 LEA.HI.X R7, R2, R7, R3, 0x2, P0 ;  /* 0x0000000702079211 */ /* 0x000fca00000f1403 */
[----:B-1----:R-:W-:Y:S01]  /*92e0*/  @!P1 STG.E desc[UR8][R6.64+0x1e00], R23 ;  /* 0x001e001706009986 */ /* 0x002fe2000c101908 */
[----:B------:R-:W-:-:S03]  /*92f0*/  NOP ;  /* 0x0000000000007918 */ /* 0x000fc60000000000 */
[----:B------:R1:W2:Y:S01]  /*9300*/  LDS.64 R2, [R20+0x6600] ;  /* 0x0066000014027984 */ /* 0x0002a20000000a00 */
[----:B------:R-:W-:Y:S02]  /*9310*/  ISETP.GE.AND P1, PT, R8, R11, PT ;  /* 0x0000000b0800720c */ /* 0x000fe40003f26270 */
[----:B------:R-:W-:Y:S02]  /*9320*/  LEA R8, R19, UR4, 0x3 ;  /* 0x0000000413087c11 */ /* 0x000fe4000f8e18ff */
[----:B-1----:R-:W-:-:S09]  /*9330*/  LOP3.LUT R20, R37, 0xc00, RZ, 0xfc, !PT ;  /* 0x00000c0025147812 */ /* 0x002fd200078efcff */
        /* <DEDUP_REMOVED lines=10> */
[----:B-1----:R-:W-:-:S11]  /*93e0*/  LEA R8, R17, UR4, 0x3 ;  /* 0x0000000411087c11 */ /* 0x002fd6000f8e18ff */
        /* <DEDUP_REMOVED lines=68> */
[----:B-1----:R-:W-:-:S12]  /*9830*/  VIADD R8, R37, 0x1680 ;  /* 0x0000168025087836 */ /* 0x002fd80000000000 */
        /* <DEDUP_REMOVED lines=19> */
[----:B------:R-:W-:Y:S02]  /*9970*/  ISETP.GE.AND P1, PT, R8, R11, PT ;  /* 0x0000000b0800720c */ /* 0x000fe40003f26270 */
[----:B------:R-:W-:-:S11]  /*9980*/  LOP3.LUT R8, R37, 0x1800, RZ, 0xfc, !PT ;  /* 0x0000180025087812 */ /* 0x000fd600078efcff */
        /* <DEDUP_REMOVED lines=9> */
[----:B------:R-:W-:-:S13]  /*9a20*/  ISETP.GE.AND P1, PT, R8, R11, PT ;  /* 0x0000000b0800720c */ /* 0x000fda0003f26270 */
[----:B------:R-:W2:Y:S01]  /*9a30*/  @!P1 LDS R21, [R21+0x6000] ;  /* 0x0060000015159984 */ /* 0x000ea20000000800 */
[----:B------:R-:W3:Y:S01]  /*9a40*/  @!P1 LDC.64 R4, c[0x0][0x3b0] ;  /* 0x0000ec00ff049b82 */ /* 0x000ee20000000a00 */
[----:B-1----:R-:W-:-:S05]  /*9a50*/  IADD3 R36, P0, PT, R2, R37, RZ ;  /* 0x0000002502247210 */ /* 0x002fca0007f1e0ff */
[----:B------:R-:W-:Y:S01]  /*9a60*/  IMAD.X R3, RZ, RZ, R3, P0 ;  /* 0x000000ffff037224 */ /* 0x000fe200000e0603 */
[----:B---3--:R-:W-:-:S04]  /*9a70*/  @!P1 LEA R2, P0, R36, R4, 0x2 ;  /* 0x0000000424029211 */ /* 0x008fc800078010ff */
[----:B------:R-:W-:-:S05]  /*9a80*/  @!P1 LEA.HI.X R3, R36, R5, R3, 0x2, P0 ;  /* 0x0000000524039211 */ /* 0x000fca00000f1403 */
[----:B--2---:R-:W-:Y:S01]  /*9a90*/  @!P1 STG.E desc[UR8][R2.64+0x6000], R21 ;  /* 0x0060001502009986 */ /* 0x004fe2000c101908 */
[----:B------:R-:W-:Y:S01]  /*9aa0*/  NOP ;  /* 0x0000000000007918 */ /* 0x000fe20000000000 */
[----:B------:R-:W-:Y:S05]  /*9ab0*/  EXIT ;  /* 0x000000000000794d */ /* 0x000fea0003800000 */
.L_x_29:
[----:B------:R-:W-:Y:S02]  /*9ac0*/  IMAD.MOV.U32 R38, RZ, RZ, 0x1 ;  /* 0x00000001ff267424 */ /* 0x000fe400078e00ff */
[----:B------:R-:W-:Y:S02]  /*9ad0*/  IMAD.MOV.U32 R77, RZ, RZ, R39 ;  /* 0x000000ffff4d7224 */ /* 0x000fe400078e0027 */
[----:B------:R-:W-:Y:S02]  /*9ae0*/  IMAD.MOV.U32 R75, RZ, RZ, RZ ;  /* 0x000000ffff4b7224 */ /* 0x000fe400078e00ff */
[----:B------:R-:W-:-:S07]  /*9af0*/  IMAD.MOV.U32 R76, RZ, RZ, -0x1 ;  /* 0xffffffffff4c7424 */ /* 0x000fce00078e00ff */
[----:B------:R-:W-:Y:S05]  /*9b00*/  WARPSYNC.COLLECTIVE R76, `(.L_x_113) ;  /* 0x000000004c087348 */ /* 0x000fea0003c00000 */
[----:B------:R0:W1:Y:S02]  /*9b10*/  SHFL.UP P0, R38, R77, R38, R75 ;  /* 0x040000264d267389 */ /* 0x000064000000004b */
[----:B01----:R-:W-:Y:S05]  /*9b20*/  ENDCOLLECTIVE ;  /* 0x000000000000791b */ /* 0x003fea0003800000 */
.L_x_113:
[----:B------:R-:W-:Y:S02]  /*9b30*/  IMAD.MOV.U32 R77, RZ, RZ, R38 ;  /* 0x000000ffff4d7224 */ /* 0x000fe400078e0026 */
[----:B------:R-:W-:Y:S02]  /*9b40*/  IMAD.MOV.U32 R38, RZ, RZ, 0x2 ;  /* 0x00000002ff267424 */ /* 0x000fe400078e00ff */
[----:B------:R-:W-:-:S07]  /*9b50*/  @P0 IMAD.IADD R77, R39, 0x1, R77 ;  /* 0x00000001274d0824 */ /* 0x000fce00078e024d */
[----:B------:R-:W-:Y:S05]  /*9b60*/  WARPSYNC.COLLECTIVE R76, `(.L_x_114) ;  /* 0x000000004c087348 */ /* 0x000fea0003c00000 */
[----:B------:R0:W1:Y:S02]  /*9b70*/  SHFL.UP P0, R38, R77, R38, R75 ;  /* 0x040000264d267389 */ /* 0x000064000000004b */
[----:B01----:R-:W-:Y:S05]  /*9b80*/  ENDCOLLECTIVE ;  /* 0x000000000000791b */ /* 0x003fea0003800000 */
.L_x_114:
[----:B------:R-:W-:Y:S02]  /*9b90*/  IMAD.MOV.U32 R74, RZ, RZ, R38 ;  /* 0x000000ffff4a7224 */ /* 0x000fe400078e0026 */
[----:B------:R-:W-:Y:S02]  /*9ba0*/  IMAD.MOV.U32 R38, RZ, RZ, 0x4 ;  /* 0x00000004ff267424 */ /* 0x000fe400078e00ff */
[----:B------:R-:W-:-:S04]  /*9bb0*/  @P0 IMAD.IADD R74, R77, 0x1, R74 ;  /* 0x000000014d4a0824 */ /* 0x000fc800078e024a */
[----:B------:R-:W-:-:S07]  /*9bc0*/  IMAD.MOV.U32 R77, RZ, RZ, R74 ;  /* 0x000000ffff4d7224 */ /* 0x000fce00078e004a */
[----:B------:R-:W-:Y:S05]  /*9bd0*/  WARPSYNC.COLLECTIVE R76, `(.L_x_115) ;  /* 0x000000004c087348 */ /* 0x000fea0003c00000 */
[----:B------:R0:W1:Y:S02]  /*9be0*/  SHFL.UP P0, R38, R77, R38, R75 ;  /* 0x040000264d267389 */ /* 0x000064000000004b */
[----:B01----:R-:W-:Y:S05]  /*9bf0*/  ENDCOLLECTIVE ;  /* 0x000000000000791b */ /* 0x003fea0003800000 */
.L_x_115:
[----:B------:R-:W-:Y:S02]  /*9c00*/  IMAD.MOV.U32 R77, RZ, RZ, R38 ;  /* 0x000000ffff4d7224 */ /* 0x000fe400078e0026 */
[----:B------:R-:W-:Y:S02]  /*9c10*/  IMAD.MOV.U32 R38, RZ, RZ, 0x8 ;  /* 0x00000008ff267424 */ /* 0x000fe400078e00ff */
[----:B------:R-:W-:-:S07]  /*9c20*/  @P0 IMAD.IADD R77, R74, 0x1, R77 ;  /* 0x000000014a4d0824 */ /* 0x000fce00078e024d */
[----:B------:R-:W-:Y:S05]  /*9c30*/  WARPSYNC.COLLECTIVE R76, `(.L_x_116) ;  /* 0x000000004c087348 */ /* 0x000fea0003c00000 */
[----:B------:R0:W1:Y:S02]  /*9c40*/  SHFL.UP P0, R38, R77, R38, R75 ;  /* 0x040000264d267389 */ /* 0x000064000000004b */
[----:B01----:R-:W-:Y:S05]  /*9c50*/  ENDCOLLECTIVE ;  /* 0x000000000000791b */ /* 0x003fea0003800000 */
.L_x_116:
[----:B------:R-:W-:Y:S02]  /*9c60*/  IMAD.MOV.U32 R74, RZ, RZ, R38 ;  /* 0x000000ffff4a7224 */ /* 0x000fe400078e0026 */
[----:B------:R-:W-:Y:S02]  /*9c70*/  IMAD.MOV.U32 R38, RZ, RZ, 0x10 ;  /* 0x00000010ff267424 */ /* 0x000fe400078e00ff */
[----:B------:R-:W-:-:S04]  /*9c80*/  @P0 IMAD.IADD R74, R77, 0x1, R74 ;  /* 0x000000014d4a0824 */ /* 0x000fc800078e024a */
[----:B------:R-:W-:-:S07]  /*9c90*/  IMAD.MOV.U32 R77, RZ, RZ, R74 ;  /* 0x000000ffff4d7224 */ /* 0x000fce00078e004a */
[----:B------:R-:W-:Y:S05]  /*9ca0*/  WARPSYNC.COLLECTIVE R76, `(.L_x_117) ;  /* 0x000000004c087348 */ /* 0x000fea0003c00000 */
[----:B------:R0:W1:Y:S02]  /*9cb0*/  SHFL.UP P0, R38, R77, R38, R75 ;  /* 0x040000264d267389 */ /* 0x000064000000004b */
[----:B01----:R-:W-:Y:S05]  /*9cc0*/  ENDCOLLECTIVE ;  /* 0x000000000000791b */ /* 0x003fea0003800000 */
.L_x_117:
[----:B------:R-:W-:Y:S05]  /*9cd0*/  BRA `(.L_x_118) ;  /* 0xffffff8c00587947 */ /* 0x000fea000383ffff */
.L_x_119:
[----:B------:R-:W-:-:S00]  /*9ce0*/  BRA `(.L_x_119) ;  /* 0xfffffffc00fc7947 */ /* 0x000fc0000383ffff */
[----:B------:R-:W-:-:S00]  /*9cf0*/  NOP ;  /* 0x0000000000007918 */ /* 0x000fc00000000000 */
        /* <DEDUP_REMOVED lines=8> */
.L_x_507:


//--------------------- .text._ZN3cub18CUB_300001_SM_10006detail10radix_sort33DeviceRadixSortExclusiveSumKernelINS1_5radix10policy_hubIjjyE10Policy1000EyEEvPT0_ --------------------------
	.section	.text._ZN3cub18CUB_300001_SM_10006detail10radix_sort33DeviceRadixSortExclusiveSumKernelINS1_5radix10policy_hubIjjyE10Policy1000EyEEvPT0_,"ax",@progbits
	.align	128
        .global         _ZN3cub18CUB_300001_SM_10006detail10radix_sort33DeviceRadixSortExclusiveSumKernelINS1_5radix10policy_hubIjjyE10Policy1000EyEEvPT0_
        .type           _ZN3cub18CUB_300001_SM_10006detail10radix_sort33DeviceRadixSortExclusiveSumKernelINS1_5radix10policy_hubIjjyE10Policy1000EyEEvPT0_,@function
        .size           _ZN3cub18CUB_300001_SM_10006detail10radix_sort33DeviceRadixSortExclusiveSumKernelINS1_5radix10policy_hubIjjyE10Policy1000EyEEvPT0_,(.L_x_508 - _ZN3cub18CUB_300001_SM_10006detail10radix_sort33DeviceRadixSortExclusiveSumKernelINS1_5radix10policy_hubIjjyE10Policy1000EyEEvPT0_)
        .other          _ZN3cub18CUB_300001_SM_10006detail10radix_sort33DeviceRadixSortExclusiveSumKernelINS1_5radix10policy_hubIjjyE10Policy1000EyEEvPT0_,@"STO_CUDA_ENTRY STV_DEFAULT"
_ZN3cub18CUB_300001_SM_10006detail10radix_sort33DeviceRadixSortExclusiveSumKernelINS1_5radix10policy_hubIjjyE10Policy1000EyEEvPT0_:
.text._ZN3cub18CUB_300001_SM_10006detail10radix_sort33DeviceRadixSortExclusiveSumKernelINS1_5radix10policy_hubIjjyE10Policy1000EyEEvPT0_:
[----:B------:R-:W-:Y:S01]  /*0000*/  LDC R1, c[0x0][0x37c] ;  /* 0x0000df00ff017b82 */ /* 0x000fe20000000800 */
[----:B------:R-:W0:Y:S07]  /*0010*/  S2R R18, SR_TID.X ;  /* 0x0000000000127919 */ /* 0x000e2e0000002100 */
[----:B------:R-:W1:Y:S01]  /*0020*/  LDC.64 R16, c[0x0][0x380] ;  /* 0x0000e000ff107b82 */ /* 0x000e620000000a00 */
[----:B------:R-:W2:Y:S01]  /*0030*/  LDCU.64 UR4, c[0x0][0x358] ;  /* 0x00006b00ff0477ac */ /* 0x000ea20008000a00 */
[----:B------:R-:W3:Y:S01]  /*0040*/  S2R R5, SR_CTAID.X ;  /* 0x0000000000057919 */ /* 0x000ee20000002500 */
[----:B0-----:R-:W-:Y:S01]  /*0050*/  ISETP.GT.U32.AND P1, PT, R18, 0xff, PT ;  /* 0x000000ff1200780c */ /* 0x001fe20003f24070 */
[----:B---3--:R-:W-:-:S04]  /*0060*/  IMAD R5, R5, 0x100, R18 ;  /* 0x0000010005057824 */ /* 0x008fc800078e0212 */
[----:B-1----:R-:W-:-:S08]  /*0070*/  IMAD.WIDE R16, R5, 0x8, R16 ;  /* 0x0000000805107825 */ /* 0x002fd000078e0210 */
[----:B--2---:R-:W2:Y:S01]  /*0080*/  @!P1 LDG.E.64 R2, desc[UR4][R16.64] ;  /* 0x0000000410029981 */ /* 0x004ea2000c1e1b00 */
[----:B------:R-:W-:Y:S02]  /*0090*/  MOV R0, 0x400 ;  /* 0x0000040000007802 */ /* 0x000fe40000000f00 */
[C---:B------:R-:W-:Y:S01]  /*00a0*/  ISETP.GT.U32.AND P0, PT, R18.reuse, 0x1f, PT ;  /* 0x0000001f1200780c */ /* 0x040fe20003f04070 */
[----:B------:R-:W0:Y:S02]  /*00b0*/  S2R R5, SR_CgaCtaId ;  /* 0x0000000000057919 */ /* 0x000e240000008800 */
[----:B0-----:R-:W-:Y:S02]  /*00c0*/  LEA R5, R5, R0, 0x18 ;  /* 0x0000000005057211 */ /* 0x001fe400078ec0ff */
[----:B------:R-:W-:-:S05]  /*00d0*/  LEA.HI R0, R18, R18, RZ, 0x1d ;  /* 0x0000001212007211 */ /* 0x000fca00078fe8ff */
[----:B------:R-:W-:-:S05]  /*00e0*/  IMAD R0, R0, 0x8, R5 ;  /* 0x0000000800007824 */ /* 0x000fca00078e0205 */
[----:B--2---:R0:W-:Y:S01]  /*00f0*/  STS.64 [R0+0x10], R2 ;  /* 0x0000100200007388 */ /* 0x0041e20000000a00 */
[----:B------:R-:W-:Y:S06]  /*0100*/  BAR.SYNC.DEFER_BLOCKING 0x0 ;  /* 0x0000000000007b1d */ /* 0x000fec0000010000 */
[----:B------:R-:W-:Y:S05]  /*0110*/  @P0 BRA `(.L_x_120) ;  /* 0x0000000400240947 */ /* 0x000fea0003800000 */
[----:B------:R-:W-:Y:S01]  /*0120*/  IMAD R18, R18, 0x48, R5 ;  /* 0x0000004812127824 */ /* 0x000fe200078e0205 */
[----:B------:R-:W-:-:S04]  /*0130*/  UMOV UR6, 0xffffffff ;  /* 0xffffffff00067882 */ /* 0x000fc80000000000 */
[----:B------:R-:W-:Y:S04]  /*0140*/  LDS.64 R14, [R18+0x10] ;  /* 0x00001000120e7984 */ /* 0x000fe80000000a00 */
[----:B------:R-:W-:Y:S04]  /*0150*/  LDS.64 R12, [R18+0x18] ;  /* 0x00001800120c7984 */ /* 0x000fe80000000a00 */
[----:B------:R-:W1:Y:S04]  /*0160*/  LDS.64 R10, [R18+0x20] ;  /* 0x00002000120a7984 */ /* 0x000e680000000a00 */
[----:B------:R-:W-:Y:S04]  /*0170*/  LDS.64 R8, [R18+0x28] ;  /* 0x0000280012087984 */ /* 0x000fe80000000a00 */
[----:B------:R-:W2:Y:S04]  /*0180*/  LDS.64 R6, [R18+0x30] ;  /* 0x0000300012067984 */ /* 0x000ea80000000a00 */
[----:B------:R-:W-:Y:S04]  /*0190*/  LDS.64 R4, [R18+0x38] ;  /* 0x0000380012047984 */ /* 0x000fe80000000a00 */
[----:B0-----:R-:W0:Y:S04]  /*01a0*/  LDS.64 R2, [R18+0x40] ;  /* 0x0000400012027984 */ /* 0x001e280000000a00 */
[----:B------:R-:W3:Y:S01]  /*01b0*/  LDS.64 R20, [R18+0x48] ;  /* 0x0000480012147984 */ /* 0x000ee20000000a00 */
[----:B-1----:R-:W-:-:S04]  /*01c0*/  IADD3 R19, P3, P4, R10, R12, R14 ;  /* 0x0000000c0a137210 */ /* 0x002fc80007c7e00e */
[----:B------:R-:W-:Y:S02]  /*01d0*/  IADD3.X R23, PT, PT, R11, R13, R15, P3, P4 ;  /* 0x0000000d0b177210 */ /* 0x000fe40001fe840f */
[----:B--2---:R-:W-:-:S04]  /*01e0*/  IADD3 R19, P0, P2, R6, R19, R8 ;  /* 0x0000001306137210 */ /* 0x004fc80007a1e008 */
[----:B------:R-:W-:Y:S02]  /*01f0*/  IADD3.X R23, PT, PT, R7, R23, R9, P0, P2 ;  /* 0x0000001707177210 */ /* 0x000fe400007e4409 */
[----:B0-----:R-:W-:-:S04]  /*0200*/  IADD3 R19, P3, P4, R2, R19, R4 ;  /* 0x0000001302137210 */ /* 0x001fc80007c7e004 */
[----:B---3--:R-:W-:Y:S02]  /*0210*/  IADD3 R20, P0, PT, R20, R19, RZ ;  /* 0x0000001314147210 */ /* 0x008fe40007f1e0ff */
[----:B------:R-:W-:-:S05]  /*0220*/  IADD3.X R19, PT, PT, R3, R23, R5, P3, P4 ;  /* 0x0000001703137210 */ /* 0x000fca0001fe8405 */
[----:B------:R-:W-:Y:S01]  /*0230*/  IMAD.X R19, R21, 0x1, R19, P0 ;  /* 0x0000000115137824 */ /* 0x000fe200000e0613 */
[----:B------:R-:W-:Y:S06]  /*0240*/  BRA.DIV UR6, `(.L_x_121) ;  /* 0x0000000206f07947 */ /* 0x000fec000b800000 */
[----:B------:R-:W0:Y:S04]  /*0250*/  SHFL.UP PT, R27, R20, 0x1, RZ ;  /* 0x04200000141b7989 */ /* 0x000e2800000e00ff */
[----:B------:R-:W1:Y:S01]  /*0260*/  SHFL.UP P0, R25, R19, 0x1, RZ ;  /* 0x0420000013197989 */ /* 0x000e6200000000ff */
[----:B0-----:R-:W-:-:S04]  /*0270*/  IADD3 R22, P2, PT, R27, R20, RZ ;  /* 0x000000141b167210 */ /* 0x001fc80007f5e0ff */
[----:B-1----:R-:W-:Y:S01]  /*0280*/  SEL R27, R22, R27, P0 ;  /* 0x0000001b161b7207 */ /* 0x002fe20000000000 */
[----:B------:R-:W-:-:S04]  /*0290*/  IMAD.X R26, R25, 0x1, R19, P2 ;  /* 0x00000001191a7824 */ /* 0x000fc800010e0613 */
[----:B------:R-:W0:Y:S01]  /*02a0*/  SHFL.UP PT, R28, R27, 0x2, RZ ;  /* 0x044000001b1c7989 */ /* 0x000e2200000e00ff */
[----:B------:R-:W-:-:S05]  /*02b0*/  SEL R26, R26, R25, P0 ;  /* 0x000000191a1a7207 */ /* 0x000fca0000000000 */
[----:B------:R-:W1:Y:S01]  /*02c0*/  SHFL.UP P0, R25, R26, 0x2, RZ ;  /* 0x044000001a197989 */ /* 0x000e6200000000ff */
[----:B0-----:R-:W-:-:S05]  /*02d0*/  IADD3 R21, P2, PT, R28, R27, RZ ;  /* 0x0000001b1c157210 */ /* 0x001fca0007f5e0ff */
[----:B-1----:R-:W-:Y:S01]  /*02e0*/  IMAD.X R22, R25, 0x1, R26, P2 ;  /* 0x0000000119167824 */ /* 0x002fe200010e061a */
[----:B------:R-:W-:-:S04]  /*02f0*/  SEL R28, R21, R28, P0 ;  /* 0x0000001c151c7207 */ /* 0x000fc80000000000 */
[----:B------:R-:W-:Y:S01]  /*0300*/  SEL R29, R22, R25, P0 ;  /* 0x00000019161d7207 */ /* 0x000fe20000000000 */
        /* <DEDUP_REMOVED lines=12> */
[----:B------:R0:W1:Y:S04]  /*03d0*/  SHFL.UP PT, R28, R27, 0x10, RZ ;  /* 0x060000001b1c7989 */ /* 0x00006800000e00ff */
[----:B------:R0:W2:Y:S02]  /*03e0*/  SHFL.UP P0, R25, R26, 0x10, RZ ;  /* 0x060000001a197989 */ /* 0x0000a400000000ff */
.L_x_132:
[----:B-1----:R-:W-:-:S04]  /*03f0*/  IADD3 R21, P2, PT, R28, R27, RZ ;  /* 0x0000001b1c157210 */ /* 0x002fc80007f5e0ff */
[----:B--2---:R-:W-:Y:S01]  /*0400*/  SEL R21, R21, R28, P0 ;  /* 0x0000001c15157207 */ /* 0x004fe20000000000 */
[----:B------:R-:W-:-:S05]  /*0410*/  IMAD.X R22, R25, 0x1, R26, P2 ;  /* 0x0000000119167824 */ /* 0x000fca00010e061a */
[----:B------:R-:W-:Y:S02]  /*0420*/  SEL R22, R22, R25, P0 ;  /* 0x0000001916167207 */ /* 0x000fe40000000000 */
[----:B------:R-:W-:-:S05]  /*0430*/  IADD3 R20, P0, PT, R21, -R20, RZ ;  /* 0x8000001415147210 */ /* 0x000fca0007f1e0ff */
[----:B------:R-:W-:Y:S01]  /*0440*/  IMAD.X R21, R22, 0x1, ~R19, P0 ;  /* 0x0000000116157824 */ /* 0x000fe200000e0e13 */
[----:B------:R-:W-:-:S04]  /*0450*/  IADD3 R14, P0, PT, R14, R20, RZ ;  /* 0x000000140e0e7210 */ /* 0x000fc80007f1e0ff */
[----:B------:R1:W-:Y:S01]  /*0460*/  STS.64 [R18+0x10], R20 ;  /* 0x0000101412007388 */ /* 0x0003e20000000a00 */
[----:B------:R-:W-:Y:S01]  /*0470*/  IMAD.X R15, R15, 0x1, R21, P0 ;  /* 0x000000010f0f7824 */ /* 0x000fe200000e0615 */
        /* <DEDUP_REMOVED lines=17> */
[----:B------:R-:W-:-:S05]  /*0590*/  IMAD.X R3, R3, 0x1, R5, P0 ;  /* 0x0000000103037824 */ /* 0x000fca00000e0605 */
[----:B------:R1:W-:Y:S03]  /*05a0*/  STS.64 [R18+0x48], R2 ;  /* 0x0000480212007388 */ /* 0x0003e60000000a00 */
.L_x_120:
[----:B------:R-:W-:Y:S05]  /*05b0*/  WARPSYNC.ALL ;  /* 0x0000000000007948 */ /* 0x000fea0003800000 */
[----:B------:R-:W-:Y:S06]  /*05c0*/  BAR.SYNC.DEFER_BLOCKING 0x0 ;  /* 0x0000000000007b1d */ /* 0x000fec0000010000 */
[----:B------:R-:W-:Y:S05]  /*05d0*/  @P1 EXIT ;  /* 0x000000000000194d */ /* 0x000fea0003800000 */
[----:B01----:R-:W0:Y:S04]  /*05e0*/  LDS.64 R2, [R0+0x10] ;  /* 0x0000100000027984 */ /* 0x003e280000000a00 */
[----:B0-----:R-:W-:Y:S01]  /*05f0*/  STG.E.64 desc[UR4][R16.64], R2 ;  /* 0x0000000210007986 */ /* 0x001fe2000c101b04 */
[----:B------:R-:W-:Y:S05]  /*0600*/  EXIT ;  /* 0x000000000000794d */ /* 0x000fea0003800000 */
.L_x_121:
[----:B------:R-:W-:Y:S02]  /*0610*/  IMAD.MOV.U32 R24, RZ, RZ, R20 ;  /* 0x000000ffff187224 */ /* 0x000fe400078e0014 */
[----:B------:R-:W-:Y:S02]  /*0620*/  IMAD.MOV.U32 R23, RZ, RZ, 0x1 ;  /* 0x00000001ff177424 */ /* 0x000fe400078e00ff */
[----:B------:R-:W-:Y:S02]  /*0630*/  IMAD.MOV.U32 R22, RZ, RZ, RZ ;  /* 0x000000ffff167224 */ /* 0x000fe400078e00ff */
[----:B------:R-:W-:-:S07]  /*0640*/  IMAD.MOV.U32 R21, RZ, RZ, -0x1 ;  /* 0xffffffffff157424 */ /* 0x000fce00078e00ff */
[----:B------:R-:W-:Y:S05]  /*0650*/  WARPSYNC.COLLECTIVE R21, `(.L_x_122) ;  /* 0x0000000015087348 */ /* 0x000fea0003c00000 */
[----:B------:R0:W1:Y:S02]  /*0660*/  SHFL.UP P0, R25, R24, R23, R22 ;  /* 0x0400001718197389 */ /* 0x0000640000000016 */
[----:B01----:R-:W-:Y:S05]  /*0670*/  ENDCOLLECTIVE ;  /* 0x000000000000791b */ /* 0x003fea0003800000 */
.L_x_122:
[----:B------:R-:W-:Y:S02]  /*0680*/  IMAD.MOV.U32 R24, RZ, RZ, R19 ;  /* 0x000000ffff187224 */ /* 0x000fe400078e0013 */
[----:B------:R-:W-:-:S07]  /*0690*/  IMAD.MOV.U32 R27, RZ, RZ, R25 ;  /* 0x000000ffff1b7224 */ /* 0x000fce00078e0019 */
[----:B------:R-:W-:Y:S05]  /*06a0*/  WARPSYNC.COLLECTIVE R21, `(.L_x_123) ;  /* 0x0000000015087348 */ /* 0x000fea0003c00000 */
[----:B------:R0:W1:Y:S02]  /*06b0*/  SHFL.UP P0, R25, R24, R23, R22 ;  /* 0x0400001718197389 */ /* 0x0000640000000016 */
[----:B01----:R-:W-:Y:S05]  /*06c0*/  ENDCOLLECTIVE ;  /* 0x000000000000791b */ /* 0x003fea0003800000 */
.L_x_123:
[----:B------:R-:W-:Y:S01]  /*06d0*/  IADD3 R26, P2, PT, R27, R20, RZ ;  /* 0x000000141b1a7210 */ /* 0x000fe20007f5e0ff */
[----:B------:R-:W-:-:S03]  /*06e0*/  IMAD.MOV.U32 R23, RZ, RZ, 0x2 ;  /* 0x00000002ff177424 */ /* 0x000fc600078e00ff */
[----:B------:R-:W-:Y:S01]  /*06f0*/  SEL R27, R26, R27, P0 ;  /* 0x0000001b1a1b7207 */ /* 0x000fe20000000000 */
[----:B------:R-:W-:-:S04]  /*0700*/  IMAD.X R26, R25, 0x1, R19, P2 ;  /* 0x00000001191a7824 */ /* 0x000fc800010e0613 */
[----:B------:R-:W-:Y:S01]  /*0710*/  IMAD.MOV.U32 R24, RZ, RZ, R27 ;  /* 0x000000ffff187224 */ /* 0x000fe200078e001b */
[----:B------:R-:W-:-:S07]  /*0720*/  SEL R26, R26, R25, P0 ;  /* 0x000000191a1a7207 */ /* 0x000fce0000000000 */
[----:B------:R-:W-:Y:S05]  /*0730*/  WARPSYNC.COLLECTIVE R21, `(.L_x_124) ;  /* 0x0000000015087348 */ /* 0x000fea0003c00000 */
[----:B------:R0:W1:Y:S02]  /*0740*/  SHFL.UP P0, R25, R24, R23, R22 ;  /* 0x0400001718197389 */ /* 0x0000640000000016 */
[----:B01----:R-:W-:Y:S05]  /*0750*/  ENDCOLLECTIVE ;  /* 0x000000000000791b */ /* 0x003fea0003800000 */
.L_x_124:
[----:B------:R-:W-:Y:S02]  /*0760*/  IMAD.MOV.U32 R24, RZ, RZ, R26 ;  /* 0x000000ffff187224 */ /* 0x000fe400078e001a */
[----:B------:R-:W-:-:S07]  /*0770*/  IMAD.MOV.U32 R28, RZ, RZ, R25 ;  /* 0x000000ffff1c7224 */ /* 0x000fce00078e0019 */
[----:B------:R-:W-:Y:S05]  /*0780*/  WARPSYNC.COLLECTIVE R21, `(.L_x_125) ;  /* 0x0000000015087348 */ /* 0x000fea0003c00000 */
[----:B------:R0:W1:Y:S02]  /*0790*/  SHFL.UP P0, R25, R24, R23, R22 ;  /* 0x0400001718197389 */ /* 0x0000640000000016 */
[----:B01----:R-:W-:Y:S05]  /*07a0*/  ENDCOLLECTIVE ;  /* 0x000000000000791b */ /* 0x003fea0003800000 */
.L_x_125:
        /* <DEDUP_REMOVED lines=9> */
.L_x_126:
[----:B------:R-:W-:Y:S02]  /*0840*/  IMAD.MOV.U32 R24, RZ, RZ, R29 ;  /* 0x000000ffff187224 */ /* 0x000fe400078e001d */
[----:B------:R-:W-:-:S07]  /*0850*/  IMAD.MOV.U32 R27, RZ, RZ, R25 ;  /* 0x000000ffff1b7224 */ /* 0x000fce00078e0019 */
[----:B------:R-:W-:Y:S05]  /*0860*/  WARPSYNC.COLLECTIVE R21, `(.L_x_127) ;  /* 0x0000000015087348 */ /* 0x000fea0003c00000 */
[----:B------:R0:W1:Y:S02]  /*0870*/  SHFL.UP P0, R25, R24, R23, R22 ;  /* 0x0400001718197389 */ /* 0x0000640000000016 */
[----:B01----:R-:W-:Y:S05]  /*0880*/  ENDCOLLECTIVE ;  /* 0x000000000000791b */ /* 0x003fea0003800000 */
.L_x_127:
        /* <DEDUP_REMOVED lines=9> */
.L_x_128:
[----:B------:R-:W-:Y:S02]  /*0920*/  IMAD.MOV.U32 R24, RZ, RZ, R29 ;  /* 0x000000ffff187224 */ /* 0x000fe400078e001d */
[----:B------:R-:W-:-:S07]  /*0930*/  IMAD.MOV.U32 R27, RZ, RZ, R25 ;  /* 0x000000ffff1b7224 */ /* 0x000fce00078e0019 */
[----:B------:R-:W-:Y:S05]  /*0940*/  WARPSYNC.COLLECTIVE R21, `(.L_x_129) ;  /* 0x0000000015087348 */ /* 0x000fea0003c00000 */
[----:B------:R0:W1:Y:S02]  /*0950*/  SHFL.UP P0, R25, R24, R23, R22 ;  /* 0x0400001718197389 */ /* 0x0000640000000016 */
[----:B01----:R-:W-:Y:S05]  /*0960*/  ENDCOLLECTIVE ;  /* 0x000000000000791b */ /* 0x003fea0003800000 */
.L_x_129:
        /* <DEDUP_REMOVED lines=9> */
.L_x_130:
[----:B------:R-:W-:Y:S02]  /*0a00*/  IMAD.MOV.U32 R24, RZ, RZ, R26 ;  /* 0x000000ffff187224 */ /* 0x000fe400078e001a */
[----:B------:R-:W-:-:S07]  /*0a10*/  IMAD.MOV.U32 R28, RZ, RZ, R25 ;  /* 0x000000ffff1c7224 */ /* 0x000fce00078e0019 */
[----:B------:R-:W-:Y:S05]  /*0a20*/  WARPSYNC.COLLECTIVE R21, `(.L_x_131) ;  /* 0x0000000015087348 */ /* 0x000fea0003c00000 */
[----:B------:R0:W1:Y:S02]  /*0a30*/  SHFL.UP P0, R25, R24, R23, R22 ;  /* 0x0400001718197389 */ /* 0x0000640000000016 */
[----:B01----:R-:W-:Y:S05]  /*0a40*/  ENDCOLLECTIVE ;  /* 0x000000000000791b */ /* 0x003fea0003800000 */
.L_x_131:
[----:B------:R-:W-:Y:S05]  /*0a50*/  BRA `(.L_x_132) ;  /* 0xfffffff800647947 */ /* 0x000fea000383ffff */
.L_x_133:
        /* <DEDUP_REMOVED lines=10> */
.L_x_508:


//--------------------- .text._ZN3cub18CUB_300001_SM_10006detail10radix_sort30DeviceRadixSortHistogramKernelINS1_5radix10policy_hubIjjyE10Policy1000ELNS0_9SortOrderE0EjyNS1_21identity_decomposer_tEEEvPT2_PKT1_SA_iiT3_ --------------------------
	.section	.text._ZN3cub18CUB_300001_SM_10006detail10radix_sort30DeviceRadixSortHistogramKernelINS1_5radix10policy_hubIjjyE10Policy1000ELNS0_9SortOrderE0EjyNS1_21identity_decomposer_tEEEvPT2_PKT1_SA_iiT3_,"ax",@progbits
	.align	128
        .global         _ZN3cub18CUB_300001_SM_10006detail10radix_sort30DeviceRadixSortHistogramKernelINS1_5radix10policy_hubIjjyE10Policy1000ELNS0_9SortOrderE0EjyNS1_21identity_decomposer_tEEEvPT2_PKT1_SA_iiT3_
        .type           _ZN3cub18CUB_300001_SM_10006detail10radix_sort30DeviceRadixSortHistogramKernelINS1_5radix10policy_hubIjjyE10Policy1000ELNS0_9SortOrderE0EjyNS1_21identity_decomposer_tEEEvPT2_PKT1_SA_iiT3_,@function
        .size           _ZN3cub18CUB_300001_SM_10006detail10radix_sort30DeviceRadixSortHistogramKernelINS1_5radix10policy_hubIjjyE10Policy1000ELNS0_9SortOrderE0EjyNS1_21identity_decomposer_tEEEvPT2_PKT1_SA_iiT3_,(.L_x_509 - _ZN3cub18CUB_300001_SM_10006detail10radix_sort30DeviceRadixSortHistogramKernelINS1_5radix10policy_hubIjjyE10Policy1000ELNS0_9SortOrderE0EjyNS1_21identity_decomposer_tEEEvPT2_PKT1_SA_iiT3_)
        .other          _ZN3cub18CUB_300001_SM_10006detail10radix_sort30DeviceRadixSortHistogramKernelINS1_5radix10policy_hubIjjyE10Policy1000ELNS0_9SortOrderE0EjyNS1_21identity_decomposer_tEEEvPT2_PKT1_SA_iiT3_,@"STO_CUDA_ENTRY STV_DEFAULT"
_ZN3cub18CUB_300001_SM_10006detail10radix_sort30DeviceRadixSortHistogramKernelINS1_5radix10policy_hubIjjyE10Policy1000ELNS0_9SortOrderE0EjyNS1_21identity_decomposer_tEEEvPT2_PKT1_SA_iiT3_:
.text._ZN3cub18CUB_300001_SM_10006detail10radix_sort30DeviceRadixSortHistogramKernelINS1_5radix10policy_hubIjjyE10Policy1000ELNS0_9SortOrderE0EjyNS1_21identity_decomposer_tEEEvPT2_PKT1_SA_iiT3_:
[----:B------:R-:W-:Y:S01]  /*0000*/  LDC R1, c[0x0][0x37c] ;  /* 0x0000df00ff017b82 */ /* 0x000fe20000000800 */
[----:B------:R-:W0:Y:S02]  /*0010*/  LDCU.64 UR4, c[0x0][0x390] ;  /* 0x00007200ff0477ac */ /* 0x000e240008000a00 */
[----:B0-----:R-:W-:-:S04]  /*0020*/  ISETP.NE.U32.AND P0, PT, RZ, UR4, PT ;  /* 0x00000004ff007c0c */ /* 0x001fc8000bf05070 */
[----:B------:R-:W-:-:S13]  /*0030*/  ISETP.NE.AND.EX P0, PT, RZ, UR5, PT, P0 ;  /* 0x00000005ff007c0c */ /* 0x000fda000bf05300 */
[----:B------:R-:W-:Y:S05]  /*0040*/  @!P0 EXIT ;  /* 0x000000000000894d */ /* 0x000fea0003800000 */
[----:B------:R-:W0:Y:S01]  /*0050*/  S2R R18, SR_TID.X ;  /* 0x0000000000127919 */ /* 0x000e220000002100 */
[----:B------:R-:W1:Y:S01]  /*0060*/  LDCU.64 UR4, c[0x0][0x398] ;  /* 0x00007300ff0477ac */ /* 0x000e620008000a00 */
[----:B------:R-:W2:Y:S01]  /*0070*/  S2UR UR7, SR_CgaCtaId ;  /* 0x00000000000779c3 */ /* 0x000ea20000008800 */
[----:B------:R-:W-:Y:S01]  /*0080*/  UMOV UR6, 0x400 ;  /* 0x0000040000067882 */ /* 0x000fe20000000000 */
[----:B------:R-:W3:Y:S06]  /*0090*/  LDCU.64 UR18, c[0x0][0x358] ;  /* 0x00006b00ff1277ac */ /* 0x000eec0008000a00 */
[----:B------:R-:W4:Y:S01]  /*00a0*/  S2UR UR8, SR_CTAID.X ;  /* 0x00000000000879c3 */ /* 0x000f220000002500 */
[----:B------:R-:W0:Y:S01]  /*00b0*/  LDCU UR21, c[0x0][0x370] ;  /* 0x00006e00ff1577ac */ /* 0x000e220008000800 */
[----:B-1----:R-:W-:-:S04]  /*00c0*/  UIADD3 UR4, UPT, UPT, UR5, 0x7, -UR4 ;  /* 0x0000000705047890 */ /* 0x002fc8000fffe804 */
[----:B------:R-:W-:Y:S02]  /*00d0*/  UISETP.GE.AND UP0, UPT, UR4, 0x8, UPT ;  /* 0x000000080400788c */ /* 0x000fe4000bf06270 */
[----:B------:R-:W-:Y:S02]  /*00e0*/  USHF.R.S32.HI UR5, URZ, 0x1f, UR4 ;  /* 0x0000001fff057899 */ /* 0x000fe40008011404 */
[----:B--2---:R-:W-:Y:S02]  /*00f0*/  ULEA UR6, UR7, UR6, 0x18 ;  /* 0x0000000607067291 */ /* 0x004fe4000f8ec0ff */
[----:B------:R-:W-:Y:S01]  /*0100*/  PLOP3.LUT P0, PT, PT, PT, UP0, 0x80, 0x8 ;  /* 0x000000000008781c */ /* 0x000fe20003f0f008 */
[----:B------:R-:W-:Y:S01]  /*0110*/  ULEA.HI UR5, UR5, UR4, URZ, 0x3 ;  /* 0x0000000405057291 */ /* 0x000fe2000f8f18ff */
[C---:B0-----:R-:W-:Y:S02]  /*0120*/  VIADD R19, R18.reuse, 0x80 ;  /* 0x0000008012137836 */ /* 0x041fe40000000000 */
[C---:B------:R-:W-:Y:S01]  /*0130*/  ISETP.GT.U32.OR P0, PT, R18.reuse, 0xff, !P0 ;  /* 0x000000ff1200780c */ /* 0x040fe20004704470 */
[----:B------:R-:W-:Y:S01]  /*0140*/  USHF.R.S32.HI UR5, URZ, 0x3, UR5 ;  /* 0x00000003ff057899 */ /* 0x000fe20008011405 */
[C---:B------:R-:W-:Y:S01]  /*0150*/  VIADD R20, R18.reuse, 0x100 ;  /* 0x0000010012147836 */ /* 0x040fe20000000000 */
[C---:B------:R-:W-:Y:S01]  /*0160*/  IADD3 R25, PT, PT, R18.reuse, 0x500, RZ ;  /* 0x0000050012197810 */ /* 0x040fe20007ffe0ff */
[C---:B------:R-:W-:Y:S01]  /*0170*/  VIADD R21, R18.reuse, 0x180 ;  /* 0x0000018012157836 */ /* 0x040fe20000000000 */
[----:B------:R-:W-:Y:S01]  /*0180*/  P2R R28, PR, RZ, 0x1 ;  /* 0x00000001ff1c7803 */ /* 0x000fe20000000000 */
[C---:B------:R-:W-:Y:S01]  /*0190*/  VIADD R22, R18.reuse, 0x200 ;  /* 0x0000020012167836 */ /* 0x040fe20000000000 */
[C---:B------:R-:W-:Y:S01]  /*01a0*/  LEA R27, R18.reuse, UR6, 0x2 ;  /* 0x00000006121b7c11 */ /* 0x040fe2000f8e10ff */
[C---:B------:R-:W-:Y:S01]  /*01b0*/  VIADD R23, R18.reuse, 0x280 ;  /* 0x0000028012177836 */ /* 0x040fe20000000000 */
[----:B----4-:R-:W-:Y:S01]  /*01c0*/  USHF.L.U32 UR8, UR8, 0xb, URZ ;  /* 0x0000000b08087899 */ /* 0x010fe200080006ff */
[C---:B------:R-:W-:Y:S01]  /*01d0*/  VIADD R24, R18.reuse, 0x300 ;  /* 0x0000030012187836 */ /* 0x040fe20000000000 */
[----:B------:R-:W-:Y:S01]  /*01e0*/  ULOP3.LUT UR20, UR5, 0x7, URZ, 0xc0, !UPT ;  /* 0x0000000705147892 */ /* 0x000fe2000f8ec0ff */
[----:B------:R-:W-:Y:S01]  /*01f0*/  VIADD R26, R18, 0x780 ;  /* 0x00000780121a7836 */ /* 0x000fe20000000000 */
[----:B------:R-:W-:Y:S01]  /*0200*/  ULOP3.LUT UR9, UR5, 0x3, URZ, 0xc0, !UPT ;  /* 0x0000000305097892 */ /* 0x000fe2000f8ec0ff */
[----:B------:R-:W-:Y:S01]  /*0210*/  UMOV UR6, URZ ;  /* 0x000000ff00067c82 */ /* 0x000fe20008000000 */
[----:B---3--:R-:W-:-:S10]  /*0220*/  UMOV UR7, URZ ;  /* 0x000000ff00077c82 */ /* 0x008fd40008000000 */
.L_x_217:
[----:B------:R-:W-:Y:S01]  /*0230*/  ISETP.NE.AND P0, PT, R28, RZ, PT ;  /* 0x000000ff1c00720c */ /* 0x000fe20003f05270 */
[----:B------:R-:W-:-:S12]  /*0240*/  BSSY.RECONVERGENT B0, `(.L_x_134) ;  /* 0x0000082000007945 */ /* 0x000fd80003800200 */
[----:B0-2345:R-:W-:Y:S05]  /*0250*/  @P0 BRA `(.L_x_135) ;  /* 0x0000000800000947 */ /* 0x03dfea0003800000 */
[----:B------:R-:W0:Y:S02]  /*0260*/  LDC.64 R2, c[0x0][0x398] ;  /* 0x0000e600ff027b82 */ /* 0x000e240000000a00 */
[----:B0-----:R-:W-:-:S04]  /*0270*/  IADD3 R2, PT, PT, R3, 0x7, -R2 ;  /* 0x0000000703027810 */ /* 0x001fc80007ffe802 */
[----:B------:R-:W-:-:S04]  /*0280*/  SHF.R.S32.HI R3, RZ, 0x1f, R2 ;  /* 0x0000001fff037819 */ /* 0x000fc80000011402 */
[----:B------:R-:W-:-:S04]  /*0290*/  LEA.HI R3, R3, R2, RZ, 0x3 ;  /* 0x0000000203037211 */ /* 0x000fc800078f18ff */
[----:B------:R-:W-:-:S04]  /*02a0*/  SHF.R.S32.HI R3, RZ, 0x3, R3 ;  /* 0x00000003ff037819 */ /* 0x000fc80000011403 */
[C---:B------:R-:W-:Y:S01]  /*02b0*/  LOP3.LUT R5, R3.reuse, 0xffffff0, RZ, 0xc0, !PT ;  /* 0x0ffffff003057812 */ /* 0x040fe200078ec0ff */
[----:B------:R-:W-:-:S05]  /*02c0*/  VIADD R0, R3, 0xffffffff ;  /* 0xffffffff03007836 */ /* 0x000fca0000000000 */
[----:B------:R-:W-:Y:S01]  /*02d0*/  ISETP.GE.U32.AND P0, PT, R0, 0xf, PT ;  /* 0x0000000f0000780c */ /* 0x000fe20003f06070 */
[----:B------:R-:W-:-:S12]  /*02e0*/  IMAD.MOV.U32 R0, RZ, RZ, RZ ;  /* 0x000000ffff007224 */ /* 0x000fd800078e00ff */
[----:B------:R-:W-:Y:S05]  /*02f0*/  @!P0 BRA `(.L_x_136) ;  /* 0x00000000005c8947 */ /* 0x000fea0003800000 */
[----:B------:R-:W-:Y:S02]  /*0300*/  IMAD.MOV R2, RZ, RZ, -R5 ;  /* 0x000000ffff027224 */ /* 0x000fe400078e0a05 */
[----:B------:R-:W-:-:S07]  /*0310*/  VIADD R0, R27, 0x2000 ;  /* 0x000020001b007836 */ /* 0x000fce0000000000 */
.L_x_137:
[----:B------:R-:W-:Y:S01]  /*0320*/  VIADD R2, R2, 0x10 ;  /* 0x0000001002027836 */ /* 0x000fe20000000000 */
[----:B------:R-:W-:Y:S04]  /*0330*/  STS [R0+-0x2000], RZ ;  /* 0xffe000ff00007388 */ /* 0x000fe80000000800 */
        /* <DEDUP_REMOVED lines=16> */
[----:B0-----:R-:W-:Y:S01]  /*0440*/  IADD3 R0, PT, PT, R0, 0x4000, RZ ;  /* 0x0000400000007810 */ /* 0x001fe20007ffe0ff */
[----:B------:R-:W-:Y:S06]  /*0450*/  @P1 BRA `(.L_x_137) ;  /* 0xfffffffc00b01947 */ /* 0x000fec000383ffff */
[----:B------:R-:W-:-:S07]  /*0460*/  IMAD.MOV.U32 R0, RZ, RZ, R5 ;  /* 0x000000ffff007224 */ /* 0x000fce00078e0005 */
.L_x_136:
[----:B------:R-:W-:Y:S01]  /*0470*/  LOP3.LUT R2, R3, 0xf, RZ, 0xc0, !PT ;  /* 0x0000000f03027812 */ /* 0x000fe200078ec0ff */
[----:B------:R-:W-:-:S03]  /*0480*/  IMAD.U32 R4, RZ, RZ, UR20 ;  /* 0x00000014ff047e24 */ /* 0x000fc6000f8e00ff */
[C---:B------:R-:W-:Y:S01]  /*0490*/  ISETP.NE.AND P1, PT, R2.reuse, RZ, PT ;  /* 0x000000ff0200720c */ /* 0x040fe20003f25270 */
[----:B------:R-:W-:Y:S02]  /*04a0*/  VIADD R2, R2, 0xffffffff ;  /* 0xffffffff02027836 */ /* 0x000fe40000000000 */
[----:B------:R-:W-:-:S10]  /*04b0*/  VIADD R4, R4, 0xffffffff ;  /* 0xffffffff04047836 */ /* 0x000fd40000000000 */
[----:B------:R-:W-:Y:S05]  /*04c0*/  @!P1 BRA `(.L_x_138) ;  /* 0x00000000007c9947 */ /* 0x000fea0003800000 */
[----:B------:R-:W-:Y:S01]  /*04d0*/  ISETP.GE.U32.AND P2, PT, R2, 0x7, PT ;  /* 0x000000070200780c */ /* 0x000fe20003f46070 */
[----:B------:R-:W-:-:S12]  /*04e0*/  UISETP.NE.AND UP0, UPT, UR20, URZ, UPT ;  /* 0x000000ff1400728c */ /* 0x000fd8000bf05270 */
[----:B------:R-:W-:Y:S05]  /*04f0*/  @!P2 BRA `(.L_x_139) ;  /* 0x000000000028a947 */ /* 0x000fea0003800000 */
        /* <DEDUP_REMOVED lines=10> */
.L_x_139:
[----:B------:R-:W-:Y:S05]  /*05a0*/  BRA.U !UP0, `(.L_x_138) ;  /* 0x0000000108447547 */ /* 0x000fea000b800000 */
[----:B------:R-:W-:Y:S01]  /*05b0*/  ISETP.GE.U32.AND P2, PT, R4, 0x3, PT ;  /* 0x000000030400780c */ /* 0x000fe20003f46070 */
[----:B------:R-:W-:-:S12]  /*05c0*/  UISETP.NE.AND UP0, UPT, UR9, URZ, UPT ;  /* 0x000000ff0900728c */ /* 0x000fd8000bf05270 */
[C---:B0-----:R-:W-:Y:S01]  /*05d0*/  @P2 LEA R3, R0.reuse, R27, 0xa ;  /* 0x0000001b00032211 */ /* 0x041fe200078e50ff */
[----:B------:R-:W-:-:S04]  /*05e0*/  @P2 VIADD R0, R0, 0x4 ;  /* 0x0000000400002836 */ /* 0x000fc80000000000 */
[----:B------:R1:W-:Y:S04]  /*05f0*/  @P2 STS [R3], RZ ;  /* 0x000000ff03002388 */ /* 0x0003e80000000800 */
[----:B------:R1:W-:Y:S04]  /*0600*/  @P2 STS [R3+0x400], RZ ;  /* 0x000400ff03002388 */ /* 0x0003e80000000800 */
[----:B------:R1:W-:Y:S04]  /*0610*/  @P2 STS [R3+0x800], RZ ;  /* 0x000800ff03002388 */ /* 0x0003e80000000800 */
[----:B------:R1:W-:Y:S01]  /*0620*/  @P2 STS [R3+0xc00], RZ ;  /* 0x000c00ff03002388 */ /* 0x0003e20000000800 */
[----:B------:R-:W-:Y:S05]  /*0630*/  BRA.U !UP0, `(.L_x_138) ;  /* 0x0000000108207547 */ /* 0x000fea000b800000 */
[----:B------:R-:W-:Y:S01]  /*0640*/  IMAD R0, R0, 0x400, R27 ;  /* 0x0000040000007824 */ /* 0x000fe200078e021b */
[----:B------:R-:W-:-:S04]  /*0650*/  UISETP.NE.AND UP0, UPT, UR9, 0x1, UPT ;  /* 0x000000010900788c */ /* 0x000fc8000bf05270 */
[----:B------:R2:W-:Y:S05]  /*0660*/  STS [R0], RZ ;  /* 0x000000ff00007388 */ /* 0x0005ea0000000800 */
[----:B------:R-:W-:Y:S05]  /*0670*/  BRA.U !UP0, `(.L_x_138) ;  /* 0x0000000108107547 */ /* 0x000fea000b800000 */
[----:B------:R-:W-:Y:S01]  /*0680*/  UISETP.NE.AND UP0, UPT, UR9, 0x2, UPT ;  /* 0x000000020900788c */ /* 0x000fe2000bf05270 */
[----:B------:R3:W-:Y:S05]  /*0690*/  STS [R0+0x400], RZ ;  /* 0x000400ff00007388 */ /* 0x0007ea0000000800 */
[----:B------:R-:W-:-:S13]  /*06a0*/  PLOP3.LUT P2, PT, PT, PT, UP0, 0x80, 0x8 ;  /* 0x000000000008781c */ /* 0x000fda0003f4f008 */
[----:B------:R3:W-:Y:S02]  /*06b0*/  @P2 STS [R0+0x800], RZ ;  /* 0x000800ff00002388 */ /* 0x0007e40000000800 */
.L_x_138:
[----:B------:R-:W-:-:S13]  /*06c0*/  ISETP.GT.U32.AND P2, PT, R18, 0x7f, PT ;  /* 0x0000007f1200780c */ /* 0x000fda0003f44070 */
[----:B------:R-:W-:Y:S05]  /*06d0*/  @P2 BRA `(.L_x_135) ;  /* 0x0000000000e02947 */ /* 0x000fea0003800000 */
[----:B--23--:R-:W-:Y:S01]  /*06e0*/  IMAD.MOV.U32 R0, RZ, RZ, RZ ;  /* 0x000000ffff007224 */ /* 0x00cfe200078e00ff */
[----:B------:R-:W-:Y:S06]  /*06f0*/  @!P0 BRA `(.L_x_140) ;  /* 0x0000000000588947 */ /* 0x000fec0003800000 */
[----:B------:R-:W-:-:S07]  /*0700*/  IMAD.MOV.U32 R0, RZ, RZ, RZ ;  /* 0x000000ffff007224 */ /* 0x000fce00078e00ff */
.L_x_141:
[C---:B012---:R-:W-:Y:S02]  /*0710*/  IMAD R3, R0.reuse, 0x400, R27 ;  /* 0x0000040000037824 */ /* 0x047fe400078e021b */
[----:B------:R-:W-:-:S03]  /*0720*/  VIADD R0, R0, 0x10 ;  /* 0x0000001000007836 */ /* 0x000fc60000000000 */
[----:B------:R2:W-:Y:S02]  /*0730*/  STS [R3+0x200], RZ ;  /* 0x000200ff03007388 */ /* 0x0005e40000000800 */
[----:B------:R-:W-:Y:S02]  /*0740*/  ISETP.NE.AND P0, PT, R0, R5, PT ;  /* 0x000000050000720c */ /* 0x000fe40003f05270 */
[----:B------:R2:W-:Y:S04]  /*0750*/  STS [R3+0x600], RZ ;  /* 0x000600ff03007388 */ /* 0x0005e80000000800 */
        /* <DEDUP_REMOVED lines=13> */
[----:B------:R2:W-:Y:S01]  /*0830*/  STS [R3+0x3e00], RZ ;  /* 0x003e00ff03007388 */ /* 0x0005e20000000800 */
[----:B------:R-:W-:Y:S05]  /*0840*/  @P0 BRA `(.L_x_141) ;  /* 0xfffffffc00b00947 */ /* 0x000fea000383ffff */
[----:B------:R-:W-:-:S07]  /*0850*/  MOV R0, R5 ;  /* 0x0000000500007202 */ /* 0x000fce0000000f00 */
.L_x_140:
[----:B------:R-:W-:Y:S05]  /*0860*/  @!P1 BRA `(.L_x_135) ;  /* 0x00000000007c9947 */ /* 0x000fea0003800000 */
[----:B------:R-:W-:Y:S01]  /*0870*/  ISETP.GE.U32.AND P0, PT, R2, 0x7, PT ;  /* 0x000000070200780c */ /* 0x000fe20003f06070 */
[----:B------:R-:W-:-:S12]  /*0880*/  UISETP.NE.AND UP0, UPT, UR20, URZ, UPT ;  /* 0x000000ff1400728c */ /* 0x000fd8000bf05270 */
[----:B------:R-:W-:Y:S05]  /*0890*/  @!P0 BRA `(.L_x_142) ;  /* 0x0000000000288947 */ /* 0x000fea0003800000 */
[C---:B------:R-:W-:Y:S02]  /*08a0*/  IMAD R2, R0.reuse, 0x400, R27 ;  /* 0x0000040000027824 */ /* 0x040fe400078e021b */
[----:B------:R-:W-:-:S03]  /*08b0*/  VIADD R0, R0, 0x8 ;  /* 0x0000000800007836 */ /* 0x000fc60000000000 */
[----:B------:R3:W-:Y:S04]  /*08c0*/  STS [R2+0x200], RZ ;  /* 0x000200ff02007388 */ /* 0x0007e80000000800 */
[----:B------:R3:W-:Y:S04]  /*08d0*/  STS [R2+0x600], RZ ;  /* 0x000600ff02007388 */ /* 0x0007e80000000800 */
[----:B------:R3:W-:Y:S04]  /*08e0*/  STS [R2+0xa00], RZ ;  /* 0x000a00ff02007388 */ /* 0x0007e80000000800 */
[----:B------:R3:W-:Y:S04]  /*08f0*/  STS [R2+0xe00], RZ ;  /* 0x000e00ff02007388 */ /* 0x0007e80000000800 */
[----:B------:R3:W-:Y:S04]  /*0900*/  STS [R2+0x1200], RZ ;  /* 0x001200ff02007388 */ /* 0x0007e80000000800 */
[----:B------:R3:W-:Y:S04]  /*0910*/  STS [R2+0x1600], RZ ;  /* 0x001600ff02007388 */ /* 0x0007e80000000800 */
[----:B------:R3:W-:Y:S04]  /*0920*/  STS [R2+0x1a00], RZ ;  /* 0x001a00ff02007388 */ /* 0x0007e80000000800 */
[----:B------:R3:W-:Y:S02]  /*0930*/  STS [R2+0x1e00], RZ ;  /* 0x001e00ff02007388 */ /* 0x0007e40000000800 */
.L_x_142:
[----:B------:R-:W-:Y:S05]  /*0940*/  BRA.U !UP0, `(.L_x_135) ;  /* 0x0000000108447547 */ /* 0x000fea000b800000 */
[----:B------:R-:W-:Y:S01]  /*0950*/  ISETP.GE.U32.AND P0, PT, R4, 0x3, PT ;  /* 0x000000030400780c */ /* 0x000fe20003f06070 */
[----:B------:R-:W-:-:S12]  /*0960*/  UISETP.NE.AND UP0, UPT, UR9, URZ, UPT ;  /* 0x000000ff0900728c */ /* 0x000fd8000bf05270 */
[C---:B---3--:R-:W-:Y:S02]  /*0970*/  @P0 IMAD R2, R0.reuse, 0x400, R27 ;  /* 0x0000040000020824 */ /* 0x048fe400078e021b */
[----:B------:R-:W-:-:S03]  /*0980*/  @P0 VIADD R0, R0, 0x4 ;  /* 0x0000000400000836 */ /* 0x000fc60000000000 */
[----:B------:R4:W-:Y:S04]  /*0990*/  @P0 STS [R2+0x200], RZ ;  /* 0x000200ff02000388 */ /* 0x0009e80000000800 */
[----:B------:R4:W-:Y:S04]  /*09a0*/  @P0 STS [R2+0x600], RZ ;  /* 0x000600ff02000388 */ /* 0x0009e80000000800 */
[----:B------:R4:W-:Y:S04]  /*09b0*/  @P0 STS [R2+0xa00], RZ ;  /* 0x000a00ff02000388 */ /* 0x0009e80000000800 */
[----:B------:R4:W-:Y:S01]  /*09c0*/  @P0 STS [R2+0xe00], RZ ;  /* 0x000e00ff02000388 */ /* 0x0009e20000000800 */
[----:B------:R-:W-:Y:S05]  /*09d0*/  BRA.U !UP0, `(.L_x_135) ;  /* 0x0000000108207547 */ /* 0x000fea000b800000 */
[----:B------:R-:W-:Y:S01]  /*09e0*/  IMAD R0, R0, 0x400, R27 ;  /* 0x0000040000007824 */ /* 0x000fe200078e021b */
[----:B------:R-:W-:-:S04]  /*09f0*/  UISETP.NE.AND UP0, UPT, UR9, 0x1, UPT ;  /* 0x000000010900788c */ /* 0x000fc8000bf05270 */
[----:B------:R3:W-:Y:S05]  /*0a00*/  STS [R0+0x200], RZ ;  /* 0x000200ff00007388 */ /* 0x0007ea0000000800 */
[----:B------:R-:W-:Y:S05]  /*0a10*/  BRA.U !UP0, `(.L_x_135) ;  /* 0x0000000108107547 */ /* 0x000fea000b800000 */
[----:B------:R-:W-:Y:S01]  /*0a20*/  UISETP.NE.AND UP0, UPT, UR9, 0x2, UPT ;  /* 0x000000020900788c */ /* 0x000fe2000bf05270 */
[----:B------:R0:W-:Y:S05]  /*0a30*/  STS [R0+0x600], RZ ;  /* 0x000600ff00007388 */ /* 0x0001ea0000000800 */
[----:B------:R-:W-:-:S13]  /*0a40*/  PLOP3.LUT P0, PT, PT, PT, UP0, 0x80, 0x8 ;  /* 0x000000000008781c */ /* 0x000fda0003f0f008 */
[----:B------:R0:W-:Y:S02]  /*0a50*/  @P0 STS [R0+0xa00], RZ ;  /* 0x000a00ff00000388 */ /* 0x0001e40000000800 */
.L_x_135:
[----:B------:R-:W-:Y:S05]  /*0a60*/  BSYNC.RECONVERGENT B0 ;  /* 0x0000000000007941 */ /* 0x000fea0003800200 */
.L_x_134:
[----:B------:R-:W5:Y:S01]  /*0a70*/  LDCU.64 UR10, c[0x0][0x390] ;  /* 0x00007200ff0a77ac */ /* 0x000f620008000a00 */
[----:B------:R-:W-:Y:S02]  /*0a80*/  USHF.L.U32 UR4, UR6, 0x1e, URZ ;  /* 0x0000001e06047899 */ /* 0x000fe400080006ff */
[----:B------:R-:W-:Y:S02]  /*0a90*/  USHF.L.U64.HI UR5, UR6, 0x1e, UR7 ;  /* 0x0000001e06057899 */ /* 0x000fe40008010207 */
[----:B-----5:R-:W-:-:S04]  /*0aa0*/  UIADD3 UR4, UP0, UPT, -UR4, UR10, URZ ;  /* 0x0000000a04047290 */ /* 0x020fc8000ff1e1ff */
[----:B------:R-:W-:Y:S02]  /*0ab0*/  UIADD3.X UR5, UPT, UPT, ~UR5, UR11, URZ, UP0, !UPT ;  /* 0x0000000b05057290 */ /* 0x000fe400087fe5ff */
[----:B------:R-:W-:-:S04]  /*0ac0*/  UISETP.LT.U32.AND UP0, UPT, UR4, 0x40000000, UPT ;  /* 0x400000000400788c */ /* 0x000fc8000bf01070 */
[----:B------:R-:W-:-:S04]  /*0ad0*/  UISETP.LT.U32.AND.EX UP0, UPT, UR5, URZ, UPT, UP0 ;  /* 0x000000ff0500728c */ /* 0x000fc8000bf01100 */
[----:B------:R-:W-:Y:S02]  /*0ae0*/  USEL UR11, UR4, 0x40000000, UP0 ;  /* 0x40000000040b7887 */ /* 0x000fe40008000000 */
[----:B------:R-:W-:Y:S02]  /*0af0*/  USEL UR12, UR5, URZ, UP0 ;  /* 0x000000ff050c7287 */ /* 0x000fe40008000000 */
[----:B------:R-:W-:-:S04]  /*0b00*/  UISETP.GT.U32.AND UP0, UPT, UR11, UR8, UPT ;  /* 0x000000080b00728c */ /* 0x000fc8000bf04070 */
[----:B------:R-:W-:Y:S01]  /*0b10*/  UISETP.GT.U32.AND.EX UP0, UPT, UR12, URZ, UPT, UP0 ;  /* 0x000000ff0c00728c */ /* 0x000fe2000bf04100 */
[----:B------:R-:W-:Y:S08]  /*0b20*/  BAR.SYNC.DEFER_BLOCKING 0x0 ;  /* 0x0000000000007b1d */ /* 0x000ff00000010000 */
[----:B------:R-:W-:Y:S06]  /*0b30*/  BAR.SYNC.DEFER_BLOCKING 0x0 ;  /* 0x0000000000007b1d */ /* 0x000fec0000010000 */
[----:B------:R-:W-:Y:S05]  /*0b40*/  BRA.U !UP0, `(.L_x_143) ;  /* 0x0000000908d87547 */ /* 0x000fea000b800000 */
[----:B------:R-:W-:Y:S01]  /*0b50*/  UMOV UR10, UR8 ;  /* 0x00000008000a7c82 */ /* 0x000fe20008000000 */
[----:B------:R-:W-:-:S05]  /*0b60*/  UMOV UR5, URZ ;  /* 0x000000ff00057c82 */ /* 0x000fca0008000000 */
.L_x_148:
[----:B-----5:R-:W5:Y:S01]  /*0b70*/  LDCU.64 UR16, c[0x0][0x390] ;  /* 0x00007200ff1077ac */ /* 0x020f620008000a00 */
[----:B------:R-:W-:Y:S02]  /*0b80*/  USHF.L.U32 UR13, UR6, 0x1e, URZ ;  /* 0x0000001e060d7899 */ /* 0x000fe400080006ff */
[----:B------:R-:W-:Y:S02]  /*0b90*/  USHF.L.U64.HI UR14, UR6, 0x1e, UR7 ;  /* 0x0000001e060e7899 */ /* 0x000fe40008010207 */
[----:B------:R-:W-:-:S04]  /*0ba0*/  UIADD3 UR13, UP0, UPT, UR10, UR13, URZ ;  /* 0x0000000d0a0d7290 */ /* 0x000fc8000ff1e0ff */
[----:B------:R-:W-:Y:S02]  /*0bb0*/  UIADD3.X UR14, UPT, UPT, UR5, UR14, URZ, UP0, !UPT ;  /* 0x0000000e050e7290 */ /* 0x000fe400087fe4ff */
[----:B------:R-:W-:Y:S02]  /*0bc0*/  ULEA UR10, UP0, UR21, UR10, 0xb ;  /* 0x0000000a150a7291 */ /* 0x000fe4000f8058ff */
[----:B-----5:R-:W-:Y:S02]  /*0bd0*/  UIADD3 UR15, UP1, UPT, -UR13, UR16, URZ ;  /* 0x000000100d0f7290 */ /* 0x020fe4000ff3e1ff */
[----:B------:R-:W-:Y:S02]  /*0be0*/  UIADD3.X UR5, UPT, UPT, URZ, UR5, URZ, UP0, !UPT ;  /* 0x00000005ff057290 */ /* 0x000fe400087fe4ff */
[----:B------:R-:W-:Y:S02]  /*0bf0*/  UIADD3.X UR4, UPT, UPT, ~UR14, UR17, URZ, UP1, !UPT ;  /* 0x000000110e047290 */ /* 0x000fe40008ffe5ff */
[----:B------:R-:W-:-:S02]  /*0c00*/  UISETP.GE.U32.AND UP1, UPT, UR15, 0x800, UPT ;  /* 0x000008000f00788c */ /* 0x000fc4000bf26070 */
[----:B------:R-:W-:Y:S02]  /*0c10*/  UISETP.GE.U32.AND UP0, UPT, UR10, UR11, UPT ;  /* 0x0000000b0a00728c */ /* 0x000fe4000bf06070 */
[----:B------:R-:W-:Y:S02]  /*0c20*/  UISETP.GE.U32.AND.EX UP1, UPT, UR4, URZ, UPT, UP1 ;  /* 0x000000ff0400728c */ /* 0x000fe4000bf26110 */
[----:B------:R-:W-:-:S07]  /*0c30*/  UISETP.GE.U32.AND.EX UP0, UPT, UR5, UR12, UPT, UP0 ;  /* 0x0000000c0500728c */ /* 0x000fce000bf06100 */
[----:B012---:R-:W-:Y:S05]  /*0c40*/  BRA.U !UP1, `(.L_x_144) ;  /* 0x0000000109587547 */ /* 0x007fea000b800000 */
[----:B------:R-:W4:Y:S01]  /*0c50*/  LDCU.64 UR16, c[0x0][0x388] ;  /* 0x00007100ff1077ac */ /* 0x000f220008000a00 */
[----:B0-23--:R-:W-:-:S05]  /*0c60*/  IADD3 R0, P0, PT, R18, UR13, RZ ;  /* 0x0000000d12007c10 */ /* 0x00dfca000ff1e0ff */
[----:B-1----:R-:W-:Y:S01]  /*0c70*/  IMAD.X R3, RZ, RZ, UR14, P0 ;  /* 0x0000000eff037e24 */ /* 0x002fe200080e06ff */
[----:B----4-:R-:W-:-:S04]  /*0c80*/  LEA R14, P0, R0, UR16, 0x2 ;  /* 0x00000010000e7c11 */ /* 0x010fc8000f8010ff */
        /* <DEDUP_REMOVED lines=18> */
.L_x_144:
[C---:B------:R-:W-:Y:S01]  /*0db0*/  ISETP.GE.AND P5, PT, R18.reuse, UR15, PT ;  /* 0x0000000f12007c0c */ /* 0x040fe2000bfa6270 */
[----:B------:R-:W4:Y:S01]  /*0dc0*/  LDCU.64 UR16, c[0x0][0x388] ;  /* 0x00007100ff1077ac */ /* 0x000f220008000a00 */
[----:B0-23--:R-:W-:Y:S01]  /*0dd0*/  IADD3 R0, P0, PT, R18, UR13, RZ ;  /* 0x0000000d12007c10 */ /* 0x00dfe2000ff1e0ff */
[----:B------:R-:W-:Y:S01]  /*0de0*/  IMAD.MOV.U32 R17, RZ, RZ, -0x1 ;  /* 0xffffffffff117424 */ /* 0x000fe200078e00ff */
[----:B------:R-:W0:Y:S01]  /*0df0*/  S2R R18, SR_TID.X ;  /* 0x0000000000127919 */ /* 0x000e220000002100 */
[----:B------:R-:W-:Y:S01]  /*0e00*/  ISETP.GE.AND P2, PT, R19, UR15, PT ;  /* 0x0000000f13007c0c */ /* 0x000fe2000bf46270 */
[----:B------:R-:W-:Y:S01]  /*0e10*/  IMAD.MOV.U32 R16, RZ, RZ, -0x1 ;  /* 0xffffffffff107424 */ /* 0x000fe200078e00ff */
[----:B-1----:R-:W-:Y:S02]  /*0e20*/  IADD3.X R3, PT, PT, RZ, UR14, RZ, P0, !PT ;  /* 0x0000000eff037c10 */ /* 0x002fe400087fe4ff */
[----:B------:R-:W-:Y:S02]  /*0e30*/  ISETP.GE.AND P3, PT, R20, UR15, PT ;  /* 0x0000000f14007c0c */ /* 0x000fe4000bf66270 */
[----:B------:R-:W-:-:S02]  /*0e40*/  ISETP.GE.AND P4, PT, R21, UR15, PT ;  /* 0x0000000f15007c0c */ /* 0x000fc4000bf86270 */
[----:B----4-:R-:W-:-:S04]  /*0e50*/  LEA R14, P0, R0, UR16, 0x2 ;  /* 0x00000010000e7c11 */ /* 0x010fc8000f8010ff */
[----:B------:R-:W-:Y:S01]  /*0e60*/  LEA.HI.X R15, R0, UR17, R3, 0x2, P0 ;  /* 0x00000011000f7c11 */ /* 0x000fe200080f1403 */
[----:B------:R-:W-:Y:S02]  /*0e70*/  IMAD.MOV.U32 R13, RZ, RZ, -0x1 ;  /* 0xffffffffff0d7424 */ /* 0x000fe400078e00ff */
[----:B------:R-:W-:Y:S02]  /*0e80*/  IMAD.MOV.U32 R12, RZ, RZ, -0x1 ;  /* 0xffffffffff0c7424 */ /* 0x000fe400078e00ff */
[----:B------:R1:W5:Y:S01]  /*0e90*/  @!P5 LDG.E R17, desc[UR18][R14.64] ;  /* 0x000000120e11d981 */ /* 0x000362000c1e1900 */
[----:B------:R-:W-:-:S03]  /*0ea0*/  ISETP.GE.AND P5, PT, R22, UR15, PT ;  /* 0x0000000f16007c0c */ /* 0x000fc6000bfa6270 */
[----:B------:R1:W5:Y:S01]  /*0eb0*/  @!P2 LDG.E R16, desc[UR18][R14.64+0x200] ;  /* 0x000200120e10a981 */ /* 0x000362000c1e1900 */
[C---:B0-----:R-:W-:Y:S01]  /*0ec0*/  LOP3.LUT R0, R18.reuse, 0x400, RZ, 0xfc, !PT ;  /* 0x0000040012007812 */ /* 0x041fe200078efcff */
[----:B------:R-:W-:Y:S01]  /*0ed0*/  VIADD R2, R18, 0x380 ;  /* 0x0000038012027836 */ /* 0x000fe20000000000 */
[----:B------:R-:W-:Y:S01]  /*0ee0*/  ISETP.GE.AND P2, PT, R23, UR15, PT ;  /* 0x0000000f17007c0c */ /* 0x000fe2000bf46270 */
[----:B------:R1:W5:Y:S01]  /*0ef0*/  @!P3 LDG.E R13, desc[UR18][R14.64+0x400] ;  /* 0x000400120e0db981 */ /* 0x000362000c1e1900 */
[----:B------:R-:W-:Y:S01]  /*0f00*/  ISETP.GE.AND P1, PT, R0, UR15, PT ;  /* 0x0000000f00007c0c */ /* 0x000fe2000bf26270 */
[----:B------:R-:W-:Y:S01]  /*0f10*/  VIADD R0, R18, 0x480 ;  /* 0x0000048012007836 */ /* 0x000fe20000000000 */
[----:B------:R-:W-:Y:S01]  /*0f20*/  ISETP.GE.AND P0, PT, R2, UR15, PT ;  /* 0x0000000f02007c0c */ /* 0x000fe2000bf06270 */
[----:B------:R1:W5:Y:S01]  /*0f30*/  @!P4 LDG.E R12, desc[UR18][R14.64+0x600] ;  /* 0x000600120e0cc981 */ /* 0x000362000c1e1900 */
[----:B------:R-:W-:Y:S01]  /*0f40*/  ISETP.GE.AND P3, PT, R24, UR15, PT ;  /* 0x0000000f18007c0c */ /* 0x000fe2000bf66270 */
[----:B------:R-:W-:Y:S01]  /*0f50*/  IMAD.MOV.U32 R10, RZ, RZ, -0x1 ;  /* 0xffffffffff0a7424 */ /* 0x000fe200078e00ff */
[----:B------:R-:W-:-:S02]  /*0f60*/  ISETP.GE.AND P4, PT, R0, UR15, PT ;  /* 0x0000000f00007c0c */ /* 0x000fc4000bf86270 */
[----:B------:R-:W-:Y:S01]  /*0f70*/  MOV R11, 0xffffffff ;  /* 0xffffffff000b7802 */ /* 0x000fe20000000f00 */
[C---:B------:R-:W-:Y:S02]  /*0f80*/  VIADD R0, R18.reuse, 0x580 ;  /* 0x0000058012007836 */ /* 0x040fe40000000000 */
[----:B------:R-:W-:Y:S01]  /*0f90*/  VIADD R2, R18, 0x600 ;  /* 0x0000060012027836 */ /* 0x000fe20000000000 */
[----:B------:R1:W5:Y:S01]  /*0fa0*/  @!P2 LDG.E R10, desc[UR18][R14.64+0xa00] ;  /* 0x000a00120e0aa981 */ /* 0x000362000c1e1900 */
[----:B------:R-:W-:Y:S01]  /*0fb0*/  IMAD.MOV.U32 R9, RZ, RZ, -0x1 ;  /* 0xffffffffff097424 */ /* 0x000fe200078e00ff */
[----:B------:R-:W-:Y:S01]  /*0fc0*/  MOV R7, 0xffffffff ;  /* 0xffffffff00077802 */ /* 0x000fe20000000f00 */
[----:B------:R-:W-:Y:S01]  /*0fd0*/  IMAD.MOV.U32 R8, RZ, RZ, -0x1 ;  /* 0xffffffffff087424 */ /* 0x000fe200078e00ff */
[----:B------:R1:W5:Y:S01]  /*0fe0*/  @!P5 LDG.E R11, desc[UR18][R14.64+0x800] ;  /* 0x000800120e0bd981 */ /* 0x000362000c1e1900 */
[----:B------:R-:W-:Y:S01]  /*0ff0*/  IMAD.MOV.U32 R6, RZ, RZ, -0x1 ;  /* 0xffffffffff067424 */ /* 0x000fe200078e00ff */
[----:B------:R-:W-:Y:S01]  /*1000*/  ISETP.GE.AND P5, PT, R0, UR15, PT ;  /* 0x0000000f00007c0c */ /* 0x000fe2000bfa6270 */
[----:B------:R-:W-:Y:S01]  /*1010*/  VIADD R0, R18, 0x680 ;  /* 0x0000068012007836 */ /* 0x000fe20000000000 */
[----:B------:R-:W-:Y:S01]  /*1020*/  ISETP.GE.AND P2, PT, R2, UR15, PT ;  /* 0x0000000f02007c0c */ /* 0x000fe2000bf46270 */
[----:B------:R-:W-:Y:S01]  /*1030*/  VIADD R2, R18, 0x700 ;  /* 0x0000070012027836 */ /* 0x000fe20000000000 */
[----:B------:R1:W5:Y:S01]  /*1040*/  @!P3 LDG.E R9, desc[UR18][R14.64+0xc00] ;  /* 0x000c00120e09b981 */ /* 0x000362000c1e1900 */
[----:B------:R-:W-:-:S03]  /*1050*/  ISETP.GE.AND P3, PT, R25, UR15, PT ;  /* 0x0000000f19007c0c */ /* 0x000fc6000bf66270 */
[----:B------:R1:W5:Y:S01]  /*1060*/  @!P0 LDG.E R8, desc[UR18][R14.64+0xe00] ;  /* 0x000e00120e088981 */ /* 0x000362000c1e1900 */
[----:B------:R-:W-:-:S03]  /*1070*/  ISETP.GE.AND P0, PT, R0, UR15, PT ;  /* 0x0000000f00007c0c */ /* 0x000fc6000bf06270 */
[----:B------:R1:W5:Y:S01]  /*1080*/  @!P1 LDG.E R7, desc[UR18][R14.64+0x1000] ;  /* 0x001000120e079981 */ /* 0x000362000c1e1900 */
[----:B------:R-:W-:-:S03]  /*1090*/  ISETP.GE.AND P1, PT, R2, UR15, PT ;  /* 0x0000000f02007c0c */ /* 0x000fc6000bf26270 */
[----:B------:R1:W5:Y:S01]  /*10a0*/  @!P4 LDG.E R6, desc[UR18][R14.64+0x1200] ;  /* 0x001200120e06c981 */ /* 0x000362000c1e1900 */
[----:B------:R-:W-:Y:S01]  /*10b0*/  ISETP.GE.AND P4, PT, R26, UR15, PT ;  /* 0x0000000f1a007c0c */ /* 0x000fe2000bf86270 */
[----:B------:R-:W-:Y:S01]  /*10c0*/  IMAD.MOV.U32 R5, RZ, RZ, -0x1 ;  /* 0xffffffffff057424 */ /* 0x000fe200078e00ff */
[----:B------:R-:W-:Y:S01]  /*10d0*/  MOV R0, 0xffffffff ;  /* 0xffffffff00007802 */ /* 0x000fe20000000f00 */
[----:B------:R-:W-:Y:S02]  /*10e0*/  IMAD.MOV.U32 R4, RZ, RZ, -0x1 ;  /* 0xffffffffff047424 */ /* 0x000fe400078e00ff */
        /* <DEDUP_REMOVED lines=9> */
.L_x_145:
[----:B------:R-:W2:Y:S02]  /*1180*/  LDCU.64 UR16, c[0x0][0x398] ;  /* 0x00007300ff1077ac */ /* 0x000ea40008000a00 */
[----:B--2---:R-:W-:-:S09]  /*1190*/  UISETP.GT.AND UP1, UPT, UR17, UR16, UPT ;  /* 0x000000101100728c */ /* 0x004fd2000bf24270 */
[----:B------:R-:W-:Y:S05]  /*11a0*/  BRA.U !UP1, `(.L_x_146) ;  /* 0x00000005093c7547 */ /* 0x000fea000b800000 */
[----:B------:R-:W2:Y:S01]  /*11b0*/  S2UR UR13, SR_CgaCtaId ;  /* 0x00000000000d79c3 */ /* 0x000ea20000008800 */
[----:B------:R-:W-:Y:S01]  /*11c0*/  UMOV UR4, 0x400 ;  /* 0x0000040000047882 */ /* 0x000fe20000000000 */
[----:B------:R-:W3:Y:S01]  /*11d0*/  LDCU UR14, c[0x0][0x398] ;  /* 0x00007300ff0e77ac */ /* 0x000ee20008000800 */
[----:B--2---:R-:W-:-:S03]  /*11e0*/  ULEA UR13, UR13, UR4, 0x18 ;  /* 0x000000040d0d7291 */ /* 0x004fc6000f8ec0ff */
[----:B---3--:R-:W-:-:S09]  /*11f0*/  UMOV UR4, URZ ;  /* 0x000000ff00047c82 */ /* 0x008fd20008000000 */
.L_x_147:
[----:B012---:R-:W-:Y:S01]  /*1200*/  IMAD R14, RZ, RZ, -UR14 ;  /* 0x8000000eff0e7e24 */ /* 0x007fe2000f8e02ff */
[----:B------:R-:W-:Y:S01]  /*1210*/  ULEA UR15, UR4, UR13, 0xa ;  /* 0x0000000d040f7291 */ /* 0x000fe2000f8e50ff */
[----:B------:R-:W-:Y:S01]  /*1220*/  IMAD.U32 R15, RZ, RZ, UR17 ;  /* 0x00000011ff0f7e24 */ /* 0x000fe2000f8e00ff */
[----:B------:R-:W-:-:S04]  /*1230*/  UIADD3 UR4, UPT, UPT, UR4, 0x1, URZ ;  /* 0x0000000104047890 */ /* 0x000fc8000fffe0ff */
[----:B------:R-:W-:Y:S01]  /*1240*/  VIADDMNMX R14, R14, R15, 0x8, PT ;  /* 0x000000080e0e7446 */ /* 0x000fe2000380010f */
[----:B------:R-:W-:-:S05]  /*1250*/  IMAD.MOV.U32 R15, RZ, RZ, -0x1 ;  /* 0xffffffffff0f7424 */ /* 0x000fca00078e00ff */
[----:B------:R-:W-:Y:S02]  /*1260*/  SHF.L.U32 R14, R15, R14, RZ ;  /* 0x0000000e0f0e7219 */ /* 0x000fe400000006ff */
[----:B-----5:R-:W-:-:S04]  /*1270*/  SHF.R.U32.HI R15, RZ, UR14, R17 ;  /* 0x0000000eff0f7c19 */ /* 0x020fc80008011611 */
[----:B------:R-:W-:-:S04]  /*1280*/  LOP3.LUT R15, R15, R14, RZ, 0x30, !PT ;  /* 0x0000000e0f0f7212 */ /* 0x000fc800078e30ff */
[----:B------:R-:W-:-:S05]  /*1290*/  LEA R15, R15, UR15, 0x2 ;  /* 0x0000000f0f0f7c11 */ /* 0x000fca000f8e10ff */
[----:B------:R0:W-:Y:S02]  /*12a0*/  ATOMS.POPC.INC.32 RZ, [R15+URZ] ;  /* 0x000000000fff7f8c */ /* 0x0001e4000d8000ff */
[----:B0-----:R-:W-:-:S04]  /*12b0*/  SHF.R.U32.HI R15, RZ, UR14, R16 ;  /* 0x0000000eff0f7c19 */ /* 0x001fc80008011610 */
        /* <DEDUP_REMOVED lines=55> */
[----:B0-----:R-:W-:Y:S01]  /*1630*/  SHF.R.U32.HI R15, RZ, UR14, R29 ;  /* 0x0000000eff0f7c19 */ /* 0x001fe2000801161d */
[----:B------:R-:W-:-:S03]  /*1640*/  UIADD3 UR14, UPT, UPT, UR14, 0x8, URZ ;  /* 0x000000080e0e7890 */ /* 0x000fc6000fffe0ff */
[----:B------:R-:W-:Y:S01]  /*1650*/  LOP3.LUT R14, R15, R14, RZ, 0x30, !PT ;  /* 0x0000000e0f0e7212 */ /* 0x000fe200078e30ff */
[----:B------:R-:W-:-:S03]  /*1660*/  UISETP.GE.AND UP1, UPT, UR14, UR17, UPT ;  /* 0x000000110e00728c */ /* 0x000fc6000bf26270 */
[----:B------:R-:W-:-:S05]  /*1670*/  LEA R14, R14, UR15, 0x2 ;  /* 0x0000000f0e0e7c11 */ /* 0x000fca000f8e10ff */
[----:B------:R2:W-:Y:S01]  /*1680*/  ATOMS.POPC.INC.32 RZ, [R14+URZ] ;  /* 0x000000000eff7f8c */ /* 0x0005e2000d8000ff */
[----:B------:R-:W-:Y:S05]  /*1690*/  BRA.U !UP1, `(.L_x_147) ;  /* 0xfffffff909d87547 */ /* 0x000fea000b83ffff */
.L_x_146:
[----:B------:R-:W-:Y:S05]  /*16a0*/  BRA.U !UP0, `(.L_x_148) ;  /* 0xfffffff508307547 */ /* 0x000fea000b83ffff */
.L_x_143:
[----:B------:R-:W-:Y:S01]  /*16b0*/  BAR.SYNC.DEFER_BLOCKING 0x0 ;  /* 0x0000000000007b1d */ /* 0x000fe20000010000 */
[----:B------:R-:W-:-:S05]  /*16c0*/  ISETP.NE.AND P0, PT, R28, RZ, PT ;  /* 0x000000ff1c00720c */ /* 0x000fca0003f05270 */
[----:B------:R-:W-:Y:S08]  /*16d0*/  BSSY.RECONVERGENT B0, `(.L_x_149) ;  /* 0x000016e000007945 */ /* 0x000ff00003800200 */
[----:B------:R-:W-:Y:S05]  /*16e0*/  @P0 BRA `(.L_x_150) ;  /* 0x0000001400b00947 */ /* 0x000fea0003800000 */
[----:B012345:R-:W0:Y:S01]  /*16f0*/  LDC.64 R2, c[0x0][0x398] ;  /* 0x0000e600ff027b82 */ /* 0x03fe220000000a00 */
[----:B------:R-:W-:Y:S01]  /*1700*/  IMAD.MOV.U32 R7, RZ, RZ, RZ ;  /* 0x000000ffff077224 */ /* 0x000fe200078e00ff */
[----:B0-----:R-:W-:-:S04]  /*1710*/  IADD3 R2, PT, PT, R3, 0x7, -R2 ;  /* 0x0000000703027810 */ /* 0x001fc80007ffe802 */
[----:B------:R-:W-:-:S04]  /*1720*/  SHF.R.S32.HI R3, RZ, 0x1f, R2 ;  /* 0x0000001fff037819 */ /* 0x000fc80000011402 */
[----:B------:R-:W-:-:S04]  /*1730*/  LEA.HI R0, R3, R2, RZ, 0x3 ;  /* 0x0000000203007211 */ /* 0x000fc800078f18ff */
[----:B------:R-:W-:-:S04]  /*1740*/  SHF.R.S32.HI R0, RZ, 0x3, R0 ;  /* 0x00000003ff007819 */ /* 0x000fc80000011400 */
[C---:B------:R-:W-:Y:S01]  /*1750*/  LOP3.LUT R9, R0.reuse, 0xffffff8, RZ, 0xc0, !PT ;  /* 0x0ffffff800097812 */ /* 0x040fe200078ec0ff */
[----:B------:R-:W-:-:S05]  /*1760*/  VIADD R8, R0, 0xffffffff ;  /* 0xffffffff00087836 */ /* 0x000fca0000000000 */
[----:B------:R-:W-:-:S13]  /*1770*/  ISETP.GE.U32.AND P0, PT, R8, 0x7, PT ;  /* 0x000000070800780c */ /* 0x000fda0003f06070 */
[----:B------:R-:W-:Y:S05]  /*1780*/  @!P0 BRA `(.L_x_151) ;  /* 0x00000004006c8947 */ /* 0x000fea0003800000 */
[----:B------:R-:W0:Y:S01]  /*1790*/  LDC.64 R2, c[0x0][0x380] ;  /* 0x0000e000ff027b82 */ /* 0x000e220000000a00 */
[----:B------:R-:W-:-:S07]  /*17a0*/  HFMA2 R11, -RZ, RZ, 0, 0 ;  /* 0x00000000ff0b7431 */ /* 0x000fce00000001ff */
.L_x_168:
[----:B------:R-:W-:Y:S01]  /*17b0*/  IMAD R29, R11, 0x400, R27 ;  /* 0x000004000b1d7824 */ /* 0x000fe200078e021b */
[----:B------:R-:W-:Y:S04]  /*17c0*/  BSSY.RECONVERGENT B1, `(.L_x_152) ;  /* 0x000000a000017945 */ /* 0x000fe80003800200 */
[----:B01234-:R-:W1:Y:S04]  /*17d0*/  LDS R4, [R29] ;  /* 0x000000001d047984 */ /* 0x01fe680000000800 */
[----:B------:R2:W3:Y:S04]  /*17e0*/  LDS R17, [R29+0x400] ;  /* 0x000400001d117984 */ /* 0x0004e80000000800 */
[----:B------:R2:W4:Y:S01]  /*17f0*/  LDS R15, [R29+0x800] ;  /* 0x000800001d0f7984 */ /* 0x0005220000000800 */
[----:B-1----:R-:W-:-:S13]  /*1800*/  ISETP.NE.AND P0, PT, R4, RZ, PT ;  /* 0x000000ff0400720c */ /* 0x002fda0003f05270 */
[----:B--234-:R-:W-:Y:S05]  /*1810*/  @!P0 BRA `(.L_x_153) ;  /* 0x0000000000108947 */ /* 0x01cfea0003800000 */
[----:B------:R-:W-:Y:S02]  /*1820*/  IMAD R7, R11, 0x100, R18 ;  /* 0x000001000b077824 */ /* 0x000fe400078e0212 */
[----:B------:R-:W-:Y:S02]  /*1830*/  IMAD.MOV.U32 R5, RZ, RZ, RZ ;  /* 0x000000ffff057224 */ /* 0x000fe400078e00ff */
[----:B0-----:R-:W-:-:S05]  /*1840*/  IMAD.WIDE.U32 R6, R7, 0x8, R2 ;  /* 0x0000000807067825 */ /* 0x001fca00078e0002 */
[----:B------:R1:W-:Y:S02]  /*1850*/  REDG.E.ADD.64.STRONG.GPU desc[UR18][R6.64], R4 ;  /* 0x000000040600798e */ /* 0x0003e4000c12e512 */
.L_x_153:
[----:B------:R-:W-:Y:S05]  /*1860*/  BSYNC.RECONVERGENT B1 ;  /* 0x0000000000017941 */ /* 0x000fea0003800200 */
.L_x_152:
[----:B------:R-:W2:Y:S01]  /*1870*/  LDS R10, [R29+0xc00] ;  /* 0x000c00001d0a7984 */ /* 0x000ea20000000800 */
[----:B------:R-:W-:Y:S01]  /*1880*/  ISETP.NE.AND P6, PT, R17, RZ, PT ;  /* 0x000000ff1100720c */ /* 0x000fe20003fc5270 */
[----:B------:R-:W-:Y:S01]  /*1890*/  BSSY.RECONVERGENT B1, `(.L_x_154) ;  /* 0x0000012000017945 */ /* 0x000fe20003800200 */
[----:B------:R-:W-:Y:S01]  /*18a0*/  ISETP.NE.AND P0, PT, R15, RZ, PT ;  /* 0x000000ff0f00720c */ /* 0x000fe20003f05270 */
[----:B------:R-:W3:Y:S04]  /*18b0*/  LDS R12, [R29+0x1000] ;  /* 0x001000001d0c7984 */ /* 0x000ee80000000800 */
[----:B------:R-:W4:Y:S04]  /*18c0*/  LDS R14, [R29+0x1400] ;  /* 0x001400001d0e7984 */ /* 0x000f280000000800 */
[----:B------:R-:W5:Y:S04]  /*18d0*/  LDS R16, [R29+0x1800] ;  /* 0x001800001d107984 */ /* 0x000f680000000800 */
[----:B------:R-:W0:Y:S01]  /*18e0*/  LDS R13, [R29+0x1c00] ;  /* 0x001c00001d0d7984 */ /* 0x000e220000000800 */
[----:B--2---:R-:W-:-:S02]  /*18f0*/  ISETP.NE.AND P1, PT, R10, RZ, PT ;  /* 0x000000ff0a00720c */ /* 0x004fc40003f25270 */
[----:B---3--:R-:W-:Y:S02]  /*1900*/  ISETP.NE.AND P2, PT, R12, RZ, PT ;  /* 0x000000ff0c00720c */ /* 0x008fe40003f45270 */
[----:B----4-:R-:W-:Y:S02]  /*1910*/  ISETP.NE.AND P3, PT, R14, RZ, PT ;  /* 0x000000ff0e00720c */ /* 0x010fe40003f65270 */
[----:B-----5:R-:W-:Y:S02]  /*1920*/  ISETP.NE.AND P4, PT, R16, RZ, PT ;  /* 0x000000ff1000720c */ /* 0x020fe40003f85270 */
[----:B0-----:R-:W-:Y:S01]  /*1930*/  ISETP.NE.AND P5, PT, R13, RZ, PT ;  /* 0x000000ff0d00720c */ /* 0x001fe20003fa5270 */
[----:B------:R-:W-:-:S12]  /*1940*/  @!P6 BRA `(.L_x_155) ;  /* 0x000000000018e947 */ /* 0x000fd80003800000 */
[----:B-1----:R-:W-:Y:S01]  /*1950*/  IMAD R7, R11, 0x100, R18 ;  /* 0x000001000b077824 */ /* 0x002fe200078e0212 */
[----:B------:R-:W-:Y:S01]  /*1960*/  MOV R5, RZ ;  /* 0x000000ff00057202 */ /* 0x000fe20000000f00 */
[----:B------:R-:W-:Y:S02]  /*1970*/  IMAD.MOV.U32 R4, RZ, RZ, R17 ;  /* 0x000000ffff047224 */ /* 0x000fe400078e0011 */
[----:B------:R-:W-:-:S04]  /*1980*/  VIADD R7, R7, 0x100 ;  /* 0x0000010007077836 */ /* 0x000fc80000000000 */
[----:B------:R-:W-:-:S05]  /*1990*/  IMAD.WIDE.U32 R6, R7, 0x8, R2 ;  /* 0x0000000807067825 */ /* 0x000fca00078e0002 */
[----:B------:R0:W-:Y:S02]  /*19a0*/  REDG.E.ADD.64.STRONG.GPU desc[UR18][R6.64], R4 ;  /* 0x000000040600798e */ /* 0x0001e4000c12e512 */
.L_x_155:
[----:B------:R-:W-:Y:S05]  /*19b0*/  BSYNC.RECONVERGENT B1 ;  /* 0x0000000000017941 */ /* 0x000fea0003800200 */
.L_x_154:
[----:B------:R-:W-:Y:S04]  /*19c0*/  BSSY.RECONVERGENT B1, `(.L_x_156) ;  /* 0x0000008000017945 */ /* 0x000fe80003800200 */
[----:B------:R-:W-:Y:S05]  /*19d0*/  @!P0 BRA `(.L_x_157) ;  /* 0x0000000000188947 */ /* 0x000fea0003800000 */
[----:B01----:R-:W-:Y:S02]  /*19e0*/  IMAD R5, R11, 0x100, R18 ;  /* 0x000001000b057824 */ /* 0x003fe400078e0212 */
[----:B------:R-:W-:Y:S02]  /*19f0*/  IMAD.MOV.U32 R6, RZ, RZ, R15 ;  /* 0x000000ffff067224 */ /* 0x000fe400078e000f */
[----:B------:R-:W-:Y:S02]  /*1a00*/  VIADD R5, R5, 0x200 ;  /* 0x0000020005057836 */ /* 0x000fe40000000000 */
[----:B------:R-:W-:Y:S02]  /*1a10*/  IMAD.MOV.U32 R7, RZ, RZ, RZ ;  /* 0x000000ffff077224 */ /* 0x000fe400078e00ff */
[----:B------:R-:W-:-:S05]  /*1a20*/  IMAD.WIDE.U32 R4, R5, 0x8, R2 ;  /* 0x0000000805047825 */ /* 0x000fca00078e0002 */
[----:B------:R2:W-:Y:S02]  /*1a30*/  REDG.E.ADD.64.STRONG.GPU desc[UR18][R4.64], R6 ;  /* 0x000000060400798e */ /* 0x0005e4000c12e512 */
.L_x_157:
[----:B------:R-:W-:Y:S05]  /*1a40*/  BSYNC.RECONVERGENT B1 ;  /* 0x0000000000017941 */ /* 0x000fea0003800200 */
.L_x_156:
[----:B------:R-:W-:Y:S04]  /*1a50*/  BSSY.RECONVERGENT B1, `(.L_x_158) ;  /* 0x0000008000017945 */ /* 0x000fe80003800200 */
[----:B------:R-:W-:Y:S05]  /*1a60*/  @!P1 BRA `(.L_x_159) ;  /* 0x0000000000189947 */ /* 0x000fea0003800000 */
[----:B012---:R-:W-:Y:S01]  /*1a70*/  IMAD R5, R11, 0x100, R18 ;  /* 0x000001000b057824 */ /* 0x007fe200078e0212 */
[----:B------:R-:W-:Y:S01]  /*1a80*/  MOV R6, R10 ;  /* 0x0000000a00067202 */ /* 0x000fe20000000f00 */
[----:B------:R-:W-:Y:S02]  /*1a90*/  IMAD.MOV.U32 R7, RZ, RZ, RZ ;  /* 0x000000ffff077224 */ /* 0x000fe400078e00ff */
[----:B------:R-:W-:-:S04]  /*1aa0*/  VIADD R5, R5, 0x300 ;  /* 0x0000030005057836 */ /* 0x000fc80000000000 */
[----:B------:R-:W-:-:S05]  /*1ab0*/  IMAD.WIDE.U32 R4, R5, 0x8, R2 ;  /* 0x0000000805047825 */ /* 0x000fca00078e0002 */
[----:B------:R3:W-:Y:S02]  /*1ac0*/  REDG.E.ADD.64.STRONG.GPU desc[UR18][R4.64], R6 ;  /* 0x000000060400798e */ /* 0x0007e4000c12e512 */
.L_x_159:
[----:B------:R-:W-:Y:S05]  /*1ad0*/  BSYNC.RECONVERGENT B1 ;  /* 0x0000000000017941 */ /* 0x000fea0003800200 */
.L_x_158:
[----:B------:R-:W-:Y:S04]  /*1ae0*/  BSSY.RECONVERGENT B1, `(.L_x_160) ;  /* 0x0000008000017945 */ /* 0x000fe80003800200 */
[----:B------:R-:W-:Y:S05]  /*1af0*/  @!P2 BRA `(.L_x_161) ;  /* 0x000000000018a947 */ /* 0x000fea0003800000 */
[----:B0123--:R-:W-:Y:S02]  /*1b00*/  IMAD R5, R11, 0x100, R18 ;  /* 0x000001000b057824 */ /* 0x00ffe400078e0212 */
[----:B------:R-:W-:Y:S02]  /*1b10*/  IMAD.MOV.U32 R6, RZ, RZ, R12 ;  /* 0x000000ffff067224 */ /* 0x000fe400078e000c */
[----:B------:R-:W-:Y:S02]  /*1b20*/  VIADD R5, R5, 0x400 ;  /* 0x0000040005057836 */ /* 0x000fe40000000000 */
[----:B------:R-:W-:Y:S02]  /*1b30*/  IMAD.MOV.U32 R7, RZ, RZ, RZ ;  /* 0x000000ffff077224 */ /* 0x000fe400078e00ff */
[----:B------:R-:W-:-:S05]  /*1b40*/  IMAD.WIDE.U32 R4, R5, 0x8, R2 ;  /* 0x0000000805047825 */ /* 0x000fca00078e0002 */
[----:B------:R4:W-:Y:S02]  /*1b50*/  REDG.E.ADD.64.STRONG.GPU desc[UR18][R4.64], R6 ;  /* 0x000000060400798e */ /* 0x0009e4000c12e512 */
.L_x_161:
[----:B------:R-:W-:Y:S05]  /*1b60*/  BSYNC.RECONVERGENT B1 ;  /* 0x0000000000017941 */ /* 0x000fea0003800200 */
.L_x_160:
[----:B------:R-:W-:Y:S04]  /*1b70*/  BSSY.RECONVERGENT B1, `(.L_x_162) ;  /* 0x0000007000017945 */ /* 0x000fe80003800200 */
[----:B------:R-:W-:Y:S05]  /*1b80*/  @!P3 BRA `(.L_x_163) ;  /* 0x000000000014b947 */ /* 0x000fea0003800000 */
[----:B01234-:R-:W-:Y:S02]  /*1b90*/  IMAD R5, R11, 0x100, R18 ;  /* 0x000001000b057824 */ /* 0x01ffe400078e0212 */
[----:B------:R-:W-:-:S03]  /*1ba0*/  IMAD.MOV.U32 R15, RZ, RZ, RZ ;  /* 0x000000ffff0f7224 */ /* 0x000fc600078e00ff */
[----:B------:R-:W-:-:S05]  /*1bb0*/  IADD3 R5, PT, PT, R5, 0x500, RZ ;  /* 0x0000050005057810 */ /* 0x000fca0007ffe0ff */
[----:B------:R-:W-:-:S05]  /*1bc0*/  IMAD.WIDE.U32 R4, R5, 0x8, R2 ;  /* 0x0000000805047825 */ /* 0x000fca00078e0002 */
[----:B------:R0:W-:Y:S02]  /*1bd0*/  REDG.E.ADD.64.STRONG.GPU desc[UR18][R4.64], R14 ;  /* 0x0000000e0400798e */ /* 0x0001e4000c12e512 */
.L_x_163:
[----:B------:R-:W-:Y:S05]  /*1be0*/  BSYNC.RECONVERGENT B1 ;  /* 0x0000000000017941 */ /* 0x000fea0003800200 */
.L_x_162:
[----:B------:R-:W-:Y:S04]  /*1bf0*/  BSSY.RECONVERGENT B1, `(.L_x_164) ;  /* 0x0000007000017945 */ /* 0x000fe80003800200 */
[----:B------:R-:W-:Y:S05]  /*1c00*/  @!P4 BRA `(.L_x_165) ;  /* 0x000000000014c947 */ /* 0x000fea0003800000 */
[----:B01234-:R-:W-:Y:S02]  /*1c10*/  IMAD R5, R11, 0x100, R18 ;  /* 0x000001000b057824 */ /* 0x01ffe400078e0212 */
[----:B------:R-:W-:Y:S02]  /*1c20*/  IMAD.MOV.U32 R17, RZ, RZ, RZ ;  /* 0x000000ffff117224 */ /* 0x000fe400078e00ff */
[----:B------:R-:W-:-:S04]  /*1c30*/  VIADD R5, R5, 0x600 ;  /* 0x0000060005057836 */ /* 0x000fc80000000000 */
[----:B------:R-:W-:-:S05]  /*1c40*/  IMAD.WIDE.U32 R4, R5, 0x8, R2 ;  /* 0x0000000805047825 */ /* 0x000fca00078e0002 */
[----:B------:R0:W-:Y:S02]  /*1c50*/  REDG.E.ADD.64.STRONG.GPU desc[UR18][R4.64], R16 ;  /* 0x000000100400798e */ /* 0x0001e4000c12e512 */
.L_x_165:
[----:B------:R-:W-:Y:S05]  /*1c60*/  BSYNC.RECONVERGENT B1 ;  /* 0x0000000000017941 */ /* 0x000fea0003800200 */
.L_x_164:
[----:B------:R-:W-:Y:S04]  /*1c70*/  BSSY.RECONVERGENT B1, `(.L_x_166) ;  /* 0x0000008000017945 */ /* 0x000fe80003800200 */
[----:B------:R-:W-:Y:S05]  /*1c80*/  @!P5 BRA `(.L_x_167) ;  /* 0x000000000018d947 */ /* 0x000fea0003800000 */
[----:B01234-:R-:W-:Y:S01]  /*1c90*/  IMAD R5, R11, 0x100, R18 ;  /* 0x000001000b057824 */ /* 0x01ffe200078e0212 */
[----:B------:R-:W-:Y:S01]  /*1ca0*/  MOV R6, R13 ;  /* 0x0000000d00067202 */ /* 0x000fe20000000f00 */
[----:B------:R-:W-:Y:S02]  /*1cb0*/  IMAD.MOV.U32 R7, RZ, RZ, RZ ;  /* 0x000000ffff077224 */ /* 0x000fe400078e00ff */
[----:B------:R-:W-:-:S04]  /*1cc0*/  VIADD R5, R5, 0x700 ;  /* 0x0000070005057836 */ /* 0x000fc80000000000 */
[----:B------:R-:W-:-:S05]  /*1cd0*/  IMAD.WIDE.U32 R4, R5, 0x8, R2 ;  /* 0x0000000805047825 */ /* 0x000fca00078e0002 */
[----:B------:R0:W-:Y:S02]  /*1ce0*/  REDG.E.ADD.64.STRONG.GPU desc[UR18][R4.64], R6 ;  /* 0x000000060400798e */ /* 0x0001e4000c12e512 */
.L_x_167:
[----:B------:R-:W-:Y:S05]  /*1cf0*/  BSYNC.RECONVERGENT B1 ;  /* 0x0000000000017941 */ /* 0x000fea0003800200 */
.L_x_166:
[----:B------:R-:W-:-:S05]  /*1d00*/  VIADD R11, R11, 0x8 ;  /* 0x000000080b0b7836 */ /* 0x000fca0000000000 */
[----:B------:R-:W-:-:S13]  /*1d10*/  ISETP.NE.AND P0, PT, R11, R9, PT ;  /* 0x000000090b00720c */ /* 0x000fda0003f05270 */
[----:B------:R-:W-:Y:S05]  /*1d20*/  @P0 BRA `(.L_x_168) ;  /* 0xfffffff800a00947 */ /* 0x000fea000383ffff */
[----:B01234-:R-:W-:-:S07]  /*1d30*/  IMAD.MOV.U32 R7, RZ, RZ, R9 ;  /* 0x000000ffff077224 */ /* 0x01ffce00078e0009 */
.L_x_151:
[----:B------:R-:W-:Y:S01]  /*1d40*/  UISETP.NE.AND UP0, UPT, UR20, URZ, UPT ;  /* 0x000000ff1400728c */ /* 0x000fe2000bf05270 */
[----:B------:R-:W-:Y:S01]  /*1d50*/  IMAD.U32 R2, RZ, RZ, UR9 ;  /* 0x00000009ff027e24 */ /* 0x000fe2000f8e00ff */
[----:B------:R-:W-:Y:S01]  /*1d60*/  LOP3.LUT R11, R0, 0x1, RZ, 0xc0, !PT ;  /* 0x00000001000b7812 */ /* 0x000fe200078ec0ff */
[----:B------:R-:W-:-:S03]  /*1d70*/  IMAD.U32 R10, RZ, RZ, UR20 ;  /* 0x00000014ff0a7e24 */ /* 0x000fc6000f8e00ff */
[----:B------:R-:W-:Y:S01]  /*1d80*/  IADD3 R0, PT, PT, R2, -0x1, RZ ;  /* 0xffffffff02007810 */ /* 0x000fe20007ffe0ff */
[----:B------:R-:W-:Y:S02]  /*1d90*/  VIADD R10, R10, 0xffffffff ;  /* 0xffffffff0a0a7836 */ /* 0x000fe40000000000 */
[----:B------:R-:W-:Y:S05]  /*1da0*/  BRA.U !UP0, `(.L_x_169) ;  /* 0x00000005086c7547 */ /* 0x000fea000b800000 */
[----:B------:R-:W-:-:S13]  /*1db0*/  ISETP.GE.U32.AND P0, PT, R10, 0x3, PT ;  /* 0x000000030a00780c */ /* 0x000fda0003f06070 */
[----:B------:R-:W-:Y:S05]  /*1dc0*/  @!P0 BRA `(.L_x_170) ;  /* 0x0000000000bc8947 */ /* 0x000fea0003800000 */
[----:B------:R-:W-:Y:S01]  /*1dd0*/  IMAD R2, R7, 0x400, R27 ;  /* 0x0000040007027824 */ /* 0x000fe200078e021b */
[----:B------:R-:W-:Y:S04]  /*1de0*/  BSSY.RECONVERGENT B1, `(.L_x_171) ;  /* 0x0000010000017945 */ /* 0x000fe80003800200 */
[----:B------:R-:W0:Y:S04]  /*1df0*/  LDS R13, [R2] ;  /* 0x00000000020d7984 */ /* 0x000e280000000800 */
[----:B------:R-:W1:Y:S04]  /*1e00*/  LDS R14, [R2+0x400] ;  /* 0x00040000020e7984 */ /* 0x000e680000000800 */
[----:B------:R-:W2:Y:S04]  /*1e10*/  LDS R6, [R2+0x800] ;  /* 0x0008000002067984 */ /* 0x000ea80000000800 */
[----:B------:R-:W3:Y:S01]  /*1e20*/  LDS R12, [R2+0xc00] ;  /* 0x000c0000020c7984 */ /* 0x000ee20000000800 */
[----:B0-----:R-:W-:-:S02]  /*1e30*/  ISETP.NE.AND P0, PT, R13, RZ, PT ;  /* 0x000000ff0d00720c */ /* 0x001fc40003f05270 */
[----:B-1----:R-:W-:Y:S02]  /*1e40*/  ISETP.NE.AND P1, PT, R14, RZ, PT ;  /* 0x000000ff0e00720c */ /* 0x002fe40003f25270 */
[----:B--2---:R-:W-:Y:S02]  /*1e50*/  ISETP.NE.AND P2, PT, R6, RZ, PT ;  /* 0x000000ff0600720c */ /* 0x004fe40003f45270 */
[----:B---3--:R-:W-:-:S07]  /*1e60*/  ISETP.NE.AND P3, PT, R12, RZ, PT ;  /* 0x000000ff0c00720c */ /* 0x008fce0003f65270 */
[----:B------:R-:W-:Y:S06]  /*1e70*/  @!P0 BRA `(.L_x_172) ;  /* 0x0000000000188947 */ /* 0x000fec0003800000 */
[----:B------:R-:W0:Y:S01]  /*1e80*/  LDC.64 R4, c[0x0][0x380] ;  /* 0x0000e000ff047b82 */ /* 0x000e220000000a00 */
[----:B------:R-:W-:Y:S02]  /*1e90*/  IMAD R3, R7, 0x100, R18 ;  /* 0x0000010007037824 */ /* 0x000fe400078e0212 */
[----:B------:R-:W-:Y:S02]  /*1ea0*/  IMAD.MOV.U32 R2, RZ, RZ, R13 ;  /* 0x000000ffff027224 */ /* 0x000fe400078e000d */
[----:B0-----:R-:W-:-:S04]  /*1eb0*/  IMAD.WIDE.U32 R4, R3, 0x8, R4 ;  /* 0x0000000803047825 */ /* 0x001fc800078e0004 */
[----:B------:R-:W-:-:S05]  /*1ec0*/  IMAD.MOV.U32 R3, RZ, RZ, RZ ;  /* 0x000000ffff037224 */ /* 0x000fca00078e00ff */
[----:B------:R0:W-:Y:S02]  /*1ed0*/  REDG.E.ADD.64.STRONG.GPU desc[UR18][R4.64], R2 ;  /* 0x000000020400798e */ /* 0x0001e4000c12e512 */
.L_x_172:
[----:B------:R-:W-:Y:S05]  /*1ee0*/  BSYNC.RECONVERGENT B1 ;  /* 0x0000000000017941 */ /* 0x000fea0003800200 */
.L_x_171:
[----:B------:R-:W-:Y:S04]  /*1ef0*/  BSSY.RECONVERGENT B1, `(.L_x_173) ;  /* 0x0000008000017945 */ /* 0x000fe80003800200 */
[----:B------:R-:W-:Y:S05]  /*1f00*/  @!P1 BRA `(.L_x_174) ;  /* 0x0000000000189947 */ /* 0x000fea0003800000 */
[----:B0-----:R-:W0:Y:S01]  /*1f10*/  LDC.64 R2, c[0x0][0x380] ;  /* 0x0000e000ff027b82 */ /* 0x001e220000000a00 */
[----:B------:R-:W-:Y:S02]  /*1f20*/  IMAD R5, R7, 0x100, R18 ;  /* 0x0000010007057824 */ /* 0x000fe400078e0212 */
[----:B------:R-:W-:Y:S02]  /*1f30*/  HFMA2 R15, -RZ, RZ, 0, 0 ;  /* 0x00000000ff0f7431 */ /* 0x000fe400000001ff */
[----:B------:R-:W-:-:S04]  /*1f40*/  VIADD R5, R5, 0x100 ;  /* 0x0000010005057836 */ /* 0x000fc80000000000 */
[----:B0-----:R-:W-:-:S05]  /*1f50*/  IMAD.WIDE.U32 R2, R5, 0x8, R2 ;  /* 0x0000000805027825 */ /* 0x001fca00078e0002 */
[----:B------:R1:W-:Y:S02]  /*1f60*/  REDG.E.ADD.64.STRONG.GPU desc[UR18][R2.64], R14 ;  /* 0x0000000e0200798e */ /* 0x0003e4000c12e512 */
.L_x_174:
[----:B------:R-:W-:Y:S05]  /*1f70*/  BSYNC.RECONVERGENT B1 ;  /* 0x0000000000017941 */ /* 0x000fea0003800200 */
.L_x_173:
[----:B------:R-:W-:Y:S04]  /*1f80*/  BSSY.RECONVERGENT B1, `(.L_x_175) ;  /* 0x0000009000017945 */ /* 0x000fe80003800200 */
[----:B------:R-:W-:Y:S05]  /*1f90*/  @!P2 BRA `(.L_x_176) ;  /* 0x00000000001ca947 */ /* 0x000fea0003800000 */
[----:B01----:R-:W0:Y:S01]  /*1fa0*/  LDC.64 R2, c[0x0][0x380] ;  /* 0x0000e000ff027b82 */ /* 0x003e220000000a00 */
[----:B------:R-:W-:Y:S02]  /*1fb0*/  IMAD R5, R7, 0x100, R18 ;  /* 0x0000010007057824 */ /* 0x000fe400078e0212 */
[----:B------:R-:W-:Y:S02]  /*1fc0*/  IMAD.MOV.U32 R4, RZ, RZ, R6 ;  /* 0x000000ffff047224 */ /* 0x000fe400078e0006 */
[----:B------:R-:W-:-:S04]  /*1fd0*/  VIADD R5, R5, 0x200 ;  /* 0x0000020005057836 */ /* 0x000fc80000000000 */
[----:B0-----:R-:W-:-:S04]  /*1fe0*/  IMAD.WIDE.U32 R2, R5, 0x8, R2 ;  /* 0x0000000805027825 */ /* 0x001fc800078e0002 */
[----:B------:R-:W-:-:S05]  /*1ff0*/  IMAD.MOV.U32 R5, RZ, RZ, RZ ;  /* 0x000000ffff057224 */ /* 0x000fca00078e00ff */
[----:B------:R2:W-:Y:S02]  /*2000*/  REDG.E.ADD.64.STRONG.GPU desc[UR18][R2.64], R4 ;  /* 0x000000040200798e */ /* 0x0005e4000c12e512 */
.L_x_176:
[----:B------:R-:W-:Y:S05]  /*2010*/  BSYNC.RECONVERGENT B1 ;  /* 0x0000000000017941 */ /* 0x000fea0003800200 */
.L_x_175:
[----:B------:R-:W-:Y:S04]  /*2020*/  BSSY.RECONVERGENT B1, `(.L_x_177) ;  /* 0x0000008000017945 */ /* 0x000fe80003800200 */
[----:B------:R-:W-:Y:S05]  /*2030*/  @!P3 BRA `(.L_x_178) ;  /* 0x000000000018b947 */ /* 0x000fea0003800000 */
[----:B012---:R-:W0:Y:S01]  /*2040*/  LDC.64 R2, c[0x0][0x380] ;  /* 0x0000e000ff027b82 */ /* 0x007e220000000a00 */
[----:B------:R-:W-:Y:S01]  /*2050*/  IMAD R5, R7, 0x100, R18 ;  /* 0x0000010007057824 */ /* 0x000fe200078e0212 */
[----:B------:R-:W-:-:S03]  /*2060*/  MOV R13, RZ ;  /* 0x000000ff000d7202 */ /* 0x000fc60000000f00 */
[----:B------:R-:W-:-:S04]  /*2070*/  VIADD R5, R5, 0x300 ;  /* 0x0000030005057836 */ /* 0x000fc80000000000 */
[----:B0-----:R-:W-:-:S05]  /*2080*/  IMAD.WIDE.U32 R2, R5, 0x8, R2 ;  /* 0x0000000805027825 */ /* 0x001fca00078e0002 */
[----:B------:R3:W-:Y:S02]  /*2090*/  REDG.E.ADD.64.STRONG.GPU desc[UR18][R2.64], R12 ;  /* 0x0000000c0200798e */ /* 0x0007e4000c12e512 */
.L_x_178:
[----:B------:R-:W-:Y:S05]  /*20a0*/  BSYNC.RECONVERGENT B1 ;  /* 0x0000000000017941 */ /* 0x000fea0003800200 */
.L_x_177:
[----:B------:R-:W-:-:S07]  /*20b0*/  VIADD R7, R7, 0x4 ;  /* 0x0000000407077836 */ /* 0x000fce0000000000 */
.L_x_170:
[----:B------:R-:W-:Y:S01]  /*20c0*/  UISETP.NE.AND UP0, UPT, UR9, URZ, UPT ;  /* 0x000000ff0900728c */ /* 0x000fe2000bf05270 */
[----:B------:R-:W-:Y:S08]  /*20d0*/  BSSY.RECONVERGENT B1, `(.L_x_169) ;  /* 0x0000028000017945 */ /* 0x000ff00003800200 */
[----:B------:R-:W-:Y:S05]  /*20e0*/  BRA.U !UP0, `(.L_x_179) ;  /* 0x0000000108987547 */ /* 0x000fea000b800000 */
[----:B------:R-:W-:-:S13]  /*20f0*/  ISETP.NE.AND P0, PT, R0, RZ, PT ;  /* 0x000000ff0000720c */ /* 0x000fda0003f05270 */
[----:B------:R-:W-:Y:S05]  /*2100*/  @!P0 BRA `(.L_x_180) ;  /* 0x0000000000608947 */ /* 0x000fea0003800000 */
[----:B0123--:R-:W-:Y:S01]  /*2110*/  IMAD R2, R7, 0x400, R27 ;  /* 0x0000040007027824 */ /* 0x00ffe200078e021b */
[----:B------:R-:W-:Y:S04]  /*2120*/  BSSY.RECONVERGENT B2, `(.L_x_181) ;  /* 0x000000b000027945 */ /* 0x000fe80003800200 */
[----:B------:R-:W0:Y:S04]  /*2130*/  LDS R4, [R2] ;  /* 0x0000000002047984 */ /* 0x000e280000000800 */
[----:B------:R-:W1:Y:S01]  /*2140*/  LDS R6, [R2+0x400] ;  /* 0x0004000002067984 */ /* 0x000e620000000800 */
[----:B0-----:R-:W-:-:S02]  /*2150*/  ISETP.NE.AND P0, PT, R4, RZ, PT ;  /* 0x000000ff0400720c */ /* 0x001fc40003f05270 */
[----:B-1----:R-:W-:-:S11]  /*2160*/  ISETP.NE.AND P1, PT, R6, RZ, PT ;  /* 0x000000ff0600720c */ /* 0x002fd60003f25270 */
[----:B------:R-:W-:Y:S05]  /*2170*/  @!P0 BRA `(.L_x_182) ;  /* 0x0000000000148947 */ /* 0x000fea0003800000 */
[----:B------:R-:W0:Y:S01]  /*2180*/  LDC.64 R2, c[0x0][0x380] ;  /* 0x0000e000ff027b82 */ /* 0x000e220000000a00 */
[----:B------:R-:W-:-:S04]  /*2190*/  IMAD R5, R7, 0x100, R18 ;  /* 0x0000010007057824 */ /* 0x000fc800078e0212 */
[----:B0-----:R-:W-:-:S04]  /*21a0*/  IMAD.WIDE.U32 R2, R5, 0x8, R2 ;  /* 0x0000000805027825 */ /* 0x001fc800078e0002 */
[----:B------:R-:W-:-:S05]  /*21b0*/  IMAD.MOV.U32 R5, RZ, RZ, RZ ;  /* 0x000000ffff057224 */ /* 0x000fca00078e00ff */
[----:B------:R0:W-:Y:S02]  /*21c0*/  REDG.E.ADD.64.STRONG.GPU desc[UR18][R2.64], R4 ;  /* 0x000000040200798e */ /* 0x0001e4000c12e512 */
.L_x_182:
[----:B------:R-:W-:Y:S05]  /*21d0*/  BSYNC.RECONVERGENT B2 ;  /* 0x0000000000027941 */ /* 0x000fea0003800200 */
.L_x_181:
[----:B------:R-:W-:Y:S04]  /*21e0*/  BSSY.RECONVERGENT B2, `(.L_x_183) ;  /* 0x0000009000027945 */ /* 0x000fe80003800200 */
[----:B------:R-:W-:Y:S05]  /*21f0*/  @!P1 BRA `(.L_x_184) ;  /* 0x00000000001c9947 */ /* 0x000fea0003800000 */
[----:B0-----:R-:W0:Y:S01]  /*2200*/  LDC.64 R2, c[0x0][0x380] ;  /* 0x0000e000ff027b82 */ /* 0x001e220000000a00 */
[----:B------:R-:W-:-:S05]  /*2210*/  IMAD R4, R7, 0x100, R18 ;  /* 0x0000010007047824 */ /* 0x000fca00078e0212 */
[----:B------:R-:W-:Y:S01]  /*2220*/  IADD3 R5, PT, PT, R4, 0x100, RZ ;  /* 0x0000010004057810 */ /* 0x000fe20007ffe0ff */
[----:B------:R-:W-:-:S04]  /*2230*/  IMAD.MOV.U32 R4, RZ, RZ, R6 ;  /* 0x000000ffff047224 */ /* 0x000fc800078e0006 */
[----:B0-----:R-:W-:-:S04]  /*2240*/  IMAD.WIDE.U32 R2, R5, 0x8, R2 ;  /* 0x0000000805027825 */ /* 0x001fc800078e0002 */
[----:B------:R-:W-:-:S05]  /*2250*/  IMAD.MOV.U32 R5, RZ, RZ, RZ ;  /* 0x000000ffff057224 */ /* 0x000fca00078e00ff */
[----:B------:R1:W-:Y:S02]  /*2260*/  REDG.E.ADD.64.STRONG.GPU desc[UR18][R2.64], R4 ;  /* 0x000000040200798e */ /* 0x0003e4000c12e512 */
.L_x_184:
[----:B------:R-:W-:Y:S05]  /*2270*/  BSYNC.RECONVERGENT B2 ;  /* 0x0000000000027941 */ /* 0x000fea0003800200 */
.L_x_183:
[----:B------:R-:W-:-:S07]  /*2280*/  VIADD R7, R7, 0x2 ;  /* 0x0000000207077836 */ /* 0x000fce0000000000 */
.L_x_180:
[----:B------:R-:W-:-:S13]  /*2290*/  ISETP.NE.AND P0, PT, R11, RZ, PT ;  /* 0x000000ff0b00720c */ /* 0x000fda0003f05270 */
[----:B------:R-:W-:Y:S05]  /*22a0*/  @!P0 BRA `(.L_x_179) ;  /* 0x0000000000288947 */ /* 0x000fea0003800000 */
[----:B0123--:R-:W-:-:S05]  /*22b0*/  IMAD R2, R7, 0x400, R27 ;  /* 0x0000040007027824 */ /* 0x00ffca00078e021b */
[----:B------:R-:W0:Y:S02]  /*22c0*/  LDS R6, [R2] ;  /* 0x0000000002067984 */ /* 0x000e240000000800 */
[----:B0-----:R-:W-:-:S13]  /*22d0*/  ISETP.NE.AND P0, PT, R6, RZ, PT ;  /* 0x000000ff0600720c */ /* 0x001fda0003f05270 */
[----:B------:R-:W-:Y:S05]  /*22e0*/  @!P0 BRA `(.L_x_179) ;  /* 0x0000000000188947 */ /* 0x000fea0003800000 */
[----:B------:R-:W0:Y:S01]  /*22f0*/  LDC.64 R2, c[0x0][0x380] ;  /* 0x0000e000ff027b82 */ /* 0x000e220000000a00 */
[----:B------:R-:W-:-:S04]  /*2300*/  IMAD R5, R7, 0x100, R18 ;  /* 0x0000010007057824 */ /* 0x000fc800078e0212 */
[----:B0-----:R-:W-:Y:S01]  /*2310*/  IMAD.WIDE.U32 R4, R5, 0x8, R2 ;  /* 0x0000000805047825 */ /* 0x001fe200078e0002 */
[----:B------:R-:W-:-:S03]  /*2320*/  MOV R2, R6 ;  /* 0x0000000600027202 */ /* 0x000fc60000000f00 */
[----:B------:R-:W-:-:S05]  /*2330*/  IMAD.MOV.U32 R3, RZ, RZ, RZ ;  /* 0x000000ffff037224 */ /* 0x000fca00078e00ff */
[----:B------:R4:W-:Y:S02]  /*2340*/  REDG.E.ADD.64.STRONG.GPU desc[UR18][R4.64], R2 ;  /* 0x000000020400798e */ /* 0x0009e4000c12e512 */
.L_x_179:
[----:B------:R-:W-:Y:S05]  /*2350*/  BSYNC.RECONVERGENT B1 ;  /* 0x0000000000017941 */ /* 0x000fea0003800200 */
.L_x_169:
[----:B------:R-:W-:-:S13]  /*2360*/  ISETP.GT.U32.AND P0, PT, R18, 0x7f, PT ;  /* 0x0000007f1200780c */ /* 0x000fda0003f04070 */
[----:B------:R-:W-:Y:S05]  /*2370*/  @P0 BRA `(.L_x_150) ;  /* 0x00000008008c0947 */ /* 0x000fea0003800000 */
[----:B------:R-:W-:Y:S01]  /*2380*/  ISETP.GE.U32.AND P0, PT, R8, 0x7, PT ;  /* 0x000000070800780c */ /* 0x000fe20003f06070 */
[----:B------:R-:W-:-:S12]  /*2390*/  IMAD.MOV.U32 R7, RZ, RZ, RZ ;  /* 0x000000ffff077224 */ /* 0x000fd800078e00ff */
[----:B------:R-:W-:Y:S05]  /*23a0*/  @!P0 BRA `(.L_x_185) ;  /* 0x0000000400148947 */ /* 0x000fea0003800000 */
[----:B01234-:R-:W0:Y:S01]  /*23b0*/  LDC.64 R2, c[0x0][0x380] ;  /* 0x0000e000ff027b82 */ /* 0x01fe220000000a00 */
[----:B------:R-:W-:-:S07]  /*23c0*/  IMAD.MOV.U32 R8, RZ, RZ, RZ ;  /* 0x000000ffff087224 */ /* 0x000fce00078e00ff */
.L_x_202:
[C---:B------:R-:W-:Y:S01]  /*23d0*/  IMAD R29, R8.reuse, 0x400, R27 ;  /* 0x00000400081d7824 */ /* 0x040fe200078e021b */
[----:B------:R-:W-:Y:S01]  /*23e0*/  BSSY.RECONVERGENT B1, `(.L_x_186) ;  /* 0x000000c000017945 */ /* 0x000fe20003800200 */
[----:B01234-:R-:W-:-:S03]  /*23f0*/  IMAD R5, R8, 0x100, R18 ;  /* 0x0000010008057824 */ /* 0x01ffc600078e0212 */
[----:B------:R-:W1:Y:S01]  /*2400*/  LDS R6, [R29+0x200] ;  /* 0x000200001d067984 */ /* 0x000e620000000800 */
[----:B0-----:R-:W-:-:S03]  /*2410*/  IMAD.WIDE.U32 R4, R5, 0x8, R2 ;  /* 0x0000000805047825 */ /* 0x001fc600078e0002 */
[----:B------:R-:W0:Y:S04]  /*2420*/  LDS R12, [R29+0x600] ;  /* 0x000600001d0c7984 */ /* 0x000e280000000800 */
[----:B------:R2:W3:Y:S04]  /*2430*/  LDS R17, [R29+0xa00] ;  /* 0x000a00001d117984 */ /* 0x0004e80000000800 */
[----:B------:R2:W4:Y:S01]  /*2440*/  LDS R13, [R29+0xe00] ;  /* 0x000e00001d0d7984 */ /* 0x0005220000000800 */
[----:B-1----:R-:W-:Y:S02]  /*2450*/  ISETP.NE.AND P0, PT, R6, RZ, PT ;  /* 0x000000ff0600720c */ /* 0x002fe40003f05270 */
[----:B0-----:R-:W-:-:S11]  /*2460*/  ISETP.NE.AND P1, PT, R12, RZ, PT ;  /* 0x000000ff0c00720c */ /* 0x001fd60003f25270 */
[----:B--234-:R-:W-:Y:S05]  /*2470*/  @!P0 BRA `(.L_x_187) ;  /* 0x0000000000088947 */ /* 0x01cfea0003800000 */
[----:B------:R-:W-:-:S05]  /*2480*/  HFMA2 R7, -RZ, RZ, 0, 0 ;  /* 0x00000000ff077431 */ /* 0x000fca00000001ff */
[----:B------:R0:W-:Y:S02]  /*2490*/  REDG.E.ADD.64.STRONG.GPU desc[UR18][R4.64+0x400], R6 ;  /* 0x000400060400798e */ /* 0x0001e4000c12e512 */
.L_x_187:
[----:B------:R-:W-:Y:S05]  /*24a0*/  BSYNC.RECONVERGENT B1 ;  /* 0x0000000000017941 */ /* 0x000fea0003800200 */
.L_x_186:
[----:B------:R-:W-:Y:S04]  /*24b0*/  BSSY.RECONVERGENT B1, `(.L_x_188) ;  /* 0x0000005000017945 */ /* 0x000fe80003800200 */
[----:B------:R-:W-:Y:S05]  /*24c0*/  @!P1 BRA `(.L_x_189) ;  /* 0x00000000000c9947 */ /* 0x000fea0003800000 */
[----:B0-----:R-:W-:Y:S02]  /*24d0*/  IMAD.MOV.U32 R6, RZ, RZ, R12 ;  /* 0x000000ffff067224 */ /* 0x001fe400078e000c */
[----:B------:R-:W-:-:S05]  /*24e0*/  IMAD.MOV.U32 R7, RZ, RZ, RZ ;  /* 0x000000ffff077224 */ /* 0x000fca00078e00ff */
[----:B------:R1:W-:Y:S02]  /*24f0*/  REDG.E.ADD.64.STRONG.GPU desc[UR18][R4.64+0xc00], R6 ;  /* 0x000c00060400798e */ /* 0x0003e4000c12e512 */
.L_x_189:
[----:B------:R-:W-:Y:S05]  /*2500*/  BSYNC.RECONVERGENT B1 ;  /* 0x0000000000017941 */ /* 0x000fea0003800200 */
.L_x_188:
[----:B------:R-:W2:Y:S01]  /*2510*/  LDS R15, [R29+0x1200] ;  /* 0x001200001d0f7984 */ /* 0x000ea20000000800 */
[----:B------:R-:W-:Y:S01]  /*2520*/  ISETP.NE.AND P6, PT, R17, RZ, PT ;  /* 0x000000ff1100720c */ /* 0x000fe20003fc5270 */
[----:B------:R-:W-:Y:S01]  /*2530*/  VIADD R8, R8, 0x8 ;  /* 0x0000000808087836 */ /* 0x000fe20000000000 */
[----:B------:R-:W-:Y:S01]  /*2540*/  BSSY.RECONVERGENT B1, `(.L_x_190) ;  /* 0x000000e000017945 */ /* 0x000fe20003800200 */
[----:B------:R-:W3:Y:S01]  /*2550*/  LDS R12, [R29+0x1600] ;  /* 0x001600001d0c7984 */ /* 0x000ee20000000800 */
[----:B------:R-:W-:Y:S02]  /*2560*/  ISETP.NE.AND P1, PT, R13, RZ, PT ;  /* 0x000000ff0d00720c */ /* 0x000fe40003f25270 */
[----:B------:R-:W-:Y:S01]  /*2570*/  ISETP.NE.AND P0, PT, R8, R9, PT ;  /* 0x000000090800720c */ /* 0x000fe20003f05270 */
[----:B------:R-:W4:Y:S04]  /*2580*/  LDS R14, [R29+0x1a00] ;  /* 0x001a00001d0e7984 */ /* 0x000f280000000800 */
[----:B------:R-:W5:Y:S01]  /*2590*/  LDS R16, [R29+0x1e00] ;  /* 0x001e00001d107984 */ /* 0x000f620000000800 */
[----:B--2---:R-:W-:-:S02]  /*25a0*/  ISETP.NE.AND P2, PT, R15, RZ, PT ;  /* 0x000000ff0f00720c */ /* 0x004fc40003f45270 */
[----:B---3--:R-:W-:Y:S02]  /*25b0*/  ISETP.NE.AND P3, PT, R12, RZ, PT ;  /* 0x000000ff0c00720c */ /* 0x008fe40003f65270 */
[----:B----4-:R-:W-:Y:S02]  /*25c0*/  ISETP.NE.AND P4, PT, R14, RZ, PT ;  /* 0x000000ff0e00720c */ /* 0x010fe40003f85270 */
[----:B-----5:R-:W-:Y:S01]  /*25d0*/  ISETP.NE.AND P5, PT, R16, RZ, PT ;  /* 0x000000ff1000720c */ /* 0x020fe20003fa5270 */
[----:B------:R-:W-:-:S12]  /*25e0*/  @!P6 BRA `(.L_x_191) ;  /* 0x00000000000ce947 */ /* 0x000fd80003800000 */
[----:B01----:R-:W-:Y:S02]  /*25f0*/  IMAD.MOV.U32 R6, RZ, RZ, R17 ;  /* 0x000000ffff067224 */ /* 0x003fe400078e0011 */
[----:B------:R-:W-:-:S05]  /*2600*/  IMAD.MOV.U32 R7, RZ, RZ, RZ ;  /* 0x000000ffff077224 */ /* 0x000fca00078e00ff */
[----:B------:R2:W-:Y:S02]  /*2610*/  REDG.E.ADD.64.STRONG.GPU desc[UR18][R4.64+0x1400], R6 ;  /* 0x001400060400798e */ /* 0x0005e4000c12e512 */
.L_x_191:
[----:B------:R-:W-:Y:S05]  /*2620*/  BSYNC.RECONVERGENT B1 ;  /* 0x0000000000017941 */ /* 0x000fea0003800200 */
.L_x_190:
[----:B------:R-:W-:Y:S04]  /*2630*/  BSSY.RECONVERGENT B1, `(.L_x_192) ;  /* 0x0000005000017945 */ /* 0x000fe80003800200 */
[----:B------:R-:W-:Y:S05]  /*2640*/  @!P1 BRA `(.L_x_193) ;  /* 0x00000000000c9947 */ /* 0x000fea0003800000 */
[----:B012---:R-:W-:Y:S01]  /*2650*/  MOV R6, R13 ;  /* 0x0000000d00067202 */ /* 0x007fe20000000f00 */
[----:B------:R-:W-:-:S05]  /*2660*/  IMAD.MOV.U32 R7, RZ, RZ, RZ ;  /* 0x000000ffff077224 */ /* 0x000fca00078e00ff */
[----:B------:R3:W-:Y:S02]  /*2670*/  REDG.E.ADD.64.STRONG.GPU desc[UR18][R4.64+0x1c00], R6 ;  /* 0x001c00060400798e */ /* 0x0007e4000c12e512 */
.L_x_193:
[----:B------:R-:W-:Y:S05]  /*2680*/  BSYNC.RECONVERGENT B1 ;  /* 0x0000000000017941 */ /* 0x000fea0003800200 */
.L_x_192:
[----:B------:R-:W-:Y:S04]  /*2690*/  BSSY.RECONVERGENT B1, `(.L_x_194) ;  /* 0x0000005000017945 */ /* 0x000fe80003800200 */
[----:B------:R-:W-:Y:S05]  /*26a0*/  @!P2 BRA `(.L_x_195) ;  /* 0x00000000000ca947 */ /* 0x000fea0003800000 */
[----:B0123--:R-:W-:Y:S02]  /*26b0*/  IMAD.MOV.U32 R6, RZ, RZ, R15 ;  /* 0x000000ffff067224 */ /* 0x00ffe400078e000f */
[----:B------:R-:W-:-:S05]  /*26c0*/  IMAD.MOV.U32 R7, RZ, RZ, RZ ;  /* 0x000000ffff077224 */ /* 0x000fca00078e00ff */
[----:B------:R4:W-:Y:S02]  /*26d0*/  REDG.E.ADD.64.STRONG.GPU desc[UR18][R4.64+0x2400], R6 ;  /* 0x002400060400798e */ /* 0x0009e4000c12e512 */
.L_x_195:
[----:B------:R-:W-:Y:S05]  /*26e0*/  BSYNC.RECONVERGENT B1 ;  /* 0x0000000000017941 */ /* 0x000fea0003800200 */
.L_x_194:
[----:B------:R-:W-:Y:S04]  /*26f0*/  BSSY.RECONVERGENT B1, `(.L_x_196) ;  /* 0x0000004000017945 */ /* 0x000fe80003800200 */
[----:B------:R-:W-:Y:S05]  /*2700*/  @!P3 BRA `(.L_x_197) ;  /* 0x000000000008b947 */ /* 0x000fea0003800000 */
[----:B------:R-:W-:-:S05]  /*2710*/  IMAD.MOV.U32 R13, RZ, RZ, RZ ;  /* 0x000000ffff0d7224 */ /* 0x000fca00078e00ff */
[----:B------:R0:W-:Y:S02]  /*2720*/  REDG.E.ADD.64.STRONG.GPU desc[UR18][R4.64+0x2c00], R12 ;  /* 0x002c000c0400798e */ /* 0x0001e4000c12e512 */
.L_x_197:
[----:B------:R-:W-:Y:S05]  /*2730*/  BSYNC.RECONVERGENT B1 ;  /* 0x0000000000017941 */ /* 0x000fea0003800200 */
.L_x_196:
[----:B------:R-:W-:Y:S04]  /*2740*/  BSSY.RECONVERGENT B1, `(.L_x_198) ;  /* 0x0000004000017945 */ /* 0x000fe80003800200 */
[----:B------:R-:W-:Y:S05]  /*2750*/  @!P4 BRA `(.L_x_199) ;  /* 0x000000000008c947 */ /* 0x000fea0003800000 */
[----:B------:R-:W-:-:S05]  /*2760*/  IMAD.MOV.U32 R15, RZ, RZ, RZ ;  /* 0x000000ffff0f7224 */ /* 0x000fca00078e00ff */
[----:B------:R0:W-:Y:S02]  /*2770*/  REDG.E.ADD.64.STRONG.GPU desc[UR18][R4.64+0x3400], R14 ;  /* 0x0034000e0400798e */ /* 0x0001e4000c12e512 */
.L_x_199:
[----:B------:R-:W-:Y:S05]  /*2780*/  BSYNC.RECONVERGENT B1 ;  /* 0x0000000000017941 */ /* 0x000fea0003800200 */
.L_x_198:
[----:B------:R-:W-:Y:S04]  /*2790*/  BSSY.RECONVERGENT B1, `(.L_x_200) ;  /* 0x0000004000017945 */ /* 0x000fe80003800200 */
[----:B------:R-:W-:Y:S05]  /*27a0*/  @!P5 BRA `(.L_x_201) ;  /* 0x000000000008d947 */ /* 0x000fea0003800000 */
[----:B------:R-:W-:-:S05]  /*27b0*/  HFMA2 R17, -RZ, RZ, 0, 0 ;  /* 0x00000000ff117431 */ /* 0x000fca00000001ff */
[----:B------:R0:W-:Y:S02]  /*27c0*/  REDG.E.ADD.64.STRONG.GPU desc[UR18][R4.64+0x3c00], R16 ;  /* 0x003c00100400798e */ /* 0x0001e4000c12e512 */
.L_x_201:
[----:B------:R-:W-:Y:S05]  /*27d0*/  BSYNC.RECONVERGENT B1 ;  /* 0x0000000000017941 */ /* 0x000fea0003800200 */
.L_x_200:
[----:B------:R-:W-:Y:S05]  /*27e0*/  @P0 BRA `(.L_x_202) ;  /* 0xfffffff800f80947 */ /* 0x000fea000383ffff */
[----:B01234-:R-:W-:-:S07]  /*27f0*/  IMAD.MOV.U32 R7, RZ, RZ, R9 ;  /* 0x000000ffff077224 */ /* 0x01ffce00078e0009 */
.L_x_185:
[----:B------:R-:W-:-:S09]  /*2800*/  UISETP.NE.AND UP0, UPT, UR20, URZ, UPT ;  /* 0x000000ff1400728c */ /* 0x000fd2000bf05270 */
[----:B------:R-:W-:Y:S05]  /*2810*/  BRA.U !UP0, `(.L_x_150) ;  /* 0x0000000508647547 */ /* 0x000fea000b800000 */
[----:B------:R-:W-:-:S13]  /*2820*/  ISETP.GE.U32.AND P0, PT, R10, 0x3, PT ;  /* 0x000000030a00780c */ /* 0x000fda0003f06070 */
[----:B------:R-:W-:Y:S05]  /*2830*/  @!P0 BRA `(.L_x_203) ;  /* 0x0000000000c08947 */ /* 0x000fea0003800000 */
[----:B01234-:R-:W-:Y:S01]  /*2840*/  IMAD R2, R7, 0x400, R27 ;  /* 0x0000040007027824 */ /* 0x01ffe200078e021b */
[----:B------:R-:W-:Y:S04]  /*2850*/  BSSY.RECONVERGENT B1, `(.L_x_204) ;  /* 0x0000010000017945 */ /* 0x000fe80003800200 */
[----:B------:R-:W0:Y:S04]  /*2860*/  LDS R10, [R2+0x200] ;  /* 0x00020000020a7984 */ /* 0x000e280000000800 */
        /* <DEDUP_REMOVED lines=14> */
.L_x_205:
[----:B------:R-:W-:Y:S05]  /*2950*/  BSYNC.RECONVERGENT B1 ;  /* 0x0000000000017941 */ /* 0x000fea0003800200 */
.L_x_204:
[----:B------:R-:W-:Y:S04]  /*2960*/  BSSY.RECONVERGENT B1, `(.L_x_206) ;  /* 0x0000009000017945 */ /* 0x000fe80003800200 */
[----:B------:R-:W-:Y:S05]  /*2970*/  @!P1 BRA `(.L_x_207) ;  /* 0x00000000001c9947 */ /* 0x000fea0003800000 */
[----:B0-----:R-:W0:Y:S01]  /*2980*/  LDC.64 R4, c[0x0][0x380] ;  /* 0x0000e000ff047b82 */ /* 0x001e220000000a00 */
[----:B------:R-:W-:Y:S01]  /*2990*/  LEA R3, R7, R18, 0x8 ;  /* 0x0000001207037211 */ /* 0x000fe200078e40ff */
[----:B------:R-:W-:-:S04]  /*29a0*/  IMAD.MOV.U32 R2, RZ, RZ, R9 ;  /* 0x000000ffff027224 */ /* 0x000fc800078e0009 */
[----:B------:R-:W-:-:S04]  /*29b0*/  VIADD R3, R3, 0x100 ;  /* 0x0000010003037836 */ /* 0x000fc80000000000 */
[----:B0-----:R-:W-:-:S04]  /*29c0*/  IMAD.WIDE.U32 R4, R3, 0x8, R4 ;  /* 0x0000000803047825 */ /* 0x001fc800078e0004 */
[----:B------:R-:W-:-:S05]  /*29d0*/  IMAD.MOV.U32 R3, RZ, RZ, RZ ;  /* 0x000000ffff037224 */ /* 0x000fca00078e00ff */
[----:B------:R1:W-:Y:S02]  /*29e0*/  REDG.E.ADD.64.STRONG.GPU desc[UR18][R4.64+0x400], R2 ;  /* 0x000400020400798e */ /* 0x0003e4000c12e512 */
.L_x_207:
[----:B------:R-:W-:Y:S05]  /*29f0*/  BSYNC.RECONVERGENT B1 ;  /* 0x0000000000017941 */ /* 0x000fea0003800200 */
.L_x_206:
[----:B------:R-:W-:Y:S04]  /*2a00*/  BSSY.RECONVERGENT B1, `(.L_x_208) ;  /* 0x0000009000017945 */ /* 0x000fe80003800200 */
[----:B------:R-:W-:Y:S05]  /*2a10*/  @!P2 BRA `(.L_x_209) ;  /* 0x00000000001ca947 */ /* 0x000fea0003800000 */
[----:B01----:R-:W0:Y:S01]  /*2a20*/  LDC.64 R2, c[0x0][0x380] ;  /* 0x0000e000ff027b82 */ /* 0x003e220000000a00 */
[----:B------:R-:W-:Y:S01]  /*2a30*/  IMAD R5, R7, 0x100, R18 ;  /* 0x0000010007057824 */ /* 0x000fe200078e0212 */
[----:B------:R-:W-:-:S03]  /*2a40*/  MOV R4, R6 ;  /* 0x0000000600047202 */ /* 0x000fc60000000f00 */
[----:B------:R-:W-:-:S04]  /*2a50*/  VIADD R5, R5, 0x200 ;  /* 0x0000020005057836 */ /* 0x000fc80000000000 */
[----:B0-----:R-:W-:-:S04]  /*2a60*/  IMAD.WIDE.U32 R2, R5, 0x8, R2 ;  /* 0x0000000805027825 */ /* 0x001fc800078e0002 */
[----:B------:R-:W-:-:S05]  /*2a70*/  IMAD.MOV.U32 R5, RZ, RZ, RZ ;  /* 0x000000ffff057224 */ /* 0x000fca00078e00ff */
[----:B------:R2:W-:Y:S02]  /*2a80*/  REDG.E.ADD.64.STRONG.GPU desc[UR18][R2.64+0x400], R4 ;  /* 0x000400040200798e */ /* 0x0005e4000c12e512 */
.L_x_209:
[----:B------:R-:W-:Y:S05]  /*2a90*/  BSYNC.RECONVERGENT B1 ;  /* 0x0000000000017941 */ /* 0x000fea0003800200 */
.L_x_208:
[----:B------:R-:W-:Y:S04]  /*2aa0*/  BSSY.RECONVERGENT B1, `(.L_x_210) ;  /* 0x0000008000017945 */ /* 0x000fe80003800200 */
[----:B------:R-:W-:Y:S05]  /*2ab0*/  @!P3 BRA `(.L_x_211) ;  /* 0x000000000018b947 */ /* 0x000fea0003800000 */
[----:B012---:R-:W0:Y:S01]  /*2ac0*/  LDC.64 R2, c[0x0][0x380] ;  /* 0x0000e000ff027b82 */ /* 0x007e220000000a00 */
[----:B------:R-:W-:Y:S02]  /*2ad0*/  IMAD R5, R7, 0x100, R18 ;  /* 0x0000010007057824 */ /* 0x000fe400078e0212 */
[----:B------:R-:W-:Y:S02]  /*2ae0*/  IMAD.MOV.U32 R9, RZ, RZ, RZ ;  /* 0x000000ffff097224 */ /* 0x000fe400078e00ff */
[----:B------:R-:W-:-:S04]  /*2af0*/  VIADD R5, R5, 0x300 ;  /* 0x0000030005057836 */ /* 0x000fc80000000000 */
[----:B0-----:R-:W-:-:S05]  /*2b00*/  IMAD.WIDE.U32 R2, R5, 0x8, R2 ;  /* 0x0000000805027825 */ /* 0x001fca00078e0002 */
[----:B------:R3:W-:Y:S02]  /*2b10*/  REDG.E.ADD.64.STRONG.GPU desc[UR18][R2.64+0x400], R8 ;  /* 0x000400080200798e */ /* 0x0007e4000c12e512 */
.L_x_211:
[----:B------:R-:W-:Y:S05]  /*2b20*/  BSYNC.RECONVERGENT B1 ;  /* 0x0000000000017941 */ /* 0x000fea0003800200 */
.L_x_210:
[----:B------:R-:W-:-:S07]  /*2b30*/  VIADD R7, R7, 0x4 ;  /* 0x0000000407077836 */ /* 0x000fce0000000000 */
.L_x_203:
[----:B------:R-:W-:-:S09]  /*2b40*/  UISETP.NE.AND UP0, UPT, UR9, URZ, UPT ;  /* 0x000000ff0900728c */ /* 0x000fd2000bf05270 */
[----:B------:R-:W-:Y:S05]  /*2b50*/  BRA.U !UP0, `(.L_x_150) ;  /* 0x0000000108947547 */ /* 0x000fea000b800000 */
[----:B------:R-:W-:-:S13]  /*2b60*/  ISETP.NE.AND P0, PT, R0, RZ, PT ;  /* 0x000000ff0000720c */ /* 0x000fda0003f05270 */
[----:B------:R-:W-:Y:S05]  /*2b70*/  @!P0 BRA `(.L_x_212) ;  /* 0x0000000000608947 */ /* 0x000fea0003800000 */
[----:B01234-:R-:W-:Y:S01]  /*2b80*/  LEA R2, R7, R27, 0xa ;  /* 0x0000001b07027211 */ /* 0x01ffe200078e50ff */
[----:B------:R-:W-:Y:S04]  /*2b90*/  BSSY.RECONVERGENT B1, `(.L_x_213) ;  /* 0x000000b000017945 */ /* 0x000fe80003800200 */
[----:B------:R-:W0:Y:S04]  /*2ba0*/  LDS R4, [R2+0x200] ;  /* 0x0002000002047984 */ /* 0x000e280000000800 */
        /* <DEDUP_REMOVED lines=9> */
.L_x_214:
[----:B------:R-:W-:Y:S05]  /*2c40*/  BSYNC.RECONVERGENT B1 ;  /* 0x0000000000017941 */ /* 0x000fea0003800200 */
.L_x_213:
[----:B------:R-:W-:Y:S04]  /*2c50*/  BSSY.RECONVERGENT B1, `(.L_x_215) ;  /* 0x0000009000017945 */ /* 0x000fe80003800200 */
[----:B------:R-:W-:Y:S05]  /*2c60*/  @!P1 BRA `(.L_x_216) ;  /* 0x00000000001c9947 */ /* 0x000fea0003800000 */
[----:B0-----:R-:W0:Y:S01]  /*2c70*/  LDC.64 R2, c[0x0][0x380] ;  /* 0x0000e000ff027b82 */ /* 0x001e220000000a00 */
[----:B------:R-:W-:-:S04]  /*2c80*/  IMAD R4, R7, 0x100, R18 ;  /* 0x0000010007047824 */ /* 0x000fc800078e0212 */
[----:B------:R-:W-:Y:S02]  /*2c90*/  VIADD R5, R4, 0x100 ;  /* 0x0000010004057836 */ /* 0x000fe40000000000 */
[----:B------:R-:W-:Y:S02]  /*2ca0*/  IMAD.MOV.U32 R4, RZ, RZ, R0 ;  /* 0x000000ffff047224 */ /* 0x000fe400078e0000 */
[----:B0-----:R-:W-:-:S04]  /*2cb0*/  IMAD.WIDE.U32 R2, R5, 0x8, R2 ;  /* 0x0000000805027825 */ /* 0x001fc800078e0002 */
[----:B------:R-:W-:-:S05]  /*2cc0*/  HFMA2 R5, -RZ, RZ, 0, 0 ;  /* 0x00000000ff057431 */ /* 0x000fca00000001ff */
[----:B------:R1:W-:Y:S02]  /*2cd0*/  REDG.E.ADD.64.STRONG.GPU desc[UR18][R2.64+0x400], R4 ;  /* 0x000400040200798e */ /* 0x0003e4000c12e512 */
.L_x_216:
[----:B------:R-:W-:Y:S05]  /*2ce0*/  BSYNC.RECONVERGENT B1 ;  /* 0x0000000000017941 */ /* 0x000fea0003800200 */
.L_x_215:
[----:B------:R-:W-:-:S07]  /*2cf0*/  VIADD R7, R7, 0x2 ;  /* 0x0000000207077836 */ /* 0x000fce0000000000 */
.L_x_212:
[----:B------:R-:W-:-:S13]  /*2d00*/  ISETP.NE.AND P0, PT, R11, RZ, PT ;  /* 0x000000ff0b00720c */ /* 0x000fda0003f05270 */
[----:B------:R-:W-:Y:S05]  /*2d10*/  @!P0 BRA `(.L_x_150) ;  /* 0x0000000000248947 */ /* 0x000fea0003800000 */
[----:B------:R-:W-:-:S05]  /*2d20*/  IMAD R0, R7, 0x400, R27 ;  /* 0x0000040007007824 */ /* 0x000fca00078e021b */
[----:B012-4-:R-:W0:Y:S02]  /*2d30*/  LDS R4, [R0+0x200] ;  /* 0x0002000000047984 */ /* 0x017e240000000800 */
[----:B0-----:R-:W-:-:S13]  /*2d40*/  ISETP.NE.AND P0, PT, R4, RZ, PT ;  /* 0x000000ff0400720c */ /* 0x001fda0003f05270 */
[----:B------:R-:W-:Y:S05]  /*2d50*/  @!P0 BRA `(.L_x_150) ;  /* 0x0000000000148947 */ /* 0x000fea0003800000 */
[----:B---3--:R-:W0:Y:S01]  /*2d60*/  LDC.64 R2, c[0x0][0x380] ;  /* 0x0000e000ff027b82 */ /* 0x008e220000000a00 */
[----:B------:R-:W-:Y:S02]  /*2d70*/  IMAD R7, R7, 0x100, R18 ;  /* 0x0000010007077824 */ /* 0x000fe400078e0212 */
[----:B------:R-:W-:Y:S02]  /*2d80*/  IMAD.MOV.U32 R5, RZ, RZ, RZ ;  /* 0x000000ffff057224 */ /* 0x000fe400078e00ff */
[----:B0-----:R-:W-:-:S05]  /*2d90*/  IMAD.WIDE.U32 R2, R7, 0x8, R2 ;  /* 0x0000000807027825 */ /* 0x001fca00078e0002 */
[----:B------:R0:W-:Y:S02]  /*2da0*/  REDG.E.ADD.64.STRONG.GPU desc[UR18][R2.64+0x400], R4 ;  /* 0x000400040200798e */ /* 0x0001e4000c12e512 */
.L_x_150:
[----:B------:R-:W-:Y:S05]  /*2db0*/  BSYNC.RECONVERGENT B0 ;  /* 0x0000000000007941 */ /* 0x000fea0003800200 */
.L_x_149:
[----:B------:R-:W1:Y:S01]  /*2dc0*/  LDCU.64 UR4, c[0x0][0x390] ;  /* 0x00007200ff0477ac */ /* 0x000e620008000a00 */
[----:B------:R-:W-:-:S04]  /*2dd0*/  UIADD3 UR6, UP1, UPT, UR6, 0x1, URZ ;  /* 0x0000000106067890 */ /* 0x000fc8000ff3e0ff */
[----:B------:R-:W-:Y:S02]  /*2de0*/  UIADD3.X UR7, UPT, UPT, URZ, UR7, URZ, UP1, !UPT ;  /* 0x00000007ff077290 */ /* 0x000fe40008ffe4ff */
[----:B-1----:R-:W-:-:S04]  /*2df0*/  UIADD3 UR10, UP0, UPT, UR4, -0x1, URZ ;  /* 0xffffffff040a7890 */ /* 0x002fc8000ff1e0ff */
[----:B------:R-:W-:-:S04]  /*2e00*/  UIADD3.X UR11, UPT, UPT, UR5, -0x1, URZ, UP0, !UPT ;  /* 0xffffffff050b7890 */ /* 0x000fc800087fe4ff */
[----:B------:R-:W-:-:S04]  /*2e10*/  USHF.R.U64 UR10, UR10, 0x1e, UR11 ;  /* 0x0000001e0a0a7899 */ /* 0x000fc8000800120b */
[----:B------:R-:W-:-:S04]  /*2e20*/  UIADD3 UR10, UP0, UPT, UR10, 0x1, URZ ;  /* 0x000000010a0a7890 */ /* 0x000fc8000ff1e0ff */
[----:B------:R-:W-:Y:S02]  /*2e30*/  ULEA.HI.X UR11, UR11, URZ, URZ, 0x2, UP0 ;  /* 0x000000ff0b0b7291 */ /* 0x000fe400080f14ff */
[----:B------:R-:W-:-:S04]  /*2e40*/  UISETP.LT.U32.AND UP0, UPT, UR10, UR4, UPT ;  /* 0x000000040a00728c */ /* 0x000fc8000bf01070 */
[----:B------:R-:W-:-:S04]  /*2e50*/  UISETP.LT.U32.AND.EX UP0, UPT, UR11, UR5, UPT, UP0 ;  /* 0x000000050b00728c */ /* 0x000fc8000bf01100 */
[----:B------:R-:W-:Y:S02]  /*2e60*/  USEL UR4, UR10, UR4, UP0 ;  /* 0x000000040a047287 */ /* 0x000fe40008000000 */
[----:B------:R-:W-:Y:S02]  /*2e70*/  USEL UR5, UR11, UR5, UP0 ;  /* 0x000000050b057287 */ /* 0x000fe40008000000 */
[----:B------:R-:W-:-:S04]  /*2e80*/  UISETP.NE.U32.AND UP0, UPT, UR6, UR4, UPT ;  /* 0x000000040600728c */ /* 0x000fc8000bf05070 */
[----:B------:R-:W-:Y:S01]  /*2e90*/  UISETP.NE.AND.EX UP0, UPT, UR7, UR5, UPT, UP0 ;  /* 0x000000050700728c */ /* 0x000fe2000bf05300 */
[----:B------:R-:W-:Y:S08]  /*2ea0*/  BAR.SYNC.DEFER_BLOCKING 0x0 ;  /* 0x0000000000007b1d */ /* 0x000ff00000010000 */
[----:B------:R-:W-:Y:S05]  /*2eb0*/  BRA.U UP0, `(.L_x_217) ;  /* 0xffffffd100dc7547 */ /* 0x000fea000b83ffff */
[----:B------:R-:W-:Y:S05]  /*2ec0*/  EXIT ;  /* 0x000000000000794d */ /* 0x000fea0003800000 */
.L_x_218:
        /* <DEDUP_REMOVED lines=11> */
.L_x_509:


//--------------------- .text._ZN3cub18CUB_300001_SM_10006detail10radix_sort31DeviceRadixSortSingleTileKernelINS1_5radix10policy_hubIjjyE10Policy1000ELNS0_9SortOrderE0EjjyNS1_21identity_decomposer_tEEEvPKT1_PSA_PKT2_PSE_T3_iiT4_ --------------------------
	.section	.text._ZN3cub18CUB_300001_SM_10006detail10radix_sort31DeviceRadixSortSingleTileKernelINS1_5radix10policy_hubIjjyE10Policy1000ELNS0_9SortOrderE0EjjyNS1_21identity_decomposer_tEEEvPKT1_PSA_PKT2_PSE_T3_iiT4_,"ax",@progbits
	.align	128
        .global         _ZN3cub18CUB_300001_SM_10006detail10radix_sort31DeviceRadixSortSingleTileKernelINS1_5radix10policy_hubIjjyE10Policy1000ELNS0_9SortOrderE0EjjyNS1_21identity_decomposer_tEEEvPKT1_PSA_PKT2_PSE_T3_iiT4_
        .type           _ZN3cub18CUB_300001_SM_10006detail10radix_sort31DeviceRadixSortSingleTileKernelINS1_5radix10policy_hubIjjyE10Policy1000ELNS0_9SortOrderE0EjjyNS1_21identity_decomposer_tEEEvPKT1_PSA_PKT2_PSE_T3_iiT4_,@function
        .size           _ZN3cub18CUB_300001_SM_10006detail10radix_sort31DeviceRadixSortSingleTileKernelINS1_5radix10policy_hubIjjyE10Policy1000ELNS0_9SortOrderE0EjjyNS1_21identity_decomposer_tEEEvPKT1_PSA_PKT2_PSE_T3_iiT4_,(.L_x_510 - _ZN3cub18CUB_300001_SM_10006detail10radix_sort31DeviceRadixSortSingleTileKernelINS1_5radix10policy_hubIjjyE10Policy1000ELNS0_9SortOrderE0EjjyNS1_21identity_decomposer_tEEEvPKT1_PSA_PKT2_PSE_T3_iiT4_)
        .other          _ZN3cub18CUB_300001_SM_10006detail10radix_sort31DeviceRadixSortSingleTileKernelINS1_5radix10policy_hubIjjyE10Policy1000ELNS0_9SortOrderE0EjjyNS1_21identity_decomposer_tEEEvPKT1_PSA_PKT2_PSE_T3_iiT4_,@"STO_CUDA_ENTRY STV_DEFAULT"
_ZN3cub18CUB_300001_SM_10006detail10radix_sort31DeviceRadixSortSingleTileKernelINS1_5radix10policy_hubIjjyE10Policy1000ELNS0_9SortOrderE0EjjyNS1_21identity_decomposer_tEEEvPKT1_PSA_PKT2_PSE_T3_iiT4_:
.text._ZN3cub18CUB_300001_SM_10006detail10radix_sort31DeviceRadixSortSingleTileKernelINS1_5radix10policy_hubIjjyE10Policy1000ELNS0_9SortOrderE0EjjyNS1_21identity_decomposer_tEEEvPKT1_PSA_PKT2_PSE_T3_iiT4_:
[----:B------:R-:W-:Y:S01]  /*0000*/  LDC R1, c[0x0][0x37c] ;  /* 0x0000df00ff017b82 */ /* 0x000fe20000000800 */
[----:B------:R-:W0:Y:S01]  /*0010*/  S2R R0, SR_TID.X ;  /* 0x0000000000007919 */ /* 0x000e220000002100 */
[----:B------:R-:W1:Y:S01]  /*0020*/  LDCU UR4, c[0x0][0x3a0] ;  /* 0x00007400ff0477ac */ /* 0x000e620008000800 */
[----:B------:R-:W-:-:S05]  /*0030*/  IMAD.MOV.U32 R16, RZ, RZ, -0x1 ;  /* 0xffffffffff107424 */ /* 0x000fca00078e00ff */
[----:B------:R-:W2:Y:S01]  /*0040*/  LDC.64 R6, c[0x0][0x390] ;  /* 0x0000e400ff067b82 */ /* 0x000ea20000000a00 */
[----:B------:R-:W-:Y:S01]  /*0050*/  IMAD.MOV.U32 R17, RZ, RZ, -0x1 ;  /* 0xffffffffff117424 */ /* 0x000fe200078e00ff */
[----:B------:R-:W3:Y:S01]  /*0060*/  LDCU.64 UR10, c[0x0][0x358] ;  /* 0x00006b00ff0a77ac */ /* 0x000ee20008000a00 */
[----:B------:R-:W-:Y:S02]  /*0070*/  IMAD.MOV.U32 R18, RZ, RZ, -0x1 ;  /* 0xffffffffff127424 */ /* 0x000fe400078e00ff */
[----:B------:R-:W-:Y:S01]  /*0080*/  IMAD.MOV.U32 R19, RZ, RZ, -0x1 ;  /* 0xffffffffff137424 */ /* 0x000fe200078e00ff */
[----:B------:R-:W4:Y:S01]  /*0090*/  LDCU.64 UR6, c[0x0][0x3a8] ;  /* 0x00007500ff0677ac */ /* 0x000f220008000a00 */
[----:B------:R-:W-:Y:S02]  /*00a0*/  IMAD.MOV.U32 R20, RZ, RZ, -0x1 ;  /* 0xffffffffff147424 */ /* 0x000fe400078e00ff */
[----:B------:R-:W-:Y:S02]  /*00b0*/  IMAD.MOV.U32 R21, RZ, RZ, -0x1 ;  /* 0xffffffffff157424 */ /* 0x000fe400078e00ff */
[----:B------:R-:W-:-:S02]  /*00c0*/  IMAD.MOV.U32 R22, RZ, RZ, -0x1 ;  /* 0xffffffffff167424 */ /* 0x000fc400078e00ff */
[----:B------:R-:W-:Y:S02]  /*00d0*/  IMAD.MOV.U32 R12, RZ, RZ, -0x1 ;  /* 0xffffffffff0c7424 */ /* 0x000fe400078e00ff */
[----:B------:R-:W-:Y:S02]  /*00e0*/  IMAD.MOV.U32 R13, RZ, RZ, -0x1 ;  /* 0xffffffffff0d7424 */ /* 0x000fe400078e00ff */
[----:B------:R-:W-:Y:S02]  /*00f0*/  IMAD.MOV.U32 R14, RZ, RZ, -0x1 ;  /* 0xffffffffff0e7424 */ /* 0x000fe400078e00ff */
[----:B------:R-:W-:Y:S02]  /*0100*/  IMAD.MOV.U32 R15, RZ, RZ, -0x1 ;  /* 0xffffffffff0f7424 */ /* 0x000fe400078e00ff */
[----:B------:R-:W-:Y:S02]  /*0110*/  IMAD.MOV.U32 R23, RZ, RZ, -0x1 ;  /* 0xffffffffff177424 */ /* 0x000fe400078e00ff */
[----:B------:R-:W-:-:S02]  /*0120*/  IMAD.MOV.U32 R24, RZ, RZ, -0x1 ;  /* 0xffffffffff187424 */ /* 0x000fc400078e00ff */
[----:B------:R-:W-:Y:S02]  /*0130*/  IMAD.MOV.U32 R25, RZ, RZ, -0x1 ;  /* 0xffffffffff197424 */ /* 0x000fe400078e00ff */
[----:B------:R-:W-:Y:S02]  /*0140*/  IMAD.MOV.U32 R26, RZ, RZ, -0x1 ;  /* 0xffffffffff1a7424 */ /* 0x000fe400078e00ff */
[----:B------:R-:W-:Y:S02]  /*0150*/  IMAD.MOV.U32 R27, RZ, RZ, -0x1 ;  /* 0xffffffffff1b7424 */ /* 0x000fe400078e00ff */
[----:B------:R-:W-:Y:S01]  /*0160*/  IMAD.MOV.U32 R28, RZ, RZ, -0x1 ;  /* 0xffffffffff1c7424 */ /* 0x000fe200078e00ff */
[----:B------:R-:W4:Y:S01]  /*0170*/  S2UR UR5, SR_CgaCtaId ;  /* 0x00000000000579c3 */ /* 0x000f220000008800 */
[----:B0-----:R-:W-:Y:S01]  /*0180*/  IMAD R9, R0, 0x13, RZ ;  /* 0x0000001300097824 */ /* 0x001fe200078e02ff */
[----:B------:R-:W0:Y:S03]  /*0190*/  LDCU UR9, c[0x0][0x3ac] ;  /* 0x00007580ff0977ac */ /* 0x000e260008000800 */
[C---:B------:R-:W-:Y:S01]  /*01a0*/  VIADD R4, R9.reuse, 0x3 ;  /* 0x0000000309047836 */ /* 0x040fe20000000000 */
[C---:B-1----:R-:W-:Y:S01]  /*01b0*/  ISETP.GE.AND P6, PT, R9.reuse, UR4, PT ;  /* 0x0000000409007c0c */ /* 0x042fe2000bfc6270 */
[----:B------:R-:W-:-:S02]  /*01c0*/  VIADD R5, R9, 0x6 ;  /* 0x0000000609057836 */ /* 0x000fc40000000000 */
[C---:B------:R-:W-:Y:S01]  /*01d0*/  VIADD R51, R9.reuse, 0x7 ;  /* 0x0000000709337836 */ /* 0x040fe20000000000 */
[----:B------:R-:W-:Y:S01]  /*01e0*/  ISETP.GE.AND P3, PT, R4, UR4, PT ;  /* 0x0000000404007c0c */ /* 0x000fe2000bf66270 */
[----:B------:R-:W-:Y:S01]  /*01f0*/  VIADD R52, R9, 0x8 ;  /* 0x0000000809347836 */ /* 0x000fe20000000000 */
[----:B------:R-:W-:Y:S01]  /*0200*/  ISETP.GE.AND P0, PT, R5, UR4, PT ;  /* 0x0000000405007c0c */ /* 0x000fe2000bf06270 */
[C---:B------:R-:W-:Y:S01]  /*0210*/  VIADD R53, R9.reuse, 0x9 ;  /* 0x0000000909357836 */ /* 0x040fe20000000000 */
[----:B------:R-:W1:Y:S01]  /*0220*/  LDC.64 R4, c[0x0][0x380] ;  /* 0x0000e000ff047b82 */ /* 0x000e620000000a00 */
[C---:B------:R-:W-:Y:S01]  /*0230*/  VIADD R54, R9.reuse, 0xa ;  /* 0x0000000a09367836 */ /* 0x040fe20000000000 */
[----:B------:R-:W-:Y:S01]  /*0240*/  P2R R50, PR, RZ, 0x1 ;  /* 0x00000001ff327803 */ /* 0x000fe20000000000 */
[C---:B------:R-:W-:Y:S01]  /*0250*/  VIADD R55, R9.reuse, 0xb ;  /* 0x0000000b09377836 */ /* 0x040fe20000000000 */
[----:B------:R-:W-:Y:S01]  /*0260*/  P2R R11, PR, RZ, 0x8 ;  /* 0x00000008ff0b7803 */ /* 0x000fe20000000000 */
[----:B------:R-:W-:-:S02]  /*0270*/  VIADD R56, R9, 0xc ;  /* 0x0000000c09387836 */ /* 0x000fc40000000000 */
[C---:B------:R-:W-:Y:S02]  /*0280*/  VIADD R2, R9.reuse, 0x1 ;  /* 0x0000000109027836 */ /* 0x040fe40000000000 */
[C---:B------:R-:W-:Y:S02]  /*0290*/  VIADD R3, R9.reuse, 0x2 ;  /* 0x0000000209037836 */ /* 0x040fe40000000000 */
[C---:B------:R-:W-:Y:S01]  /*02a0*/  VIADD R57, R9.reuse, 0xd ;  /* 0x0000000d09397836 */ /* 0x040fe20000000000 */
[----:B------:R-:W-:Y:S01]  /*02b0*/  ISETP.GE.AND P5, PT, R2, UR4, PT ;  /* 0x0000000402007c0c */ /* 0x000fe2000bfa6270 */
[----:B------:R-:W-:Y:S01]  /*02c0*/  VIADD R2, R9, 0x4 ;  /* 0x0000000409027836 */ /* 0x000fe20000000000 */
[----:B------:R-:W-:Y:S01]  /*02d0*/  ISETP.GE.AND P4, PT, R3, UR4, PT ;  /* 0x0000000403007c0c */ /* 0x000fe2000bf86270 */
[C---:B------:R-:W-:Y:S01]  /*02e0*/  VIADD R3, R9.reuse, 0x5 ;  /* 0x0000000509037836 */ /* 0x040fe20000000000 */
[----:B------:R-:W-:Y:S01]  /*02f0*/  P2R R8, PR, RZ, 0x20 ;  /* 0x00000020ff087803 */ /* 0x000fe20000000000 */
[----:B------:R-:W-:Y:S01]  /*0300*/  VIADD R58, R9, 0xe ;  /* 0x0000000e093a7836 */ /* 0x000fe20000000000 */
[----:B------:R-:W-:Y:S01]  /*0310*/  ISETP.GE.AND P2, PT, R2, UR4, PT ;  /* 0x0000000402007c0c */ /* 0x000fe2000bf46270 */
[----:B------:R-:W-:Y:S01]  /*0320*/  IMAD.MOV.U32 R2, RZ, RZ, -0x1 ;  /* 0xffffffffff027424 */ /* 0x000fe200078e00ff */
[----:B------:R-:W-:Y:S01]  /*0330*/  ISETP.GE.AND P1, PT, R3, UR4, PT ;  /* 0x0000000403007c0c */ /* 0x000fe2000bf26270 */
[----:B------:R-:W-:Y:S01]  /*0340*/  IMAD.MOV.U32 R3, RZ, RZ, -0x1 ;  /* 0xffffffffff037424 */ /* 0x000fe200078e00ff */
[----:B------:R-:W-:Y:S01]  /*0350*/  P2R R10, PR, RZ, 0x10 ;  /* 0x00000010ff0a7803 */ /* 0x000fe20000000000 */
[C---:B------:R-:W-:Y:S01]  /*0360*/  VIADD R59, R9.reuse, 0xf ;  /* 0x0000000f093b7836 */ /* 0x040fe20000000000 */
[----:B------:R-:W-:Y:S01]  /*0370*/  P2R R49, PR, RZ, 0x2 ;  /* 0x00000002ff317803 */ /* 0x000fe20000000000 */
[----:B-1----:R-:W-:Y:S01]  /*0380*/  IMAD.WIDE.U32 R4, R9, 0x4, R4 ;  /* 0x0000000409047825 */ /* 0x002fe200078e0004 */
[----:B------:R-:W-:-:S03]  /*0390*/  P2R R48, PR, RZ, 0x4 ;  /* 0x00000004ff307803 */ /* 0x000fc60000000000 */
[----:B------:R-:W-:Y:S01]  /*03a0*/  VIADD R60, R9, 0x10 ;  /* 0x00000010093c7836 */ /* 0x000fe20000000000 */
[----:B---3--:R1:W5:Y:S01]  /*03b0*/  @!P0 LDG.E R16, desc[UR10][R4.64+0x18] ;  /* 0x0000180a04108981 */ /* 0x008362000c1e1900 */
[----:B------:R-:W-:Y:S01]  /*03c0*/  ISETP.GE.AND P0, PT, R51, UR4, PT ;  /* 0x0000000433007c0c */ /* 0x000fe2000bf06270 */
[C---:B------:R-:W-:Y:S02]  /*03d0*/  VIADD R61, R9.reuse, 0x11 ;  /* 0x00000011093d7836 */ /* 0x040fe40000000000 */
[C---:B------:R-:W-:Y:S01]  /*03e0*/  VIADD R62, R9.reuse, 0x12 ;  /* 0x00000012093e7836 */ /* 0x040fe20000000000 */
[----:B------:R-:W-:Y:S01]  /*03f0*/  P2R R51, PR, RZ, 0x1 ;  /* 0x00000001ff337803 */ /* 0x000fe20000000000 */
[----:B------:R1:W5:Y:S01]  /*0400*/  @!P6 LDG.E R2, desc[UR10][R4.64] ;  /* 0x0000000a0402e981 */ /* 0x000362000c1e1900 */
[----:B--2---:R-:W-:-:S03]  /*0410*/  IMAD.WIDE.U32 R6, R9, 0x4, R6 ;  /* 0x0000000409067825 */ /* 0x004fc600078e0006 */
[----:B------:R1:W5:Y:S04]  /*0420*/  @!P5 LDG.E R3, desc[UR10][R4.64+0x4] ;  /* 0x0000040a0403d981 */ /* 0x000368000c1e1900 */
[----:B------:R1:W5:Y:S01]  /*0430*/  @!P0 LDG.E R17, desc[UR10][R4.64+0x1c] ;  /* 0x00001c0a04118981 */ /* 0x000362000c1e1900 */
[----:B------:R-:W-:-:S03]  /*0440*/  ISETP.GE.AND P0, PT, R52, UR4, PT ;  /* 0x0000000434007c0c */ /* 0x000fc6000bf06270 */
[----:B------:R1:W5:Y:S01]  /*0450*/  @!P4 LDG.E R12, desc[UR10][R4.64+0x8] ;  /* 0x0000080a040cc981 */ /* 0x000362000c1e1900 */
[----:B------:R-:W-:-:S03]  /*0460*/  P2R R52, PR, RZ, 0x1 ;  /* 0x00000001ff347803 */ /* 0x000fc60000000000 */
[----:B------:R1:W5:Y:S04]  /*0470*/  @!P3 LDG.E R13, desc[UR10][R4.64+0xc] ;  /* 0x00000c0a040db981 */ /* 0x000368000c1e1900 */
[----:B------:R1:W5:Y:S04]  /*0480*/  @!P2 LDG.E R14, desc[UR10][R4.64+0x10] ;  /* 0x0000100a040ea981 */ /* 0x000368000c1e1900 */
[----:B------:R1:W5:Y:S01]  /*0490*/  @!P0 LDG.E R18, desc[UR10][R4.64+0x20] ;  /* 0x0000200a04128981 */ /* 0x000362000c1e1900 */
[----:B------:R-:W-:-:S03]  /*04a0*/  ISETP.GE.AND P0, PT, R53, UR4, PT ;  /* 0x0000000435007c0c */ /* 0x000fc6000bf06270 */
[----:B------:R1:W5:Y:S01]  /*04b0*/  @!P1 LDG.E R15, desc[UR10][R4.64+0x14] ;  /* 0x0000140a040f9981 */ /* 0x000362000c1e1900 */
[----:B------:R-:W-:-:S09]  /*04c0*/  P2R R53, PR, RZ, 0x1 ;  /* 0x00000001ff357803 */ /* 0x000fd20000000000 */
[----:B------:R1:W5:Y:S01]  /*04d0*/  @!P0 LDG.E R19, desc[UR10][R4.64+0x24] ;  /* 0x0000240a04138981 */ /* 0x000362000c1e1900 */
[----:B------:R-:W-:-:S04]  /*04e0*/  ISETP.GE.AND P0, PT, R54, UR4, PT ;  /* 0x0000000436007c0c */ /* 0x000fc8000bf06270 */
        /* <DEDUP_REMOVED lines=8> */
[----:B------:R-:W-:-:S04]  /*0570*/  ISETP.NE.AND P0, PT, R55, RZ, PT ;  /* 0x000000ff3700720c */ /* 0x000fc80003f05270 */
[----:B------:R-:W-:Y:S02]  /*0580*/  P2R R55, PR, RZ, 0x1 ;  /* 0x00000001ff377803 */ /* 0x000fe40000000000 */
        /* <DEDUP_REMOVED lines=8> */
[----:B------:R-:W-:Y:S02]  /*0610*/  ISETP.NE.AND P0, PT, R50, RZ, PT ;  /* 0x000000ff3200720c */ /* 0x000fe40003f05270 */
[----:B------:R-:W-:Y:S02]  /*0620*/  ISETP.GE.AND P1, PT, R57, UR4, PT ;  /* 0x0000000439007c0c */ /* 0x000fe4000bf26270 */
[----:B------:R-:W-:Y:S02]  /*0630*/  P2R R50, PR, RZ, 0x1 ;  /* 0x00000001ff327803 */ /* 0x000fe40000000000 */
[----:B------:R-:W-:Y:S02]  /*0640*/  ISETP.NE.AND P0, PT, R49, RZ, PT ;  /* 0x000000ff3100720c */ /* 0x000fe40003f05270 */
[----:B------:R-:W-:-:S02]  /*0650*/  ISETP.GE.AND P2, PT, R58, UR4, PT ;  /* 0x000000043a007c0c */ /* 0x000fc4000bf46270 */
[----:B------:R-:W-:Y:S02]  /*0660*/  ISETP.GE.AND P3, PT, R59, UR4, PT ;  /* 0x000000043b007c0c */ /* 0x000fe4000bf66270 */
[----:B------:R-:W-:Y:S02]  /*0670*/  ISETP.GE.AND P4, PT, R60, UR4, PT ;  /* 0x000000043c007c0c */ /* 0x000fe4000bf86270 */
[----:B------:R-:W-:Y:S01]  /*0680*/  ISETP.GE.AND P5, PT, R61, UR4, PT ;  /* 0x000000043d007c0c */ /* 0x000fe2000bfa6270 */
[----:B------:R1:W5:Y:S01]  /*0690*/  @!P1 LDG.E R23, desc[UR10][R4.64+0x34] ;  /* 0x0000340a04179981 */ /* 0x000362000c1e1900 */
[----:B------:R-:W-:Y:S02]  /*06a0*/  ISETP.GE.AND P6, PT, R62, UR4, PT ;  /* 0x000000043e007c0c */ /* 0x000fe4000bfc6270 */
[----:B------:R-:W-:Y:S02]  /*06b0*/  P2R R49, PR, RZ, 0x1 ;  /* 0x00000001ff317803 */ /* 0x000fe40000000000 */
[----:B------:R-:W-:Y:S01]  /*06c0*/  ISETP.NE.AND P0, PT, R48, RZ, PT ;  /* 0x000000ff3000720c */ /* 0x000fe20003f05270 */
[----:B------:R1:W5:Y:S03]  /*06d0*/  @!P2 LDG.E R24, desc[UR10][R4.64+0x38] ;  /* 0x0000380a0418a981 */ /* 0x000366000c1e1900 */
[----:B------:R-:W-:Y:S01]  /*06e0*/  P2R R48, PR, RZ, 0x1 ;  /* 0x00000001ff307803 */ /* 0x000fe20000000000 */
[----:B------:R1:W5:Y:S01]  /*06f0*/  @!P3 LDG.E R25, desc[UR10][R4.64+0x3c] ;  /* 0x00003c0a0419b981 */ /* 0x000362000c1e1900 */
[----:B------:R-:W-:-:S03]  /*0700*/  ISETP.NE.AND P0, PT, R11, RZ, PT ;  /* 0x000000ff0b00720c */ /* 0x000fc60003f05270 */
[----:B------:R1:W5:Y:S01]  /*0710*/  @!P4 LDG.E R26, desc[UR10][R4.64+0x40] ;  /* 0x0000400a041ac981 */ /* 0x000362000c1e1900 */
[----:B------:R-:W-:-:S03]  /*0720*/  P2R R11, PR, RZ, 0x1 ;  /* 0x00000001ff0b7803 */ /* 0x000fc60000000000 */
[----:B------:R1:W5:Y:S01]  /*0730*/  @!P5 LDG.E R27, desc[UR10][R4.64+0x44] ;  /* 0x0000440a041bd981 */ /* 0x000362000c1e1900 */
[----:B------:R-:W-:-:S03]  /*0740*/  ISETP.NE.AND P0, PT, R10, RZ, PT ;  /* 0x000000ff0a00720c */ /* 0x000fc60003f05270 */
[----:B------:R1:W5:Y:S01]  /*0750*/  @!P6 LDG.E R28, desc[UR10][R4.64+0x48] ;  /* 0x0000480a041ce981 */ /* 0x000362000c1e1900 */
[----:B------:R-:W-:Y:S01]  /*0760*/  BAR.SYNC.DEFER_BLOCKING 0x0 ;  /* 0x0000000000007b1d */ /* 0x000fe20000010000 */
[----:B------:R-:W-:Y:S02]  /*0770*/  P2R R10, PR, RZ, 0x1 ;  /* 0x00000001ff0a7803 */ /* 0x000fe40000000000 */
[----:B------:R-:W-:-:S04]  /*0780*/  ISETP.NE.AND P0, PT, R8, RZ, PT ;  /* 0x000000ff0800720c */ /* 0x000fc80003f05270 */
[----:B------:R-:W-:Y:S02]  /*0790*/  P2R R8, PR, RZ, 0x1 ;  /* 0x00000001ff087803 */ /* 0x000fe40000000000 */
[----:B------:R-:W-:-:S13]  /*07a0*/  ISETP.GE.AND P0, PT, R9, UR4, PT ;  /* 0x0000000409007c0c */ /* 0x000fda000bf06270 */
[----:B------:R1:W5:Y:S01]  /*07b0*/  @!P0 LDG.E R29, desc[UR10][R6.64] ;  /* 0x0000000a061d8981 */ /* 0x000362000c1e1900 */
[----:B------:R-:W-:-:S03]  /*07c0*/  ISETP.NE.AND P0, PT, R8, RZ, PT ;  /* 0x000000ff0800720c */ /* 0x000fc60003f05270 */
[----:B------:R1:W5:Y:S04]  /*07d0*/  @!P1 LDG.E R42, desc[UR10][R6.64+0x34] ;  /* 0x0000340a062a9981 */ /* 0x000368000c1e1900 */
[----:B------:R1:W5:Y:S04]  /*07e0*/  @!P2 LDG.E R43, desc[UR10][R6.64+0x38] ;  /* 0x0000380a062ba981 */ /* 0x000368000c1e1900 */
[----:B------:R1:W5:Y:S04]  /*07f0*/  @!P3 LDG.E R44, desc[UR10][R6.64+0x3c] ;  /* 0x00003c0a062cb981 */ /* 0x000368000c1e1900 */
[----:B------:R1:W5:Y:S01]  /*0800*/  @!P0 LDG.E R30, desc[UR10][R6.64+0x4] ;  /* 0x0000040a061e8981 */ /* 0x000362000c1e1900 */
[----:B------:R-:W-:-:S03]  /*0810*/  ISETP.NE.AND P0, PT, R10, RZ, PT ;  /* 0x000000ff0a00720c */ /* 0x000fc60003f05270 */
[----:B------:R1:W5:Y:S04]  /*0820*/  @!P4 LDG.E R45, desc[UR10][R6.64+0x40] ;  /* 0x0000400a062dc981 */ /* 0x000368000c1e1900 */
[----:B------:R1:W5:Y:S04]  /*0830*/  @!P5 LDG.E R46, desc[UR10][R6.64+0x44] ;  /* 0x0000440a062ed981 */ /* 0x000368000c1e1900 */
[----:B------:R1:W5:Y:S04]  /*0840*/  @!P6 LDG.E R47, desc[UR10][R6.64+0x48] ;  /* 0x0000480a062fe981 */ /* 0x000368000c1e1900 */
[----:B------:R1:W5:Y:S01]  /*0850*/  @!P0 LDG.E R31, desc[UR10][R6.64+0x8] ;  /* 0x0000080a061f8981 */ /* 0x000362000c1e1900 */
[----:B------:R-:W-:-:S13]  /*0860*/  ISETP.NE.AND P0, PT, R11, RZ, PT ;  /* 0x000000ff0b00720c */ /* 0x000fda0003f05270 */
        /* <DEDUP_REMOVED lines=17> */
[----:B------:R-:W-:Y:S01]  /*0980*/  ISETP.NE.AND P0, PT, R56, RZ, PT ;  /* 0x000000ff3800720c */ /* 0x000fe20003f05270 */
[----:B------:R-:W2:Y:S01]  /*0990*/  S2R R48, SR_LANEID ;  /* 0x0000000000307919 */ /* 0x000ea20000000000 */
[----:B------:R-:W-:Y:S02]  /*09a0*/  UMOV UR4, 0x400 ;  /* 0x0000040000047882 */ /* 0x000fe40000000000 */
[----:B----4-:R-:W-:-:S09]  /*09b0*/  ULEA UR4, UR5, UR4, 0x18 ;  /* 0x0000000405047291 */ /* 0x010fd2000f8ec0ff */
[----:B------:R1:W5:Y:S01]  /*09c0*/  @!P0 LDG.E R41, desc[UR10][R6.64+0x30] ;  /* 0x0000300a06298981 */ /* 0x000362000c1e1900 */
[----:B------:R-:W-:Y:S02]  /*09d0*/  LEA R49, R0, UR4, 0x2 ;  /* 0x0000000400317c11 */ /* 0x000fe4000f8e10ff */
[----:B------:R-:W-:-:S03]  /*09e0*/  SHF.R.U32.HI R124, RZ, 0x5, R0 ;  /* 0x00000005ff7c7819 */ /* 0x000fc60000011600 */
[----:B------:R-:W-:Y:S01]  /*09f0*/  IMAD R51, R0, 0x80, R49 ;  /* 0x0000008000337824 */ /* 0x000fe200078e0231 */
[----:B------:R-:W-:-:S03]  /*0a00*/  LEA R50, R124, UR4, 0x2 ;  /* 0x000000047c327c11 */ /* 0x000fc6000f8e10ff */
[----:B------:R-:W-:Y:S01]  /*0a10*/  IMAD R53, R0, -0x38, R51 ;  /* 0xffffffc800357824 */ /* 0x000fe200078e0233 */
[----:B------:R-:W-:Y:S02]  /*0a20*/  UIADD3 UR8, UPT, UPT, UR6, 0x6, URZ ;  /* 0x0000000606087890 */ /* 0x000fe4000fffe0ff */
[----:B------:R-:W-:Y:S01]  /*0a30*/  UIADD3 UR5, UPT, UPT, -UR6, UR7, URZ ;  /* 0x0000000706057290 */ /* 0x000fe2000fffe1ff */
[----:B01----:R-:W-:Y:S11]  /*0a40*/  BAR.SYNC.DEFER_BLOCKING 0x0 ;  /* 0x0000000000007b1d */ /* 0x003ff60000010000 */
.L_x_220:
[----:B------:R-:W-:Y:S01]  /*0a50*/  UISETP.LT.AND UP0, UPT, UR5, 0x6, UPT ;  /* 0x000000060500788c */ /* 0x000fe2000bf01270 */
[----:B------:R-:W-:Y:S01]  /*0a60*/  STS [R49], RZ ;  /* 0x000000ff31007388 */ /* 0x000fe20000000800 */
[----:B------:R-:W-:Y:S01]  /*0a70*/  UIADD3 UR6, UPT, UPT, UR8, -0x6, URZ ;  /* 0xfffffffa08067890 */ /* 0x000fe2000fffe0ff */
[----:B--2---:R-:W-:Y:S01]  /*0a80*/  ISETP.NE.AND P1, PT, R48, 0x1f, PT ;  /* 0x0000001f3000780c */ /* 0x004fe20003f25270 */
[----:B------:R-:W-:Y:S01]  /*0a90*/  USEL UR4, UR5, 0x6, UP0 ;  /* 0x0000000605047887 */ /* 0x000fe20008000000 */
[----:B------:R-:W-:Y:S01]  /*0aa0*/  STS [R49+0x400], RZ ;  /* 0x000400ff31007388 */ /* 0x000fe20000000800 */
[C---:B------:R-:W-:Y:S01]  /*0ab0*/  ISETP.NE.AND P2, PT, R124.reuse, 0x6, PT ;  /* 0x000000067c00780c */ /* 0x040fe20003f45270 */
[----:B------:R-:W-:Y:S01]  /*0ac0*/  UISETP.GE.AND UP0, UPT, UR8, UR9, UPT ;  /* 0x000000090800728c */ /* 0x000fe2000bf06270 */
[----:B0----5:R-:W-:Y:S01]  /*0ad0*/  SHF.R.U32.HI R4, RZ, UR6, R2 ;  /* 0x00000006ff047c19 */ /* 0x021fe20008011602 */
[----:B------:R-:W-:Y:S01]  /*0ae0*/  UBMSK UR4, URZ, UR4 ;  /* 0x00000004ff04729b */ /* 0x000fe20008000000 */
[----:B------:R-:W-:Y:S01]  /*0af0*/  STS [R49+0x800], RZ ;  /* 0x000800ff31007388 */ /* 0x000fe20000000800 */
[----:B------:R-:W-:-:S03]  /*0b00*/  ISETP.NE.AND P3, PT, R124, 0x7, PT ;  /* 0x000000077c00780c */ /* 0x000fc60003f65270 */
[----:B------:R-:W-:Y:S01]  /*0b10*/  STS [R49+0xc00], RZ ;  /* 0x000c00ff31007388 */ /* 0x000fe20000000800 */
[----:B------:R-:W-:-:S03]  /*0b20*/  LOP3.LUT R4, R4, UR4, RZ, 0xc0, !PT ;  /* 0x0000000404047c12 */ /* 0x000fc6000f8ec0ff */
[----:B------:R-:W-:Y:S02]  /*0b30*/  STS [R49+0x1000], RZ ;  /* 0x001000ff31007388 */ /* 0x000fe40000000800 */
[----:B------:R-:W-:Y:S01]  /*0b40*/  IMAD.SHL.U32 R5, R4, 0x400, RZ ;  /* 0x0000040004057824 */ /* 0x000fe200078e00ff */
[----:B------:R-:W-:Y:S01]  /*0b50*/  SHF.R.U32.HI R4, RZ, 0x4, R4 ;  /* 0x00000004ff047819 */ /* 0x000fe20000011604 */
[----:B------:R-:W-:Y:S03]  /*0b60*/  STS [R49+0x1400], RZ ;  /* 0x001400ff31007388 */ /* 0x000fe60000000800 */
[----:B------:R-:W-:Y:S01]  /*0b70*/  LOP3.LUT R54, R5, 0x7c00, RZ, 0xc0, !PT ;  /* 0x00007c0005367812 */ /* 0x000fe200078ec0ff */
[----:B------:R-:W-:Y:S01]  /*0b80*/  STS [R49+0x1800], RZ ;  /* 0x001800ff31007388 */ /* 0x000fe20000000800 */
[----:B------:R-:W-:-:S03]  /*0b90*/  LOP3.LUT R4, R4, 0xffffffe, RZ, 0xc0, !PT ;  /* 0x0ffffffe04047812 */ /* 0x000fc600078ec0ff */
[----:B------:R-:W-:Y:S01]  /*0ba0*/  STS [R49+0x1c00], RZ ;  /* 0x001c00ff31007388 */ /* 0x000fe20000000800 */
[----:B------:R-:W-:Y:S02]  /*0bb0*/  IADD3 R54, PT, PT, R4, R49, R54 ;  /* 0x0000003104367210 */ /* 0x000fe40007ffe036 */
[----:B------:R-:W-:Y:S01]  /*0bc0*/  SHF.R.U32.HI R4, RZ, UR6, R3 ;  /* 0x00000006ff047c19 */ /* 0x000fe20008011603 */
[----:B------:R-:W-:Y:S03]  /*0bd0*/  STS [R49+0x2000], RZ ;  /* 0x002000ff31007388 */ /* 0x000fe60000000800 */
[----:B------:R-:W-:Y:S01]  /*0be0*/  LOP3.LUT R4, R4, UR4, RZ, 0xc0, !PT ;  /* 0x0000000404047c12 */ /* 0x000fe2000f8ec0ff */
[----:B------:R-:W-:Y:S04]  /*0bf0*/  STS [R49+0x2400], RZ ;  /* 0x002400ff31007388 */ /* 0x000fe80000000800 */
[----:B------:R-:W-:Y:S01]  /*0c00*/  STS [R49+0x2800], RZ ;  /* 0x002800ff31007388 */ /* 0x000fe20000000800 */
[----:B------:R-:W-:Y:S01]  /*0c10*/  IMAD.SHL.U32 R5, R4, 0x400, RZ ;  /* 0x0000040004057824 */ /* 0x000fe200078e00ff */
[----:B------:R-:W-:-:S02]  /*0c20*/  SHF.R.U32.HI R4, RZ, 0x4, R4 ;  /* 0x00000004ff047819 */ /* 0x000fc40000011604 */
[----:B------:R-:W-:Y:S02]  /*0c30*/  STS [R49+0x2c00], RZ ;  /* 0x002c00ff31007388 */ /* 0x000fe40000000800 */
[----:B------:R-:W-:Y:S02]  /*0c40*/  LOP3.LUT R56, R5, 0x7c00, RZ, 0xc0, !PT ;  /* 0x00007c0005387812 */ /* 0x000fe400078ec0ff */
        /* <DEDUP_REMOVED lines=32> */
[----:B------:R-:W0:Y:S02]  /*0e50*/  LDS.U16 R52, [R54] ;  /* 0x0000000036347984 */ /* 0x000e240000000400 */
[----:B0-----:R-:W-:-:S05]  /*0e60*/  VIADD R5, R52, 0x1 ;  /* 0x0000000134057836 */ /* 0x001fca0000000000 */
[----:B------:R0:W-:Y:S04]  /*0e70*/  STS.U16 [R54], R5 ;  /* 0x0000000536007388 */ /* 0x0001e80000000400 */
[----:B------:R-:W1:Y:S01]  /*0e80*/  LDS.U16 R57, [R56] ;  /* 0x0000000038397984 */ /* 0x000e620000000400 */
[----:B0-----:R-:W-:Y:S01]  /*0e90*/  IMAD.SHL.U32 R5, R4, 0x400, RZ ;  /* 0x0000040004057824 */ /* 0x001fe200078e00ff */
[----:B------:R-:W-:-:S04]  /*0ea0*/  SHF.R.U32.HI R4, RZ, 0x4, R4 ;  /* 0x00000004ff047819 */ /* 0x000fc80000011604 */
[----:B------:R-:W-:Y:S02]  /*0eb0*/  LOP3.LUT R60, R5, 0x7c00, RZ, 0xc0, !PT ;  /* 0x00007c00053c7812 */ /* 0x000fe400078ec0ff */
[----:B------:R-:W-:-:S04]  /*0ec0*/  LOP3.LUT R4, R4, 0xffffffe, RZ, 0xc0, !PT ;  /* 0x0ffffffe04047812 */ /* 0x000fc800078ec0ff */
[----:B------:R-:W-:Y:S02]  /*0ed0*/  IADD3 R60, PT, PT, R4, R49, R60 ;  /* 0x00000031043c7210 */ /* 0x000fe40007ffe03c */
[----:B------:R-:W-:-:S04]  /*0ee0*/  SHF.R.U32.HI R4, RZ, UR6, R14 ;  /* 0x00000006ff047c19 */ /* 0x000fc8000801160e */
[----:B------:R-:W-:-:S05]  /*0ef0*/  LOP3.LUT R4, R4, UR4, RZ, 0xc0, !PT ;  /* 0x0000000404047c12 */ /* 0x000fca000f8ec0ff */
[----:B------:R-:W-:Y:S01]  /*0f00*/  IMAD.SHL.U32 R6, R4, 0x400, RZ ;  /* 0x0000040004067824 */ /* 0x000fe200078e00ff */
[----:B------:R-:W-:-:S04]  /*0f10*/  SHF.R.U32.HI R4, RZ, 0x4, R4 ;  /* 0x00000004ff047819 */ /* 0x000fc80000011604 */
[----:B------:R-:W-:Y:S02]  /*0f20*/  LOP3.LUT R6, R6, 0x7c00, RZ, 0xc0, !PT ;  /* 0x00007c0006067812 */ /* 0x000fe400078ec0ff */
[----:B------:R-:W-:-:S04]  /*0f30*/  LOP3.LUT R4, R4, 0xffffffe, RZ, 0xc0, !PT ;  /* 0x0ffffffe04047812 */ /* 0x000fc800078ec0ff */
[----:B------:R-:W-:Y:S01]  /*0f40*/  IADD3 R62, PT, PT, R4, R49, R6 ;  /* 0x00000031043e7210 */ /* 0x000fe20007ffe006 */
[----:B-1----:R-:W-:Y:S01]  /*0f50*/  VIADD R7, R57, 0x1 ;  /* 0x0000000139077836 */ /* 0x002fe20000000000 */
[----:B------:R-:W-:-:S04]  /*0f60*/  SHF.R.U32.HI R4, RZ, UR6, R15 ;  /* 0x00000006ff047c19 */ /* 0x000fc8000801160f */
[----:B------:R-:W-:Y:S01]  /*0f70*/  STS.U16 [R56], R7 ;  /* 0x0000000738007388 */ /* 0x000fe20000000400 */
[----:B------:R-:W-:-:S03]  /*0f80*/  LOP3.LUT R4, R4, UR4, RZ, 0xc0, !PT ;  /* 0x0000000404047c12 */ /* 0x000fc6000f8ec0ff */
        /* <DEDUP_REMOVED lines=129> */
[----:B------:R-:W-:Y:S01]  /*17a0*/  SHF.R.U32.HI R4, RZ, UR6, R28 ;  /* 0x00000006ff047c19 */ /* 0x000fe2000801161c */
[----:B------:R-:W0:Y:S03]  /*17b0*/  S2UR UR6, SR_CgaCtaId ;  /* 0x00000000000679c3 */ /* 0x000e260000008800 */
[----:B------:R-:W-:Y:S01]  /*17c0*/  LOP3.LUT R4, R4, UR4, RZ, 0xc0, !PT ;  /* 0x0000000404047c12 */ /* 0x000fe2000f8ec0ff */
[----:B------:R-:W-:-:S04]  /*17d0*/  UMOV UR4, 0x400 ;  /* 0x0000040000047882 */ /* 0x000fc80000000000 */
[----:B------:R-:W-:Y:S01]  /*17e0*/  IMAD.SHL.U32 R6, R4, 0x400, RZ ;  /* 0x0000040004067824 */ /* 0x000fe200078e00ff */
[----:B------:R-:W-:-:S04]  /*17f0*/  SHF.R.U32.HI R4, RZ, 0x4, R4 ;  /* 0x00000004ff047819 */ /* 0x000fc80000011604 */
[----:B------:R-:W-:Y:S02]  /*1800*/  LOP3.LUT R6, R6, 0x7c00, RZ, 0xc0, !PT ;  /* 0x00007c0006067812 */ /* 0x000fe400078ec0ff */
[----:B------:R-:W-:-:S04]  /*1810*/  LOP3.LUT R4, R4, 0xffffffe, RZ, 0xc0, !PT ;  /* 0x0ffffffe04047812 */ /* 0x000fc800078ec0ff */
[----:B------:R-:W-:Y:S01]  /*1820*/  IADD3 R90, PT, PT, R4, R49, R6 ;  /* 0x00000031045a7210 */ /* 0x000fe20007ffe006 */
[----:B-1----:R-:W-:Y:S01]  /*1830*/  VIADD R7, R85, 0x1 ;  /* 0x0000000155077836 */ /* 0x002fe20000000000 */
[----:B0-----:R-:W-:-:S04]  /*1840*/  ULEA UR4, UR6, UR4, 0x18 ;  /* 0x0000000406047291 */ /* 0x001fc8000f8ec0ff */
[----:B------:R-:W-:Y:S04]  /*1850*/  STS.U16 [R84], R7 ;  /* 0x0000000754007388 */ /* 0x000fe80000000400 */
[----:B------:R-:W0:Y:S02]  /*1860*/  LDS.U16 R87, [R86] ;  /* 0x0000000056577984 */ /* 0x000e240000000400 */
[----:B0-----:R-:W-:-:S05]  /*1870*/  VIADD R5, R87, 0x1 ;  /* 0x0000000157057836 */ /* 0x001fca0000000000 */
[----:B------:R-:W-:Y:S04]  /*1880*/  STS.U16 [R86], R5 ;  /* 0x0000000556007388 */ /* 0x000fe80000000400 */
[----:B------:R-:W0:Y:S02]  /*1890*/  LDS.U16 R89, [R88] ;  /* 0x0000000058597984 */ /* 0x000e240000000400 */
[----:B0-----:R-:W-:-:S05]  /*18a0*/  VIADD R7, R89, 0x1 ;  /* 0x0000000159077836 */ /* 0x001fca0000000000 */
[----:B------:R-:W-:Y:S04]  /*18b0*/  STS.U16 [R88], R7 ;  /* 0x0000000758007388 */ /* 0x000fe80000000400 */
[----:B------:R-:W0:Y:S02]  /*18c0*/  LDS.U16 R91, [R90] ;  /* 0x000000005a5b7984 */ /* 0x000e240000000400 */
[----:B0-----:R-:W-:-:S05]  /*18d0*/  VIADD R5, R91, 0x1 ;  /* 0x000000015b057836 */ /* 0x001fca0000000000 */
[----:B------:R-:W-:Y:S01]  /*18e0*/  STS.U16 [R90], R5 ;  /* 0x000000055a007388 */ /* 0x000fe20000000400 */
[----:B------:R-:W-:Y:S06]  /*18f0*/  BAR.SYNC.DEFER_BLOCKING 0x0 ;  /* 0x0000000000007b1d */ /* 0x000fec0000010000 */
[----:B------:R-:W-:Y:S04]  /*1900*/  LDS R92, [R51] ;  /* 0x00000000335c7984 */ /* 0x000fe80000000800 */
[----:B------:R-:W0:Y:S04]  /*1910*/  LDS R93, [R51+0x4] ;  /* 0x00000400335d7984 */ /* 0x000e280000000800 */
[----:B------:R-:W1:Y:S04]  /*1920*/  LDS R94, [R51+0x8] ;  /* 0x00000800335e7984 */ /* 0x000e680000000800 */
[----:B------:R-:W2:Y:S04]  /*1930*/  LDS R95, [R51+0xc] ;  /* 0x00000c00335f7984 */ /* 0x000ea80000000800 */
[----:B------:R-:W3:Y:S04]  /*1940*/  LDS R96, [R51+0x10] ;  /* 0x0000100033607984 */ /* 0x000ee80000000800 */
[----:B------:R-:W4:Y:S04]  /*1950*/  LDS R97, [R51+0x14] ;  /* 0x0000140033617984 */ /* 0x000f280000000800 */
[----:B------:R-:W4:Y:S04]  /*1960*/  LDS R98, [R51+0x18] ;  /* 0x0000180033627984 */ /* 0x000f280000000800 */
[----:B------:R-:W4:Y:S04]  /*1970*/  LDS R99, [R51+0x1c] ;  /* 0x00001c0033637984 */ /* 0x000f280000000800 */
[----:B------:R-:W4:Y:S04]  /*1980*/  LDS R100, [R51+0x20] ;  /* 0x0000200033647984 */ /* 0x000f280000000800 */
[----:B------:R-:W4:Y:S04]  /*1990*/  LDS R101, [R51+0x24] ;  /* 0x0000240033657984 */ /* 0x000f280000000800 */
[----:B------:R-:W4:Y:S04]  /*19a0*/  LDS R102, [R51+0x28] ;  /* 0x0000280033667984 */ /* 0x000f280000000800 */
[----:B------:R-:W4:Y:S01]  /*19b0*/  LDS R103, [R51+0x2c] ;  /* 0x00002c0033677984 */ /* 0x000f220000000800 */
[----:B0-----:R-:W-:-:S03]  /*19c0*/  IMAD.IADD R93, R92, 0x1, R93 ;  /* 0x000000015c5d7824 */ /* 0x001fc600078e025d */
[----:B------:R-:W0:Y:S01]  /*19d0*/  LDS R104, [R51+0x30] ;  /* 0x0000300033687984 */ /* 0x000e220000000800 */
[----:B-1----:R-:W-:-:S03]  /*19e0*/  IMAD.IADD R94, R94, 0x1, R93 ;  /* 0x000000015e5e7824 */ /* 0x002fc600078e025d */
[----:B------:R-:W1:Y:S01]  /*19f0*/  LDS R105, [R51+0x34] ;  /* 0x0000340033697984 */ /* 0x000e620000000800 */
[----:B--2---:R-:W-:-:S03]  /*1a00*/  IMAD.IADD R95, R95, 0x1, R94 ;  /* 0x000000015f5f7824 */ /* 0x004fc600078e025e */
[----:B------:R-:W2:Y:S01]  /*1a10*/  LDS R106, [R51+0x38] ;  /* 0x00003800336a7984 */ /* 0x000ea20000000800 */
[----:B---3--:R-:W-:-:S03]  /*1a20*/  IMAD.IADD R96, R96, 0x1, R95 ;  /* 0x0000000160607824 */ /* 0x008fc600078e025f */
[----:B------:R-:W3:Y:S01]  /*1a30*/  LDS R107, [R51+0x3c] ;  /* 0x00003c00336b7984 */ /* 0x000ee20000000800 */
[----:B----4-:R-:W-:-:S03]  /*1a40*/  IMAD.IADD R97, R97, 0x1, R96 ;  /* 0x0000000161617824 */ /* 0x010fc600078e0260 */
[----:B------:R-:W4:Y:S01]  /*1a50*/  LDS R108, [R51+0x40] ;  /* 0x00004000336c7984 */ /* 0x000f220000000800 */
[----:B------:R-:W-:-:S03]  /*1a60*/  IMAD.IADD R98, R98, 0x1, R97 ;  /* 0x0000000162627824 */ /* 0x000fc600078e0261 */
        /* <DEDUP_REMOVED lines=31> */
[----:B------:R-:W-:-:S04]  /*1c60*/  IMAD.IADD R114, R114, 0x1, R113 ;  /* 0x0000000172727824 */ /* 0x000fc800078e0271 */
[----:B0-----:R-:W-:-:S04]  /*1c70*/  IMAD.IADD R115, R115, 0x1, R114 ;  /* 0x0000000173737824 */ /* 0x001fc800078e0272 */
[----:B-1----:R-:W-:-:S04]  /*1c80*/  IMAD.IADD R116, R116, 0x1, R115 ;  /* 0x0000000174747824 */ /* 0x002fc800078e0273 */
[----:B--2---:R-:W-:-:S04]  /*1c90*/  IMAD.IADD R117, R117, 0x1, R116 ;  /* 0x0000000175757824 */ /* 0x004fc800078e0274 */
[----:B---3--:R-:W-:-:S04]  /*1ca0*/  IMAD.IADD R118, R118, 0x1, R117 ;  /* 0x0000000176767824 */ /* 0x008fc800078e0275 */
[----:B----4-:R-:W-:-:S04]  /*1cb0*/  IMAD.IADD R119, R119, 0x1, R118 ;  /* 0x0000000177777824 */ /* 0x010fc800078e0276 */
[----:B------:R-:W-:-:S04]  /*1cc0*/  IMAD.IADD R120, R120, 0x1, R119 ;  /* 0x0000000178787824 */ /* 0x000fc800078e0277 */
[----:B------:R-:W-:-:S04]  /*1cd0*/  IMAD.IADD R121, R121, 0x1, R120 ;  /* 0x0000000179797824 */ /* 0x000fc800078e0278 */
[----:B------:R-:W-:-:S04]  /*1ce0*/  IMAD.IADD R122, R122, 0x1, R121 ;  /* 0x000000017a7a7824 */ /* 0x000fc800078e0279 */
[----:B------:R-:W-:-:S04]  /*1cf0*/  IMAD.IADD R123, R123, 0x1, R122 ;  /* 0x000000017b7b7824 */ /* 0x000fc800078e027a */
[----:B------:R-:W-:-:S05]  /*1d00*/  IMAD.IADD R125, R4, 0x1, R123 ;  /* 0x00000001047d7824 */ /* 0x000fca00078e027b */
        /* <DEDUP_REMOVED lines=8> */
[----:B------:R-:W0:Y:S02]  /*1d90*/  SHFL.UP P0, R126, R127, 0x10, RZ ;  /* 0x060000007f7e7989 */ /* 0x000e2400000000ff */
[----:B0-----:R-:W-:Y:S01]  /*1da0*/  @P0 IMAD.IADD R126, R127, 0x1, R126 ;  /* 0x000000017f7e0824 */ /* 0x001fe200078e027e */
[----:B------:R-:W-:-:S03]  /*1db0*/  ISETP.NE.AND P0, PT, R124, 0x1, PT ;  /* 0x000000017c00780c */ /* 0x000fc60003f05270 */
[----:B------:R-:W-:Y:S01]  /*1dc0*/  IMAD.IADD R125, R126, 0x1, -R125 ;  /* 0x000000017e7d7824 */ /* 0x000fe200078e0a7d */
[----:B------:R-:W-:Y:S01]  /*1dd0*/  @!P1 STS [R50+0x8400], R126 ;  /* 0x0084007e32009388 */ /* 0x000fe20000000800 */
[----:B------:R-:W-:Y:S01]  /*1de0*/  BAR.SYNC.DEFER_BLOCKING 0x0 ;  /* 0x0000000000007b1d */ /* 0x000fe20000010000 */
[----:B------:R-:W-:-:S05]  /*1df0*/  ISETP.NE.AND P1, PT, R124, 0x4, PT ;  /* 0x000000047c00780c */ /* 0x000fca0003f25270 */
[----:B------:R-:W0:Y:S04]  /*1e00*/  LDS.128 R4, [UR4+0x8400] ;  /* 0x00840004ff047984 */ /* 0x000e280008000c00 */
[----:B------:R-:W1:Y:S01]  /*1e10*/  LDS.128 R8, [UR4+0x8410] ;  /* 0x00841004ff087984 */ /* 0x000e620008000c00 */
[C---:B0-----:R-:W-:Y:S01]  /*1e20*/  SEL R55, R4.reuse, R55, !P0 ;  /* 0x0000003704377207 */ /* 0x041fe20004000000 */
[----:B------:R-:W-:Y:S01]  /*1e30*/  IMAD.IADD R5, R4, 0x1, R5 ;  /* 0x0000000104057824 */ /* 0x000fe200078e0205 */
[----:B------:R-:W-:-:S03]  /*1e40*/  ISETP.NE.AND P0, PT, R124, 0x2, PT ;  /* 0x000000027c00780c */ /* 0x000fc60003f05270 */
[----:B------:R-:W-:Y:S01]  /*1e50*/  IMAD.IADD R6, R6, 0x1, R5 ;  /* 0x0000000106067824 */ /* 0x000fe200078e0205 */
[----:B------:R-:W-:Y:S02]  /*1e60*/  SEL R55, R5, R55, !P0 ;  /* 0x0000003705377207 */ /* 0x000fe40004000000 */
[----:B------:R-:W-:Y:S01]  /*1e70*/  ISETP.NE.AND P0, PT, R124, 0x3, PT ;  /* 0x000000037c00780c */ /* 0x000fe20003f05270 */
[----:B------:R-:W-:-:S03]  /*1e80*/  IMAD.IADD R7, R7, 0x1, R6 ;  /* 0x0000000107077824 */ /* 0x000fc600078e0206 */
[----:B------:R-:W-:Y:S01]  /*1e90*/  SEL R55, R6, R55, !P0 ;  /* 0x0000003706377207 */ /* 0x000fe20004000000 */
[C---:B-1----:R-:W-:Y:S01]  /*1ea0*/  IMAD.IADD R8, R7.reuse, 0x1, R8 ;  /* 0x0000000107087824 */ /* 0x042fe200078e0208 */
[----:B------:R-:W-:Y:S02]  /*1eb0*/  ISETP.NE.AND P0, PT, R124, 0x5, PT ;  /* 0x000000057c00780c */ /* 0x000fe40003f05270 */
[----:B------:R-:W-:Y:S01]  /*1ec0*/  SEL R55, R7, R55, !P1 ;  /* 0x0000003707377207 */ /* 0x000fe20004800000 */
[----:B------:R-:W-:Y:S01]  /*1ed0*/  IMAD.IADD R9, R9, 0x1, R8 ;  /* 0x0000000109097824 */ /* 0x000fe200078e0208 */
[----:B------:R-:W-:Y:S02]  /*1ee0*/  ISETP.NE.AND P1, PT, R48, RZ, PT ;  /* 0x000000ff3000720c */ /* 0x000fe40003f25270 */
[----:B------:R-:W-:Y:S01]  /*1ef0*/  SEL R55, R8, R55, !P0 ;  /* 0x0000003708377207 */ /* 0x000fe20004000000 */
[----:B------:R-:W-:Y:S01]  /*1f00*/  IMAD.IADD R10, R10, 0x1, R9 ;  /* 0x000000010a0a7824 */ /* 0x000fe200078e0209 */
[----:B------:R-:W-:-:S02]  /*1f10*/  ISETP.GT.U32.AND P0, PT, R0, 0x1f, PT ;  /* 0x0000001f0000780c */ /* 0x000fc40003f04070 */
[----:B------:R-:W-:Y:S01]  /*1f20*/  SEL R55, R9, R55, !P2 ;  /* 0x0000003709377207 */ /* 0x000fe20005000000 */
[----:B------:R-:W-:Y:S01]  /*1f30*/  IMAD.IADD R11, R11, 0x1, R10 ;  /* 0x000000010b0b7824 */ /* 0x000fe200078e020a */
[----:B------:R-:W-:Y:S02]  /*1f40*/  ISETP.GT.U32.OR P2, PT, R0, 0x1f, P1 ;  /* 0x0000001f0000780c */ /* 0x000fe40000f44470 */
[----:B------:R-:W-:Y:S02]  /*1f50*/  SEL R4, R125, RZ, P1 ;  /* 0x000000ff7d047207 */ /* 0x000fe40000800000 */
[----:B------:R-:W-:-:S05]  /*1f60*/  SEL R55, R10, R55, !P3 ;  /* 0x000000370a377207 */ /* 0x000fca0005800000 */
[----:B------:R-:W-:Y:S01]  /*1f70*/  @P0 IMAD.IADD R125, R55, 0x1, R4 ;  /* 0x00000001377d0824 */ /* 0x000fe200078e0204 */
[----:B------:R-:W-:-:S03]  /*1f80*/  ISETP.NE.AND P0, PT, R0, RZ, PT ;  /* 0x000000ff0000720c */ /* 0x000fc60003f05270 */
[----:B------:R-:W-:-:S05]  /*1f90*/  @!P2 IMAD.U32 R125, R11, 0x10000, RZ ;  /* 0x000100000b7da824 */ /* 0x000fca00078e00ff */
[----:B------:R-:W-:Y:S01]  /*1fa0*/  @!P2 STS [UR4+0x8428], R125 ;  /* 0x0084287dff00a988 */ /* 0x000fe20008000804 */
[----:B------:R-:W-:Y:S06]  /*1fb0*/  BAR.SYNC.DEFER_BLOCKING 0x0 ;  /* 0x0000000000007b1d */ /* 0x000fec0000010000 */
[----:B------:R-:W0:Y:S02]  /*1fc0*/  LDS R4, [UR4+0x8428] ;  /* 0x00842804ff047984 */ /* 0x000e240008000800 */
[----:B0-----:R-:W-:-:S05]  /*1fd0*/  SEL R4, R4, RZ, P0 ;  /* 0x000000ff04047207 */ /* 0x001fca0000000000 */
[----:B------:R-:W-:-:S04]  /*1fe0*/  IMAD.IADD R4, R4, 0x1, R125 ;  /* 0x0000000104047824 */ /* 0x000fc800078e027d */
[--C-:B------:R-:W-:Y:S01]  /*1ff0*/  IMAD.IADD R92, R92, 0x1, R4.reuse ;  /* 0x000000015c5c7824 */ /* 0x100fe200078e0204 */
[----:B------:R-:W-:Y:S01]  /*2000*/  STS [R51], R4 ;  /* 0x0000000433007388 */ /* 0x000fe20000000800 */
[--C-:B------:R-:W-:Y:S02]  /*2010*/  IMAD.IADD R6, R93, 0x1, R4.reuse ;  /* 0x000000015d067824 */ /* 0x100fe400078e0204 */
[--C-:B------:R-:W-:Y:S01]  /*2020*/  IMAD.IADD R94, R94, 0x1, R4.reuse ;  /* 0x000000015e5e7824 */ /* 0x100fe200078e0204 */
[----:B------:R-:W-:Y:S01]  /*2030*/  STS [R51+0x4], R92 ;  /* 0x0000045c33007388 */ /* 0x000fe20000000800 */
[--C-:B------:R-:W-:Y:S02]  /*2040*/  IMAD.IADD R8, R95, 0x1, R4.reuse ;  /* 0x000000015f087824 */ /* 0x100fe400078e0204 */
[--C-:B------:R-:W-:Y:S01]  /*2050*/  IMAD.IADD R96, R96, 0x1, R4.reuse ;  /* 0x0000000160607824 */ /* 0x100fe200078e0204 */
[----:B------:R-:W-:Y:S01]  /*2060*/  STS [R51+0x8], R6 ;  /* 0x0000080633007388 */ /* 0x000fe20000000800 */
[----:B------:R-:W-:-:S02]  /*2070*/  IMAD.IADD R10, R97, 0x1, R4 ;  /* 0x00000001610a7824 */ /* 0x000fc400078e0204 */
[--C-:B------:R-:W-:Y:S01]  /*2080*/  IMAD.IADD R98, R98, 0x1, R4.reuse ;  /* 0x0000000162627824 */ /* 0x100fe200078e0204 */
[----:B------:R-:W-:Y:S01]  /*2090*/  STS [R51+0xc], R94 ;  /* 0x00000c5e33007388 */ /* 0x000fe20000000800 */
        /* <DEDUP_REMOVED lines=36> */
[----:B------:R-:W-:-:S03]  /*22e0*/  IMAD.IADD R150, R123, 0x1, R4 ;  /* 0x000000017b967824 */ /* 0x000fc600078e0204 */
[----:B------:R-:W-:Y:S04]  /*22f0*/  STS [R51+0x40], R134 ;  /* 0x0000408633007388 */ /* 0x000fe80000000800 */
        /* <DEDUP_REMOVED lines=15> */
[----:B------:R-:W-:Y:S01]  /*23f0*/  STS [R51+0x80], R150 ;  /* 0x0000809633007388 */ /* 0x000fe20000000800 */
[----:B------:R-:W-:Y:S06]  /*2400*/  BAR.SYNC.DEFER_BLOCKING 0x0 ;  /* 0x0000000000007b1d */ /* 0x000fec0000010000 */
[----:B------:R-:W0:Y:S04]  /*2410*/  LDS.U16 R5, [R54] ;  /* 0x0000000036057984 */ /* 0x000e280000000400 */
[----:B------:R-:W1:Y:S04]  /*2420*/  LDS.U16 R56, [R56] ;  /* 0x0000000038387984 */ /* 0x000e680000000400 */
[----:B------:R-:W2:Y:S04]  /*2430*/  LDS.U16 R58, [R58] ;  /* 0x000000003a3a7984 */ /* 0x000ea80000000400 */
[----:B------:R-:W3:Y:S04]  /*2440*/  LDS.U16 R60, [R60] ;  /* 0x000000003c3c7984 */ /* 0x000ee80000000400 */
[----:B------:R-:W4:Y:S04]  /*2450*/  LDS.U16 R62, [R62] ;  /* 0x000000003e3e7984 */ /* 0x000f280000000400 */
[----:B------:R-:W4:Y:S04]  /*2460*/  LDS.U16 R64, [R64] ;  /* 0x0000000040407984 */ /* 0x000f280000000400 */
[----:B------:R-:W4:Y:S04]  /*2470*/  LDS.U16 R66, [R66] ;  /* 0x0000000042427984 */ /* 0x000f280000000400 */
[----:B------:R-:W4:Y:S04]  /*2480*/  LDS.U16 R68, [R68] ;  /* 0x0000000044447984 */ /* 0x000f280000000400 */
[----:B------:R-:W4:Y:S04]  /*2490*/  LDS.U16 R70, [R70] ;  /* 0x0000000046467984 */ /* 0x000f280000000400 */
[----:B------:R-:W4:Y:S04]  /*24a0*/  LDS.U16 R72, [R72] ;  /* 0x0000000048487984 */ /* 0x000f280000000400 */
[----:B------:R-:W4:Y:S01]  /*24b0*/  LDS.U16 R74, [R74] ;  /* 0x000000004a4a7984 */ /* 0x000f220000000400 */
[----:B0-----:R-:W-:-:S03]  /*24c0*/  IMAD.IADD R5, R52, 0x1, R5 ;  /* 0x0000000134057824 */ /* 0x001fc600078e0205 */
[----:B------:R-:W0:Y:S01]  /*24d0*/  LDS.U16 R76, [R76] ;  /* 0x000000004c4c7984 */ /* 0x000e220000000400 */
[----:B-1----:R-:W-:-:S03]  /*24e0*/  IMAD.IADD R56, R57, 0x1, R56 ;  /* 0x0000000139387824 */ /* 0x002fc600078e0238 */
[----:B------:R-:W1:Y:S01]  /*24f0*/  LDS.U16 R78, [R78] ;  /* 0x000000004e4e7984 */ /* 0x000e620000000400 */
[----:B--2---:R-:W-:-:S03]  /*2500*/  IMAD.IADD R58, R59, 0x1, R58 ;  /* 0x000000013b3a7824 */ /* 0x004fc600078e023a */
[----:B------:R-:W2:Y:S01]  /*2510*/  LDS.U16 R80, [R80] ;  /* 0x0000000050507984 */ /* 0x000ea20000000400 */
[----:B---3--:R-:W-:-:S03]  /*2520*/  IMAD.IADD R60, R61, 0x1, R60 ;  /* 0x000000013d3c7824 */ /* 0x008fc600078e023c */
[----:B------:R-:W3:Y:S01]  /*2530*/  LDS.U16 R82, [R82] ;  /* 0x0000000052527984 */ /* 0x000ee20000000400 */
[----:B----4-:R-:W-:-:S03]  /*2540*/  IMAD.IADD R62, R63, 0x1, R62 ;  /* 0x000000013f3e7824 */ /* 0x010fc600078e023e */
[----:B------:R-:W4:Y:S01]  /*2550*/  LDS.U16 R84, [R84] ;  /* 0x0000000054547984 */ /* 0x000f220000000400 */
[----:B------:R-:W-:-:S03]  /*2560*/  IMAD.IADD R64, R65, 0x1, R64 ;  /* 0x0000000141407824 */ /* 0x000fc600078e0240 */
[----:B------:R-:W4:Y:S01]  /*2570*/  LDS.U16 R86, [R86] ;  /* 0x0000000056567984 */ /* 0x000f220000000400 */
[----:B------:R-:W-:-:S03]  /*2580*/  IMAD.IADD R66, R67, 0x1, R66 ;  /* 0x0000000143427824 */ /* 0x000fc600078e0242 */
[----:B------:R-:W4:Y:S01]  /*2590*/  LDS.U16 R88, [R88] ;  /* 0x0000000058587984 */ /* 0x000f220000000400 */
[----:B------:R-:W-:-:S03]  /*25a0*/  IMAD.IADD R68, R69, 0x1, R68 ;  /* 0x0000000145447824 */ /* 0x000fc600078e0244 */
[----:B------:R-:W4:Y:S01]  /*25b0*/  LDS.U16 R90, [R90] ;  /* 0x000000005a5a7984 */ /* 0x000f220000000400 */
[----:B------:R-:W-:Y:S02]  /*25c0*/  IMAD.IADD R70, R71, 0x1, R70 ;  /* 0x0000000147467824 */ /* 0x000fe400078e0246 */
[----:B------:R-:W-:Y:S02]  /*25d0*/  IMAD.IADD R72, R73, 0x1, R72 ;  /* 0x0000000149487824 */ /* 0x000fe400078e0248 */
[----:B------:R-:W-:Y:S02]  /*25e0*/  IMAD.IADD R74, R75, 0x1, R74 ;  /* 0x000000014b4a7824 */ /* 0x000fe400078e024a */
[----:B0-----:R-:W-:Y:S02]  /*25f0*/  IMAD.IADD R76, R77, 0x1, R76 ;  /* 0x000000014d4c7824 */ /* 0x001fe400078e024c */
[----:B-1----:R-:W-:Y:S02]  /*2600*/  IMAD.IADD R78, R79, 0x1, R78 ;  /* 0x000000014f4e7824 */ /* 0x002fe400078e024e */
[----:B--2---:R-:W-:-:S02]  /*2610*/  IMAD.IADD R80, R81, 0x1, R80 ;  /* 0x0000000151507824 */ /* 0x004fc400078e0250 */
[----:B---3--:R-:W-:Y:S02]  /*2620*/  IMAD.IADD R82, R83, 0x1, R82 ;  /* 0x0000000153527824 */ /* 0x008fe400078e0252 */
[----:B----4-:R-:W-:Y:S02]  /*2630*/  IMAD.IADD R84, R85, 0x1, R84 ;  /* 0x0000000155547824 */ /* 0x010fe400078e0254 */
[----:B------:R-:W-:Y:S02]  /*2640*/  IMAD.IADD R86, R87, 0x1, R86 ;  /* 0x0000000157567824 */ /* 0x000fe400078e0256 */
[----:B------:R-:W-:Y:S02]  /*2650*/  IMAD.IADD R88, R89, 0x1, R88 ;  /* 0x0000000159587824 */ /* 0x000fe400078e0258 */
[----:B------:R-:W-:Y:S01]  /*2660*/  IMAD.IADD R90, R91, 0x1, R90 ;  /* 0x000000015b5a7824 */ /* 0x000fe200078e025a */
[----:B------:R-:W-:Y:S06]  /*2670*/  BAR.SYNC.DEFER_BLOCKING 0x0 ;  /* 0x0000000000007b1d */ /* 0x000fec0000010000 */
[----:B------:R-:W-:Y:S05]  /*2680*/  BRA.U UP0, `(.L_x_219) ;  /* 0x0000000500987547 */ /* 0x000fea000b800000 */
[----:B------:R-:W-:Y:S01]  /*2690*/  LEA R4, R5, UR4, 0x2 ;  /* 0x0000000405047c11 */ /* 0x000fe2000f8e10ff */
[----:B------:R-:W-:Y:S01]  /*26a0*/  UIADD3 UR8, UPT, UPT, UR8, 0x6, URZ ;  /* 0x0000000608087890 */ /* 0x000fe2000fffe0ff */
[----:B------:R-:W-:Y:S01]  /*26b0*/  LEA R5, R56, UR4, 0x2 ;  /* 0x0000000438057c11 */ /* 0x000fe2000f8e10ff */
[----:B------:R-:W-:Y:S01]  /*26c0*/  UIADD3 UR5, UPT, UPT, UR5, -0x6, URZ ;  /* 0xfffffffa05057890 */ /* 0x000fe2000fffe0ff */
[----:B------:R-:W-:Y:S01]  /*26d0*/  LEA R6, R58, UR4, 0x2 ;  /* 0x000000043a067c11 */ /* 0x000fe2000f8e10ff */
[----:B------:R0:W-:Y:S01]  /*26e0*/  STS [R4], R2 ;  /* 0x0000000204007388 */ /* 0x0001e20000000800 */
[----:B------:R-:W-:Y:S02]  /*26f0*/  LEA R7, R60, UR4, 0x2 ;  /* 0x000000043c077c11 */ /* 0x000fe4000f8e10ff */
[----:B------:R-:W-:Y:S01]  /*2700*/  LEA R8, R62, UR4, 0x2 ;  /* 0x000000043e087c11 */ /* 0x000fe2000f8e10ff */
[----:B------:R0:W-:Y:S01]  /*2710*/  STS [R5], R3 ;  /* 0x0000000305007388 */ /* 0x0001e20000000800 */
[----:B------:R-:W-:-:S02]  /*2720*/  LEA R9, R64, UR4, 0x2 ;  /* 0x0000000440097c11 */ /* 0x000fc4000f8e10ff */
[----:B------:R-:W-:Y:S01]  /*2730*/  LEA R10, R66, UR4, 0x2 ;  /* 0x00000004420a7c11 */ /* 0x000fe2000f8e10ff */
[----:B------:R0:W-:Y:S01]  /*2740*/  STS [R6], R12 ;  /* 0x0000000c06007388 */ /* 0x0001e20000000800 */
[----:B------:R-:W-:Y:S02]  /*2750*/  LEA R11, R68, UR4, 0x2 ;  /* 0x00000004440b7c11 */ /* 0x000fe4000f8e10ff */
        /* <DEDUP_REMOVED lines=16> */
[----:B------:R0:W-:Y:S04]  /*2860*/  STS [R52], R18 ;  /* 0x0000001234007388 */ /* 0x0001e80000000800 */
        /* <DEDUP_REMOVED lines=9> */
[----:B------:R0:W-:Y:S01]  /*2900*/  STS [R64], R28 ;  /* 0x0000001c40007388 */ /* 0x0001e20000000800 */
[----:B------:R-:W-:Y:S06]  /*2910*/  BAR.SYNC.DEFER_BLOCKING 0x0 ;  /* 0x0000000000007b1d */ /* 0x000fec0000010000 */
[----:B------:R0:W1:Y:S04]  /*2920*/  LDS R2, [R53] ;  /* 0x0000000035027984 */ /* 0x0000680000000800 */
[----:B------:R0:W3:Y:S04]  /*2930*/  LDS R3, [R53+0x4] ;  /* 0x0000040035037984 */ /* 0x0000e80000000800 */
[----:B------:R0:W4:Y:S04]  /*2940*/  LDS R12, [R53+0x8] ;  /* 0x00000800350c7984 */ /* 0x0001280000000800 */
[----:B------:R0:W2:Y:S04]  /*2950*/  LDS R13, [R53+0xc] ;  /* 0x00000c00350d7984 */ /* 0x0000a80000000800 */
[----:B------:R0:W0:Y:S04]  /*2960*/  LDS R14, [R53+0x10] ;  /* 0x00001000350e7984 */ /* 0x0000280000000800 */
        /* <DEDUP_REMOVED lines=13> */
[----:B------:R0:W0:Y:S01]  /*2a40*/  LDS R28, [R53+0x48] ;  /* 0x00004800351c7984 */ /* 0x0000220000000800 */
[----:B------:R-:W-:Y:S06]  /*2a50*/  BAR.SYNC.DEFER_BLOCKING 0x0 ;  /* 0x0000000000007b1d */ /* 0x000fec0000010000 */
        /* <DEDUP_REMOVED lines=20> */
[----:B------:R0:W0:Y:S04]  /*2ba0*/  LDS R29, [R53] ;  /* 0x00000000351d7984 */ /* 0x0000280000000800 */
        /* <DEDUP_REMOVED lines=19> */
[----:B-1234-:R-:W-:Y:S05]  /*2ce0*/  BRA `(.L_x_220) ;  /* 0xffffffdc00587947 */ /* 0x01efea000383ffff */
.L_x_219:
[----:B------:R-:W-:Y:S01]  /*2cf0*/  LEA R5, R5, UR4, 0x2 ;  /* 0x0000000405057c11 */ /* 0x000fe2000f8e10ff */
[----:B------:R-:W-:Y:S01]  /*2d00*/  IMAD R53, R0, -0x48, R53 ;  /* 0xffffffb800357824 */ /* 0x000fe200078e0235 */
[----:B------:R-:W-:Y:S01]  /*2d10*/  LEA R56, R56, UR4, 0x2 ;  /* 0x0000000438387c11 */ /* 0x000fe2000f8e10ff */
[----:B------:R-:W0:Y:S01]  /*2d20*/  LDCU.64 UR6, c[0x0][0x3a0] ;  /* 0x00007400ff0677ac */ /* 0x000e220008000a00 */
[----:B------:R-:W-:Y:S01]  /*2d30*/  LEA R58, R58, UR4, 0x2 ;  /* 0x000000043a3a7c11 */ /* 0x000fe2000f8e10ff */
[----:B------:R-:W-:Y:S01]  /*2d40*/  STS [R5], R2 ;  /* 0x0000000205007388 */ /* 0x000fe20000000800 */
[----:B------:R-:W-:Y:S01]  /*2d50*/  LEA R60, R60, UR4, 0x2 ;  /* 0x000000043c3c7c11 */ /* 0x000fe2000f8e10ff */
[----:B------:R-:W-:Y:S01]  /*2d60*/  VIADD R6, R0, 0x100 ;  /* 0x0000010000067836 */ /* 0x000fe20000000000 */
[----:B------:R-:W-:Y:S01]  /*2d70*/  LEA R62, R62, UR4, 0x2 ;  /* 0x000000043e3e7c11 */ /* 0x000fe2000f8e10ff */
[----:B------:R1:W-:Y:S01]  /*2d80*/  STS [R56], R3 ;  /* 0x0000000338007388 */ /* 0x0003e20000000800 */
[----:B------:R-:W-:Y:S01]  /*2d90*/  LEA R64, R64, UR4, 0x2 ;  /* 0x0000000440407c11 */ /* 0x000fe2000f8e10ff */
[----:B------:R-:W-:Y:S01]  /*2da0*/  VIADD R8, R0, 0x300 ;  /* 0x0000030000087836 */ /* 0x000fe20000000000 */
[----:B------:R-:W-:Y:S01]  /*2db0*/  LEA R66, R66, UR4, 0x2 ;  /* 0x0000000442427c11 */ /* 0x000fe2000f8e10ff */
[----:B------:R2:W-:Y:S01]  /*2dc0*/  STS [R58], R12 ;  /* 0x0000000c3a007388 */ /* 0x0005e20000000800 */
[----:B------:R-:W-:-:S02]  /*2dd0*/  LEA R68, R68, UR4, 0x2 ;  /* 0x0000000444447c11 */ /* 0x000fc4000f8e10ff */
[----:B------:R-:W-:Y:S01]  /*2de0*/  LEA R70, R70, UR4, 0x2 ;  /* 0x0000000446467c11 */ /* 0x000fe2000f8e10ff */
[----:B------:R-:W-:Y:S01]  /*2df0*/  STS [R60], R13 ;  /* 0x0000000d3c007388 */ /* 0x000fe20000000800 */
[----:B------:R-:W-:Y:S01]  /*2e00*/  LEA R72, R72, UR4, 0x2 ;  /* 0x0000000448487c11 */ /* 0x000fe2000f8e10ff */
[----:B-1----:R-:W1:Y:S01]  /*2e10*/  LDC.64 R2, c[0x0][0x388] ;  /* 0x0000e200ff027b82 */ /* 0x002e620000000a00 */
[----:B------:R-:W-:Y:S01]  /*2e20*/  LEA R74, R74, UR4, 0x2 ;  /* 0x000000044a4a7c11 */ /* 0x000fe2000f8e10ff */
[----:B------:R-:W-:Y:S01]  /*2e30*/  STS [R62], R14 ;  /* 0x0000000e3e007388 */ /* 0x000fe20000000800 */
[----:B------:R-:W-:Y:S01]  /*2e40*/  LEA R76, R76, UR4, 0x2 ;  /* 0x000000044c4c7c11 */ /* 0x000fe2000f8e10ff */
[----:B0-----:R-:W-:Y:S01]  /*2e50*/  IMAD.U32 R4, RZ, RZ, UR7 ;  /* 0x00000007ff047e24 */ /* 0x001fe2000f8e00ff */
[----:B------:R-:W-:Y:S01]  /*2e60*/  LEA R78, R78, UR4, 0x2 ;  /* 0x000000044e4e7c11 */ /* 0x000fe2000f8e10ff */
[----:B------:R-:W-:Y:S01]  /*2e70*/  STS [R64], R15 ;  /* 0x0000000f40007388 */ /* 0x000fe20000000800 */
[----:B------:R-:W-:Y:S01]  /*2e80*/  LEA R80, R80, UR4, 0x2 ;  /* 0x0000000450507c11 */ /* 0x000fe2000f8e10ff */
[----:B--2---:R-:W-:Y:S01]  /*2e90*/  VIADD R12, R0, 0x500 ;  /* 0x00000500000c7836 */ /* 0x004fe20000000000 */
[----:B------:R-:W-:Y:S01]  /*2ea0*/  LEA R82, R82, UR4, 0x2 ;  /* 0x0000000452527c11 */ /* 0x000fe2000f8e10ff */
[----:B------:R-:W-:Y:S01]  /*2eb0*/  STS [R66], R16 ;  /* 0x0000001042007388 */ /* 0x000fe20000000800 */
[----:B------:R-:W-:-:S02]  /*2ec0*/  LEA R84, R84, UR4, 0x2 ;  /* 0x0000000454547c11 */ /* 0x000fc4000f8e10ff */
[----:B------:R-:W-:Y:S01]  /*2ed0*/  LEA R86, R86, UR4, 0x2 ;  /* 0x0000000456567c11 */ /* 0x000fe2000f8e10ff */
[----:B------:R-:W-:Y:S01]  /*2ee0*/  STS [R68], R17 ;  /* 0x0000001144007388 */ /* 0x000fe20000000800 */
[----:B------:R-:W-:Y:S02]  /*2ef0*/  LEA R88, R88, UR4, 0x2 ;  /* 0x0000000458587c11 */ /* 0x000fe4000f8e10ff */
[----:B------:R-:W-:Y:S01]  /*2f00*/  LEA R90, R90, UR4, 0x2 ;  /* 0x000000045a5a7c11 */ /* 0x000fe2000f8e10ff */
[----:B------:R-:W-:Y:S01]  /*2f10*/  STS [R70], R18 ;  /* 0x0000001246007388 */ /* 0x000fe20000000800 */
[----:B------:R-:W-:Y:S02]  /*2f20*/  ISETP.LT.U32.AND P6, PT, R0, UR6, PT ;  /* 0x0000000600007c0c */ /* 0x000fe4000bfc1070 */
[----:B------:R-:W-:Y:S01]  /*2f30*/  ISETP.LT.U32.AND P2, PT, R6, UR6, PT ;  /* 0x0000000606007c0c */ /* 0x000fe2000bf41070 */
[----:B------:R-:W-:Y:S01]  /*2f40*/  STS [R72], R19 ;  /* 0x0000001348007388 */ /* 0x000fe20000000800 */
[----:B------:R-:W-:Y:S01]  /*2f50*/  ISETP.GT.U32.AND.EX P6, PT, R4, RZ, PT, P6 ;  /* 0x000000ff0400720c */ /* 0x000fe20003fc4160 */
[----:B------:R-:W-:Y:S01]  /*2f60*/  VIADD R6, R0, 0x200 ;  /* 0x0000020000067836 */ /* 0x000fe20000000000 */
[----:B------:R-:W-:Y:S01]  /*2f70*/  ISETP.LT.U32.AND P4, PT, R8, UR6, PT ;  /* 0x0000000608007c0c */ /* 0x000fe2000bf81070 */
[----:B------:R-:W-:Y:S01]  /*2f80*/  STS [R74], R20 ;  /* 0x000000144a007388 */ /* 0x000fe20000000800 */
[----:B------:R-:W-:Y:S01]  /*2f90*/  IMAD.U32 R8, RZ, RZ, UR7 ;  /* 0x00000007ff087e24 */ /* 0x000fe2000f8e00ff */
[C---:B------:R-:W-:Y:S01]  /*2fa0*/  LOP3.LUT R10, R0.reuse, 0x400, RZ, 0xfc, !PT ;  /* 0x00000400000a7812 */ /* 0x040fe200078efcff */
[----:B-1----:R-:W-:Y:S01]  /*2fb0*/  IMAD.WIDE.U32 R2, R0, 0x4, R2 ;  /* 0x0000000400027825 */ /* 0x002fe200078e0002 */
[----:B------:R-:W-:Y:S01]  /*2fc0*/  STS [R76], R21 ;  /* 0x000000154c007388 */ /* 0x000fe20000000800 */
[----:B------:R-:W-:-:S02]  /*2fd0*/  ISETP.LT.U32.AND P5, PT, R6, UR6, PT ;  /* 0x0000000606007c0c */ /* 0x000fc4000bfa1070 */
[----:B------:R-:W-:Y:S01]  /*2fe0*/  VIADD R6, R0, 0x600 ;  /* 0x0000060000067836 */ /* 0x000fe20000000000 */
[----:B------:R-:W-:Y:S01]  /*2ff0*/  STS [R78], R22 ;  /* 0x000000164e007388 */ /* 0x000fe20000000800 */
[----:B------:R-:W-:Y:S01]  /*3000*/  ISETP.LT.U32.AND P3, PT, R10, UR6, PT ;  /* 0x000000060a007c0c */ /* 0x000fe2000bf61070 */
[----:B------:R-:W-:Y:S01]  /*3010*/  IMAD.U32 R10, RZ, RZ, UR7 ;  /* 0x00000007ff0a7e24 */ /* 0x000fe2000f8e00ff */
[----:B------:R-:W-:Y:S01]  /*3020*/  ISETP.GT.U32.AND.EX P2, PT, R8, RZ, PT, P2 ;  /* 0x000000ff0800720c */ /* 0x000fe20003f44120 */
[----:B------:R-:W-:Y:S01]  /*3030*/  STS [R80], R23 ;  /* 0x0000001750007388 */ /* 0x000fe20000000800 */
[----:B------:R-:W-:Y:S01]  /*3040*/  ISETP.LT.U32.AND P0, PT, R6, UR6, PT ;  /* 0x0000000606007c0c */ /* 0x000fe2000bf01070 */
[----:B------:R-:W-:Y:S01]  /*3050*/  VIADD R6, R0, 0x700 ;  /* 0x0000070000067836 */ /* 0x000fe20000000000 */
[----:B------:R-:W-:Y:S01]  /*3060*/  ISETP.GT.U32.AND.EX P5, PT, R10, RZ, PT, P5 ;  /* 0x000000ff0a00720c */ /* 0x000fe20003fa4150 */
[----:B------:R-:W-:Y:S01]  /*3070*/  STS [R82], R24 ;  /* 0x0000001852007388 */ /* 0x000fe20000000800 */
[----:B------:R-:W-:-:S02]  /*3080*/  ISETP.GT.U32.AND.EX P4, PT, R8, RZ, PT, P4 ;  /* 0x000000ff0800720c */ /* 0x000fc40003f84140 */
[----:B------:R-:W-:Y:S01]  /*3090*/  ISETP.LT.U32.AND P1, PT, R12, UR6, PT ;  /* 0x000000060c007c0c */ /* 0x000fe2000bf21070 */
[----:B------:R-:W-:Y:S01]  /*30a0*/  STS [R84], R25 ;  /* 0x0000001954007388 */ /* 0x000fe20000000800 */
[C---:B------:R-:W-:Y:S02]  /*30b0*/  ISETP.GT.U32.AND.EX P0, PT, R8.reuse, RZ, PT, P0 ;  /* 0x000000ff0800720c */ /* 0x040fe40003f04100 */
[----:B------:R-:W-:Y:S01]  /*30c0*/  ISETP.GT.U32.AND.EX P1, PT, R8, RZ, PT, P1 ;  /* 0x000000ff0800720c */ /* 0x000fe20003f24110 */
[----:B------:R-:W-:Y:S04]  /*30d0*/  STS [R86], R26 ;  /* 0x0000001a56007388 */ /* 0x000fe80000000800 */
[----:B------:R-:W-:Y:S04]  /*30e0*/  STS [R88], R27 ;  /* 0x0000001b58007388 */ /* 0x000fe80000000800 */
[----:B------:R-:W-:Y:S01]  /*30f0*/  STS [R90], R28 ;  /* 0x0000001c5a007388 */ /* 0x000fe20000000800 */
[----:B------:R-:W-:Y:S06]  /*3100*/  BAR.SYNC.DEFER_BLOCKING 0x0 ;  /* 0x0000000000007b1d */ /* 0x000fec0000010000 */
[----:B------:R-:W0:Y:S04]  /*3110*/  LDS R7, [R53] ;  /* 0x0000000035077984 */ /* 0x000e280000000800 */
[----:B------:R-:W-:Y:S04]  /*3120*/  LDS R9, [R53+0x400] ;  /* 0x0004000035097984 */ /* 0x000fe80000000800 */
        /* <DEDUP_REMOVED lines=16> */
[----:B------:R-:W-:Y:S01]  /*3230*/  LDS R65, [R53+0x4800] ;  /* 0x0048000035417984 */ /* 0x000fe20000000800 */
[----:B------:R-:W-:Y:S06]  /*3240*/  BAR.SYNC.DEFER_BLOCKING 0x0 ;  /* 0x0000000000007b1d */ /* 0x000fec0000010000 */
[----:B------:R1:W-:Y:S04]  /*3250*/  STS [R5], R29 ;  /* 0x0000001d05007388 */ /* 0x0003e80000000800 */
[----:B------:R-:W-:Y:S04]  /*3260*/  STS [R56], R30 ;  /* 0x0000001e38007388 */ /* 0x000fe80000000800 */
[----:B------:R-:W-:Y:S01]  /*3270*/  STS [R58], R31 ;  /* 0x0000001f3a007388 */ /* 0x000fe20000000800 */
[----:B-1----:R-:W1:Y:S03]  /*3280*/  LDC.64 R4, c[0x0][0x398] ;  /* 0x0000e600ff047b82 */ /* 0x002e660000000a00 */
[----:B------:R-:W-:Y:S04]  /*3290*/  STS [R60], R32 ;  /* 0x000000203c007388 */ /* 0x000fe80000000800 */
[----:B------:R-:W-:Y:S04]  /*32a0*/  STS [R62], R33 ;  /* 0x000000213e007388 */ /* 0x000fe80000000800 */
[----:B------:R-:W-:Y:S04]  /*32b0*/  STS [R64], R34 ;  /* 0x0000002240007388 */ /* 0x000fe80000000800 */
[----:B------:R-:W-:Y:S04]  /*32c0*/  STS [R66], R35 ;  /* 0x0000002342007388 */ /* 0x000fe80000000800 */
[----:B------:R-:W-:Y:S04]  /*32d0*/  STS [R68], R36 ;  /* 0x0000002444007388 */ /* 0x000fe80000000800 */
[----:B------:R-:W-:Y:S01]  /*32e0*/  STS [R70], R37 ;  /* 0x0000002546007388 */ /* 0x000fe20000000800 */
[----:B-1----:R-:W-:-:S03]  /*32f0*/  IMAD.WIDE.U32 R4, R0, 0x4, R4 ;  /* 0x0000000400047825 */ /* 0x002fc600078e0004 */
[----:B------:R-:W-:Y:S04]  /*3300*/  STS [R72], R38 ;  /* 0x0000002648007388 */ /* 0x000fe80000000800 */
        /* <DEDUP_REMOVED lines=8> */
[----:B------:R-:W-:Y:S01]  /*3390*/  STS [R90], R47 ;  /* 0x0000002f5a007388 */ /* 0x000fe20000000800 */
[----:B------:R-:W-:Y:S06]  /*33a0*/  BAR.SYNC.DEFER_BLOCKING 0x0 ;  /* 0x0000000000007b1d */ /* 0x000fec0000010000 */
[----:B------:R-:W1:Y:S04]  /*33b0*/  @P6 LDS R67, [R53] ;  /* 0x0000000035436984 */ /* 0x000e680000000800 */
[----:B------:R-:W2:Y:S04]  /*33c0*/  LDS R29, [R53+0x400] ;  /* 0x00040000351d7984 */ /* 0x000ea80000000800 */
[----:B------:R-:W3:Y:S04]  /*33d0*/  LDS R31, [R53+0x800] ;  /* 0x00080000351f7984 */ /* 0x000ee80000000800 */
[----:B------:R-:W4:Y:S04]  /*33e0*/  LDS R33, [R53+0xc00] ;  /* 0x000c000035217984 */ /* 0x000f280000000800 */
[----:B------:R-:W5:Y:S04]  /*33f0*/  LDS R35, [R53+0x1000] ;  /* 0x0010000035237984 */ /* 0x000f680000000800 */
[----:B------:R-:W5:Y:S04]  /*3400*/  LDS R37, [R53+0x1400] ;  /* 0x0014000035257984 */ /* 0x000f680000000800 */
[----:B------:R-:W5:Y:S04]  /*3410*/  LDS R39, [R53+0x1800] ;  /* 0x0018000035277984 */ /* 0x000f680000000800 */
[----:B0-----:R0:W-:Y:S04]  /*3420*/  @P6 STG.E desc[UR10][R2.64], R7 ;  /* 0x0000000702006986 */ /* 0x0011e8000c10190a */
[----:B------:R-:W5:Y:S04]  /*3430*/  LDS R41, [R53+0x1c00] ;  /* 0x001c000035297984 */ /* 0x000f680000000800 */
[----:B-1----:R-:W-:Y:S01]  /*3440*/  @P6 STG.E desc[UR10][R4.64], R67 ;  /* 0x0000004304006986 */ /* 0x002fe2000c10190a */
[----:B------:R-:W-:Y:S01]  /*3450*/  ISETP.LT.U32.AND P6, PT, R6, UR6, PT ;  /* 0x0000000606007c0c */ /* 0x000fe2000bfc1070 */
[----:B0-----:R-:W-:Y:S01]  /*3460*/  IMAD.U32 R7, RZ, RZ, UR7 ;  /* 0x00000007ff077e24 */ /* 0x001fe2000f8e00ff */
[----:B------:R-:W-:Y:S01]  /*3470*/  LOP3.LUT R6, R0, 0x800, RZ, 0xfc, !PT ;  /* 0x0000080000067812 */ /* 0x000fe200078efcff */
[----:B------:R-:W-:Y:S01]  /*3480*/  @P2 STG.E desc[UR10][R2.64+0x400], R9 ;  /* 0x0004000902002986 */ /* 0x000fe2000c10190a */
[----:B------:R-:W-:-:S02]  /*3490*/  ISETP.GT.U32.AND.EX P6, PT, R10, RZ, PT, P6 ;  /* 0x000000ff0a00720c */ /* 0x000fc40003fc4160 */
[----:B------:R-:W-:Y:S01]  /*34a0*/  ISETP.GT.U32.AND.EX P3, PT, R7, RZ, PT, P3 ;  /* 0x000000ff0700720c */ /* 0x000fe20003f64130 */
[----:B--2---:R-:W-:Y:S01]  /*34b0*/  @P2 STG.E desc[UR10][R4.64+0x400], R29 ;  /* 0x0004001d04002986 */ /* 0x004fe2000c10190a */
[----:B------:R-:W-:Y:S01]  /*34c0*/  ISETP.LT.U32.AND P2, PT, R6, UR6, PT ;  /* 0x0000000606007c0c */ /* 0x000fe2000bf41070 */
[----:B------:R-:W-:Y:S02]  /*34d0*/  VIADD R6, R0, 0x900 ;  /* 0x0000090000067836 */ /* 0x000fe40000000000 */
[----:B------:R-:W-:Y:S01]  /*34e0*/  @P5 STG.E desc[UR10][R2.64+0x800], R11 ;  /* 0x0008000b02005986 */ /* 0x000fe2000c10190a */
[----:B------:R-:W-:-:S03]  /*34f0*/  ISETP.GT.U32.AND.EX P2, PT, R8, RZ, PT, P2 ;  /* 0x000000ff0800720c */ /* 0x000fc60003f44120 */
[----:B---3--:R-:W-:Y:S01]  /*3500*/  @P5 STG.E desc[UR10][R4.64+0x800], R31 ;  /* 0x0008001f04005986 */ /* 0x008fe2000c10190a */
[----:B------:R-:W-:Y:S01]  /*3510*/  ISETP.LT.U32.AND P5, PT, R6, UR6, PT ;  /* 0x0000000606007c0c */ /* 0x000fe2000bfa1070 */
[----:B------:R-:W-:Y:S02]  /*3520*/  VIADD R6, R0, 0xa00 ;  /* 0x00000a0000067836 */ /* 0x000fe40000000000 */
[----:B------:R-:W0:Y:S01]  /*3530*/  LDS R7, [R53+0x2000] ;  /* 0x0020000035077984 */ /* 0x000e220000000800 */
[----:B------:R-:W-:Y:S01]  /*3540*/  ISETP.GT.U32.AND.EX P5, PT, R8, RZ, PT, P5 ;  /* 0x000000ff0800720c */ /* 0x000fe20003fa4150 */
[----:B------:R-:W-:Y:S02]  /*3550*/  VIADD R8, R0, 0x1100 ;  /* 0x0000110000087836 */ /* 0x000fe40000000000 */
[----:B------:R-:W-:Y:S04]  /*3560*/  @P4 STG.E desc[UR10][R2.64+0xc00], R13 ;  /* 0x000c000d02004986 */ /* 0x000fe8000c10190a */
[----:B----4-:R-:W-:Y:S01]  /*3570*/  @P4 STG.E desc[UR10][R4.64+0xc00], R33 ;  /* 0x000c002104004986 */ /* 0x010fe2000c10190a */
[----:B------:R-:W-:Y:S01]  /*3580*/  ISETP.LT.U32.AND P4, PT, R6, UR6, PT ;  /* 0x0000000606007c0c */ /* 0x000fe2000bf81070 */
[----:B------:R-:W-:-:S02]  /*3590*/  VIADD R6, R0, 0xb00 ;  /* 0x00000b0000067836 */ /* 0x000fc40000000000 */
[----:B------:R-:W1:Y:S01]  /*35a0*/  LDS R9, [R53+0x2400] ;  /* 0x0024000035097984 */ /* 0x000e620000000800 */
[----:B------:R-:W-:-:S03]  /*35b0*/  ISETP.GT.U32.AND.EX P4, PT, R10, RZ, PT, P4 ;  /* 0x000000ff0a00720c */ /* 0x000fc60003f84140 */
[----:B------:R-:W2:Y:S04]  /*35c0*/  LDS R11, [R53+0x2800] ;  /* 0x00280000350b7984 */ /* 0x000ea80000000800 */
[----:B------:R-:W3:Y:S04]  /*35d0*/  LDS R13, [R53+0x2c00] ;  /* 0x002c0000350d7984 */ /* 0x000ee80000000800 */
[----:B------:R-:W-:Y:S04]  /*35e0*/  @P3 STG.E desc[UR10][R2.64+0x1000], R15 ;  /* 0x0010000f02003986 */ /* 0x000fe8000c10190a */
[----:B-----5:R-:W-:Y:S01]  /*35f0*/  @P3 STG.E desc[UR10][R4.64+0x1000], R35 ;  /* 0x0010002304003986 */ /* 0x020fe2000c10190a */
[----:B------:R-:W-:-:S02]  /*3600*/  ISETP.LT.U32.AND P3, PT, R6, UR6, PT ;  /* 0x0000000606007c0c */ /* 0x000fc4000bf61070 */
[----:B------:R-:W-:Y:S01]  /*3610*/  LOP3.LUT R6, R0, 0xc00, RZ, 0xfc, !PT ;  /* 0x00000c0000067812 */ /* 0x000fe200078efcff */
[----:B------:R-:W-:Y:S04]  /*3620*/  @P1 STG.E desc[UR10][R2.64+0x1400], R17 ;  /* 0x0014001102001986 */ /* 0x000fe8000c10190a */
[----:B------:R-:W-:Y:S01]  /*3630*/  @P1 STG.E desc[UR10][R4.64+0x1400], R37 ;  /* 0x0014002504001986 */ /* 0x000fe2000c10190a */
[----:B------:R-:W-:Y:S01]  /*3640*/  ISETP.LT.U32.AND P1, PT, R6, UR6, PT ;  /* 0x0000000606007c0c */ /* 0x000fe2000bf21070 */
[----:B------:R-:W-:Y:S02]  /*3650*/  VIADD R6, R0, 0xd00 ;  /* 0x00000d0000067836 */ /* 0x000fe40000000000 */
[----:B------:R-:W-:Y:S04]  /*3660*/  @P0 STG.E desc[UR10][R2.64+0x1800], R19 ;  /* 0x0018001302000986 */ /* 0x000fe8000c10190a */
[----:B------:R-:W-:Y:S01]  /*3670*/  @P0 STG.E desc[UR10][R4.64+0x1800], R39 ;  /* 0x0018002704000986 */ /* 0x000fe2000c10190a */
[----:B------:R-:W-:Y:S01]  /*3680*/  ISETP.LT.U32.AND P0, PT, R6, UR6, PT ;  /* 0x0000000606007c0c */ /* 0x000fe2000bf01070 */
[----:B------:R-:W-:-:S02]  /*3690*/  VIADD R6, R0, 0xe00 ;  /* 0x00000e0000067836 */ /* 0x000fc40000000000 */
[----:B------:R-:W-:Y:S04]  /*36a0*/  @P6 STG.E desc[UR10][R2.64+0x1c00], R21 ;  /* 0x001c001502006986 */ /* 0x000fe8000c10190a */
[----:B------:R-:W-:Y:S01]  /*36b0*/  @P6 STG.E desc[UR10][R4.64+0x1c00], R41 ;  /* 0x001c002904006986 */ /* 0x000fe2000c10190a */
[----:B------:R-:W-:Y:S01]  /*36c0*/  ISETP.LT.U32.AND P6, PT, R6, UR6, PT ;  /* 0x0000000606007c0c */ /* 0x000fe2000bfc1070 */
[----:B------:R-:W-:Y:S02]  /*36d0*/  IMAD.U32 R6, RZ, RZ, UR7 ;  /* 0x00000007ff067e24 */ /* 0x000fe4000f8e00ff */
[----:B------:R-:W4:Y:S03]  /*36e0*/  LDS R15, [R53+0x3000] ;  /* 0x00300000350f7984 */ /* 0x000f260000000800 */
[----:B------:R-:W-:Y:S01]  /*36f0*/  ISETP.GT.U32.AND.EX P3, PT, R6, RZ, PT, P3 ;  /* 0x000000ff0600720c */ /* 0x000fe20003f64130 */
[----:B------:R-:W5:Y:S01]  /*3700*/  LDS R17, [R53+0x3400] ;  /* 0x0034000035117984 */ /* 0x000f620000000800 */
[----:B------:R-:W-:-:S03]  /*3710*/  VIADD R6, R0, 0xf00 ;  /* 0x00000f0000067836 */ /* 0x000fc60000000000 */
[----:B------:R-:W5:Y:S04]  /*3720*/  LDS R19, [R53+0x3800] ;  /* 0x0038000035137984 */ /* 0x000f680000000800 */
[----:B------:R-:W5:Y:S04]  /*3730*/  LDS R21, [R53+0x3c00] ;  /* 0x003c000035157984 */ /* 0x000f680000000800 */
[----:B------:R-:W5:Y:S04]  /*3740*/  LDS R29, [R53+0x4000] ;  /* 0x00400000351d7984 */ /* 0x000f680000000800 */
[----:B------:R-:W5:Y:S04]  /*3750*/  LDS R31, [R53+0x4400] ;  /* 0x00440000351f7984 */ /* 0x000f680000000800 */
[----:B------:R-:W-:Y:S04]  /*3760*/  @P2 STG.E desc[UR10][R2.64+0x2000], R23 ;  /* 0x0020001702002986 */ /* 0x000fe8000c10190a */
[----:B0-----:R0:W-:Y:S01]  /*3770*/  @P2 STG.E desc[UR10][R4.64+0x2000], R7 ;  /* 0x0020000704002986 */ /* 0x0011e2000c10190a */
[----:B------:R-:W-:-:S02]  /*3780*/  ISETP.LT.U32.AND P2, PT, R6, UR6, PT ;  /* 0x0000000606007c0c */ /* 0x000fc4000bf41070 */
[C---:B------:R-:W-:Y:S01]  /*3790*/  LOP3.LUT R6, R0.reuse, 0x1000, RZ, 0xfc, !PT ;  /* 0x0000100000067812 */ /* 0x040fe200078efcff */
[----:B------:R2:W-:Y:S01]  /*37a0*/  @P5 STG.E desc[UR10][R2.64+0x2400], R25 ;  /* 0x0024001902005986 */ /* 0x0005e2000c10190a */
[----:B------:R-:W-:-:S03]  /*37b0*/  VIADD R0, R0, 0x1200 ;  /* 0x0000120000007836 */ /* 0x000fc60000000000 */
[----:B-1----:R1:W-:Y:S01]  /*37c0*/  @P5 STG.E desc[UR10][R4.64+0x2400], R9 ;  /* 0x0024000904005986 */ /* 0x0023e2000c10190a */
[----:B------:R-:W-:Y:S01]  /*37d0*/  ISETP.LT.U32.AND P5, PT, R6, UR6, PT ;  /* 0x0000000606007c0c */ /* 0x000fe2000bfa1070 */
[----:B------:R-:W-:Y:S02]  /*37e0*/  IMAD.U32 R6, RZ, RZ, UR7 ;  /* 0x00000007ff067e24 */ /* 0x000fe4000f8e00ff */
[----:B------:R1:W-:Y:S01]  /*37f0*/  @P4 STG.E desc[UR10][R2.64+0x2800], R27 ;  /* 0x0028001b02004986 */ /* 0x0003e2000c10190a */
[----:B0-----:R-:W-:Y:S02]  /*3800*/  IMAD.U32 R7, RZ, RZ, UR7 ;  /* 0x00000007ff077e24 */ /* 0x001fe4000f8e00ff */
[C---:B------:R-:W-:Y:S01]  /*3810*/  ISETP.GT.U32.AND.EX P1, PT, R6.reuse, RZ, PT, P1 ;  /* 0x000000ff0600720c */ /* 0x040fe20003f24110 */
[----:B--2---:R1:W-:Y:S01]  /*3820*/  @P4 STG.E desc[UR10][R4.64+0x2800], R11 ;  /* 0x0028000b04004986 */ /* 0x0043e2000c10190a */
[----:B------:R-:W-:Y:S02]  /*3830*/  ISETP.GT.U32.AND.EX P6, PT, R6, RZ, PT, P6 ;  /* 0x000000ff0600720c */ /* 0x000fe40003fc4160 */
[----:B------:R-:W-:Y:S01]  /*3840*/  ISETP.LT.U32.AND P4, PT, R8, UR6, PT ;  /* 0x0000000608007c0c */ /* 0x000fe2000bf81070 */
[----:B------:R1:W-:Y:S01]  /*3850*/  @P3 STG.E desc[UR10][R2.64+0x2c00], R49 ;  /* 0x002c003102003986 */ /* 0x0003e2000c10190a */
[----:B------:R-:W-:-:S02]  /*3860*/  ISETP.GT.U32.AND.EX P2, PT, R7, RZ, PT, P2 ;  /* 0x000000ff0700720c */ /* 0x000fc40003f44120 */
[----:B------:R-:W-:Y:S01]  /*3870*/  ISETP.GT.U32.AND.EX P4, PT, R6, RZ, PT, P4 ;  /* 0x000000ff0600720c */ /* 0x000fe20003f84140 */
[----:B---3--:R1:W-:Y:S01]  /*3880*/  @P3 STG.E desc[UR10][R4.64+0x2c00], R13 ;  /* 0x002c000d04003986 */ /* 0x0083e2000c10190a */
[----:B------:R-:W-:Y:S01]  /*3890*/  ISETP.LT.U32.AND P3, PT, R0, UR6, PT ;  /* 0x0000000600007c0c */ /* 0x000fe2000bf61070 */
[----:B------:R-:W-:Y:S02]  /*38a0*/  IMAD.U32 R0, RZ, RZ, UR7 ;  /* 0x00000007ff007e24 */ /* 0x000fe4000f8e00ff */
[----:B------:R1:W-:Y:S03]  /*38b0*/  @P1 STG.E desc[UR10][R2.64+0x3000], R51 ;  /* 0x0030003302001986 */ /* 0x0003e6000c10190a */
[C---:B------:R-:W-:Y:S01]  /*38c0*/  ISETP.GT.U32.AND.EX P0, PT, R0.reuse, RZ, PT, P0 ;  /* 0x000000ff0000720c */ /* 0x040fe20003f04100 */
[----:B----4-:R1:W-:Y:S01]  /*38d0*/  @P1 STG.E desc[UR10][R4.64+0x3000], R15 ;  /* 0x0030000f04001986 */ /* 0x0103e2000c10190a */
[----:B------:R-:W-:-:S02]  /*38e0*/  ISETP.GT.U32.AND.EX P5, PT, R0, RZ, PT, P5 ;  /* 0x000000ff0000720c */ /* 0x000fc40003fa4150 */
[----:B------:R-:W-:-:S09]  /*38f0*/  ISETP.GT.U32.AND.EX P3, PT, R0, RZ, PT, P3 ;  /* 0x000000ff0000720c */ /* 0x000fd20003f64130 */
[----:B------:R1:W-:Y:S04]  /*3900*/  @P0 STG.E desc[UR10][R2.64+0x3400], R55 ;  /* 0x0034003702000986 */ /* 0x0003e8000c10190a */
[----:B-----5:R1:W-:Y:S04]  /*3910*/  @P0 STG.E desc[UR10][R4.64+0x3400], R17 ;  /* 0x0034001104000986 */ /* 0x0203e8000c10190a */
[----:B------:R1:W-:Y:S04]  /*3920*/  @P6 STG.E desc[UR10][R2.64+0x3800], R57 ;  /* 0x0038003902006986 */ /* 0x0003e8000c10190a */
[----:B------:R1:W-:Y:S04]  /*3930*/  @P6 STG.E desc[UR10][R4.64+0x3800], R19 ;  /* 0x0038001304006986 */ /* 0x0003e8000c10190a */
[----:B------:R1:W-:Y:S04]  /*3940*/  @P2 STG.E desc[UR10][R2.64+0x3c00], R59 ;  /* 0x003c003b02002986 */ /* 0x0003e8000c10190a */
[----:B------:R1:W-:Y:S04]  /*3950*/  @P2 STG.E desc[UR10][R4.64+0x3c00], R21 ;  /* 0x003c001504002986 */ /* 0x0003e8000c10190a */
[----:B------:R1:W-:Y:S04]  /*3960*/  @P5 STG.E desc[UR10][R2.64+0x4000], R61 ;  /* 0x0040003d02005986 */ /* 0x0003e8000c10190a */
[----:B------:R1:W-:Y:S04]  /*3970*/  @P5 STG.E desc[UR10][R4.64+0x4000], R29 ;  /* 0x0040001d04005986 */ /* 0x0003e8000c10190a */
[----:B------:R1:W-:Y:S04]  /*3980*/  @P4 STG.E desc[UR10][R2.64+0x4400], R63 ;  /* 0x0044003f02004986 */ /* 0x0003e8000c10190a */
[----:B------:R1:W-:Y:S01]  /*3990*/  @P4 STG.E desc[UR10][R4.64+0x4400], R31 ;  /* 0x0044001f04004986 */ /* 0x0003e2000c10190a */
[----:B------:R-:W-:Y:S05]  /*39a0*/  @!P3 EXIT ;  /* 0x000000000000b94d */ /* 0x000fea0003800000 */
[----:B------:R-:W0:Y:S04]  /*39b0*/  LDS R53, [R53+0x4800] ;  /* 0x0048000035357984 */ /* 0x000e280000000800 */
[----:B------:R-:W-:Y:S04]  /*39c0*/  STG.E desc[UR10][R2.64+0x4800], R65 ;  /* 0x0048004102007986 */ /* 0x000fe8000c10190a */
[----:B0-----:R-:W-:Y:S01]  /*39d0*/  STG.E desc[UR10][R4.64+0x4800], R53 ;  /* 0x0048003504007986 */ /* 0x001fe2000c10190a */
[----:B------:R-:W-:Y:S05]  /*39e0*/  EXIT ;  /* 0x000000000000794d */ /* 0x000fea0003800000 */
.L_x_221:
        /* <DEDUP_REMOVED lines=9> */
.L_x_510:


//--------------------- .text._ZN3cub18CUB_300001_SM_10006detail11EmptyKernelIvEEvv --------------------------
	.section	.text._ZN3cub18CUB_300001_SM_10006detail11EmptyKernelIvEEvv,"ax",@progbits
	.align	128
        .global         _ZN3cub18CUB_300001_SM_10006detail11EmptyKernelIvEEvv
        .type           _ZN3cub18CUB_300001_SM_10006detail11EmptyKernelIvEEvv,@function
        .size           _ZN3cub18CUB_300001_SM_10006detail11EmptyKernelIvEEvv,(.L_x_511 - _ZN3cub18CUB_300001_SM_10006detail11EmptyKernelIvEEvv)
        .other          _ZN3cub18CUB_300001_SM_10006detail11EmptyKernelIvEEvv,@"STO_CUDA_ENTRY STV_DEFAULT"
_ZN3cub18CUB_300001_SM_10006detail11EmptyKernelIvEEvv:
.text._ZN3cub18CUB_300001_SM_10006detail11EmptyKernelIvEEvv:
[----:B------:R-:W-:Y:S01]  /*0000*/  LDC R1, c[0x0][0x37c] ;  /* 0x0000df00ff017b82 */ /* 0x000fe20000000800 */
[----:B------:R-:W-:Y:S05]  /*0010*/  EXIT ;  /* 0x000000000000794d */ /* 0x000fea0003800000 */
.L_x_222:
        /* <DEDUP_REMOVED lines=14> */
.L_x_511:


//--------------------- .text._Z13ConnectForcesP6float4S0_S0_PjPiP5uint2PfiiS1_i --------------------------
	.section	.text._Z13ConnectForcesP6float4S0_S0_PjPiP5uint2PfiiS1_i,"ax",@progbits
	.align	128
        .global         _Z13ConnectForcesP6float4S0_S0_PjPiP5uint2PfiiS1_i
        .type           _Z13ConnectForcesP6float4S0_S0_PjPiP5uint2PfiiS1_i,@function
        .size           _Z13ConnectForcesP6float4S0_S0_PjPiP5uint2PfiiS1_i,(.L_x_496 - _Z13ConnectForcesP6float4S0_S0_PjPiP5uint2PfiiS1_i)
        .other          _Z13ConnectForcesP6float4S0_S0_PjPiP5uint2PfiiS1_i,@"STO_CUDA_ENTRY STV_DEFAULT"
_Z13ConnectForcesP6float4S0_S0_PjPiP5uint2PfiiS1_i:
.text._Z13ConnectForcesP6float4S0_S0_PjPiP5uint2PfiiS1_i:
[----:B------:R-:W-:Y:S01]  /*0000*/  LDC R1, c[0x0][0x37c] ;  /* 0x0000df00ff017b82 */ /* 0x000fe20000000800 */
[----:B------:R-:W0:Y:S07]  /*0010*/  S2R R0, SR_TID.X ;  /* 0x0000000000007919 */ /* 0x000e2e0000002100 */
[----:B------:R-:W1:Y:S01]  /*0020*/  S2UR UR4, SR_CTAID.X ;  /* 0x00000000000479c3 */ /* 0x000e620000002500 */
[----:B------:R-:W1:Y:S07]  /*0030*/  LDCU UR5, c[0x0][0x360] ;  /* 0x00006c00ff0577ac */ /* 0x000e6e0008000800 */
[----:B------:R-:W0:Y:S01]  /*0040*/  LDC.64 R2, c[0x0][0x3b8] ;  /* 0x0000ee00ff027b82 */ /* 0x000e220000000a00 */
[----:B-1----:R-:W-:-:S06]  /*0050*/  UIMAD UR4, UR5, UR4, URZ ;  /* 0x00000004050472a4 */ /* 0x002fcc000f8e02ff */
[----:B0-----:R-:W-:-:S05]  /*0060*/  IMAD R25, R3, UR4, R0 ;  /* 0x0000000403197c24 */ /* 0x001fca000f8e0200 */
[----:B------:R-:W-:-:S04]  /*0070*/  ISETP.GE.AND P0, PT, R25, R2, PT ;  /* 0x000000021900720c */ /* 0x000fc80003f06270 */
[----:B------:R-:W-:-:S13]  /*0080*/  ISETP.LT.OR P0, PT, R3, 0x1, P0 ;  /* 0x000000010300780c */ /* 0x000fda0000701670 */
[----:B------:R-:W-:Y:S05]  /*0090*/  @P0 EXIT ;  /* 0x000000000000094d */ /* 0x000fea0003800000 */
[----:B------:R-:W0:Y:S01]  /*00a0*/  LDC.64 R20, c[0x0][0x3a8] ;  /* 0x0000ea00ff147b82 */ /* 0x000e220000000a00 */
[----:B------:R-:W1:Y:S01]  /*00b0*/  LDCU UR4, c[0x0][0x370] ;  /* 0x00006e00ff0477ac */ /* 0x000e620008000800 */
[----:B------:R-:W-:Y:S01]  /*00c0*/  IMAD.MOV.U32 R2, RZ, RZ, RZ ;  /* 0x000000ffff027224 */ /* 0x000fe200078e00ff */
[----:B------:R-:W2:Y:S05]  /*00d0*/  LDCU.64 UR6, c[0x0][0x358] ;  /* 0x00006b00ff0677ac */ /* 0x000eaa0008000a00 */
[----:B------:R-:W3:Y:S01]  /*00e0*/  LDC.64 R18, c[0x0][0x3c0] ;  /* 0x0000f000ff127b82 */ /* 0x000ee20000000a00 */
[----:B------:R-:W4:Y:S07]  /*00f0*/  LDCU.64 UR8, c[0x0][0x3b8] ;  /* 0x00007700ff0877ac */ /* 0x000f2e0008000a00 */
[----:B------:R-:W0:Y:S01]  /*0100*/  LDC.64 R16, c[0x0][0x3b0] ;  /* 0x0000ec00ff107b82 */ /* 0x000e220000000a00 */
[----:B-1----:R-:W-:-:S07]  /*0110*/  UIMAD UR4, UR5, UR4, URZ ;  /* 0x00000004050472a4 */ /* 0x002fce000f8e02ff */
[----:B------:R-:W1:Y:S08]  /*0120*/  LDC.64 R14, c[0x0][0x380] ;  /* 0x0000e000ff0e7b82 */ /* 0x000e700000000a00 */
[----:B--2-4-:R-:W0:Y:S02]  /*0130*/  LDC.64 R12, c[0x0][0x390] ;  /* 0x0000e400ff0c7b82 */ /* 0x014e240000000a00 */
.L_x_228:
[----:B0-----:R-:W-:-:S06]  /*0140*/  IMAD.WIDE R26, R25, 0x8, R20 ;  /* 0x00000008191a7825 */ /* 0x001fcc00078e0214 */
[----:B------:R-:W3:Y:S02]  /*0150*/  LDG.E.64 R26, desc[UR6][R26.64] ;  /* 0x000000061a1a7981 */ /* 0x000ee4000c1e1b00 */
[----:B---3--:R-:W-:-:S04]  /*0160*/  IMAD.WIDE.U32 R22, R26, 0x4, R18 ;  /* 0x000000041a167825 */ /* 0x008fc800078e0012 */
[----:B------:R-:W-:Y:S02]  /*0170*/  IMAD.WIDE.U32 R28, R27, 0x4, R18 ;  /* 0x000000041b1c7825 */ /* 0x000fe400078e0012 */
[----:B------:R-:W1:Y:S04]  /*0180*/  LDG.E R23, desc[UR6][R22.64] ;  /* 0x0000000616177981 */ /* 0x000e68000c1e1900 */
[----:B--2---:R-:W2:Y:S01]  /*0190*/  LDG.E R9, desc[UR6][R28.64] ;  /* 0x000000061c097981 */ /* 0x004ea2000c1e1900 */
[----:B------:R-:W-:-:S05]  /*01a0*/  IMAD.WIDE R26, R25, 0x4, R16 ;  /* 0x00000004191a7825 */ /* 0x000fca00078e0210 */
[----:B------:R0:W5:Y:S01]  /*01b0*/  LDG.E R3, desc[UR6][R26.64] ;  /* 0x000000061a037981 */ /* 0x000162000c1e1900 */
[----:B-1----:R-:W-:-:S04]  /*01c0*/  IMAD.WIDE R6, R23, 0x10, R14 ;  /* 0x0000001017067825 */ /* 0x002fc800078e020e */
[----:B--2---:R-:W-:Y:S02]  /*01d0*/  IMAD.WIDE R8, R9, 0x10, R14 ;  /* 0x0000001009087825 */ /* 0x004fe400078e020e */
[----:B------:R-:W2:Y:S04]  /*01e0*/  LDG.E.128 R4, desc[UR6][R6.64] ;  /* 0x0000000606047981 */ /* 0x000ea8000c1e1d00 */
[----:B------:R-:W2:Y:S01]  /*01f0*/  LDG.E.128 R8, desc[UR6][R8.64] ;  /* 0x0000000608087981 */ /* 0x000ea2000c1e1d00 */
[----:B------:R-:W-:Y:S05]  /*0200*/  YIELD ;  /* 0x0000000000007946 */ /* 0x000fea0003800000 */
[----:B------:R-:W-:Y:S01]  /*0210*/  BSSY.RECONVERGENT B0, `(.L_x_223) ;  /* 0x0000012000007945 */ /* 0x000fe20003800200 */
[----:B--2---:R-:W-:Y:S01]  /*0220*/  FADD R5, R5, -R9 ;  /* 0x8000000905057221 */ /* 0x004fe20000000000 */
[----:B------:R-:W-:-:S03]  /*0230*/  FADD R4, R4, -R8 ;  /* 0x8000000804047221 */ /* 0x000fc60000000000 */
[----:B------:R-:W-:Y:S01]  /*0240*/  FMUL R11, R5, R5 ;  /* 0x00000005050b7220 */ /* 0x000fe20000400000 */
[----:B------:R-:W-:-:S03]  /*0250*/  FADD R6, R6, -R10 ;  /* 0x8000000a06067221 */ /* 0x000fc60000000000 */
[----:B------:R-:W-:-:S04]  /*0260*/  FFMA R11, R4, R4, R11 ;  /* 0x00000004040b7223 */ /* 0x000fc8000000000b */
[----:B------:R-:W-:-:S04]  /*0270*/  FFMA R10, R6, R6, R11 ;  /* 0x00000006060a7223 */ /* 0x000fc8000000000b */
[----:B------:R-:W-:Y:S01]  /*0280*/  VIADD R0, R10, 0xf3000000 ;  /* 0xf30000000a007836 */ /* 0x000fe20000000000 */
[----:B------:R0:W1:Y:S04]  /*0290*/  MUFU.RSQ R11, R10 ;  /* 0x0000000a000b7308 */ /* 0x0000680000001400 */
[----:B------:R-:W-:-:S13]  /*02a0*/  ISETP.GT.U32.AND P0, PT, R0, 0x727fffff, PT ;  /* 0x727fffff0000780c */ /* 0x000fda0003f04070 */
[----:B01----:R-:W-:Y:S05]  /*02b0*/  @!P0 BRA `(.L_x_224) ;  /* 0x00000000000c8947 */ /* 0x003fea0003800000 */
[----:B------:R-:W-:-:S07]  /*02c0*/  MOV R22, 0x2e0 ;  /* 0x000002e000167802 */ /* 0x000fce0000000f00 */
[----:B-----5:R-:W-:Y:S05]  /*02d0*/  CALL.REL.NOINC `($__internal_0_$__cuda_sm20_sqrt_rn_f32_slowpath) ;  /* 0x00000000008c7944 */ /* 0x020fea0003c00000 */
[----:B------:R-:W-:Y:S05]  /*02e0*/  BRA `(.L_x_225) ;  /* 0x0000000000107947 */ /* 0x000fea0003800000 */
.L_x_224:
[----:B------:R-:W-:Y:S01]  /*02f0*/  FMUL.FTZ R7, R10, R11 ;  /* 0x0000000b0a077220 */ /* 0x000fe20000410000 */
[----:B------:R-:W-:-:S03]  /*0300*/  FMUL.FTZ R8, R11, 0.5 ;  /* 0x3f0000000b087820 */ /* 0x000fc60000410000 */
[----:B------:R-:W-:-:S04]  /*0310*/  FFMA R0, -R7, R7, R10 ;  /* 0x0000000707007223 */ /* 0x000fc8000000010a */
[----:B------:R-:W-:-:S07]  /*0320*/  FFMA R7, R0, R8, R7 ;  /* 0x0000000800077223 */ /* 0x000fce0000000007 */
.L_x_225:
[----:B------:R-:W-:Y:S05]  /*0330*/  BSYNC.RECONVERGENT B0 ;  /* 0x0000000000007941 */ /* 0x000fea0003800200 */
.L_x_223:
[----:B------:R-:W0:Y:S01]  /*0340*/  MUFU.RCP R8, R7 ;  /* 0x0000000700087308 */ /* 0x000e220000001000 */
[----:B-----5:R-:W-:Y:S01]  /*0350*/  FADD R0, -R3, R7 ;  /* 0x0000000703007221 */ /* 0x020fe20000000100 */
[----:B------:R-:W-:Y:S03]  /*0360*/  BSSY.RECONVERGENT B0, `(.L_x_226) ;  /* 0x000000d000007945 */ /* 0x000fe60003800200 */
[----:B------:R-:W-:-:S04]  /*0370*/  FMUL R0, R0, -0.40000000596046447754 ;  /* 0xbecccccd00007820 */ /* 0x000fc80000400000 */
[----:B------:R-:W1:Y:S01]  /*0380*/  FCHK P0, R0, R7 ;  /* 0x0000000700007302 */ /* 0x000e620000000000 */
[----:B0-----:R-:W-:-:S04]  /*0390*/  FFMA R3, R8, -R7, 1 ;  /* 0x3f80000008037423 */ /* 0x001fc80000000807 */
[----:B------:R-:W-:-:S04]  /*03a0*/  FFMA R3, R8, R3, R8 ;  /* 0x0000000308037223 */ /* 0x000fc80000000008 */
[----:B------:R-:W-:-:S04]  /*03b0*/  FFMA R8, R0, R3, RZ ;  /* 0x0000000300087223 */ /* 0x000fc800000000ff */
[----:B------:R-:W-:-:S04]  /*03c0*/  FFMA R9, R8, -R7, R0 ;  /* 0x8000000708097223 */ /* 0x000fc80000000000 */
[----:B------:R-:W-:Y:S01]  /*03d0*/  FFMA R3, R3, R9, R8 ;  /* 0x0000000903037223 */ /* 0x000fe20000000008 */
[----:B-1----:R-:W-:Y:S06]  /*03e0*/  @!P0 BRA `(.L_x_227) ;  /* 0x0000000000108947 */ /* 0x002fec0003800000 */
[----:B------:R-:W-:Y:S02]  /*03f0*/  MOV R3, R7 ;  /* 0x0000000700037202 */ /* 0x000fe40000000f00 */
[----:B------:R-:W-:-:S07]  /*0400*/  MOV R10, 0x420 ;  /* 0x00000420000a7802 */ /* 0x000fce0000000f00 */
[----:B------:R-:W-:Y:S05]  /*0410*/  CALL.REL.NOINC `($__internal_1_$__cuda_sm3x_div_rn_noftz_f32_slowpath) ;  /* 0x0000000000987944 */ /* 0x000fea0003c00000 */
[----:B------:R-:W-:-:S07]  /*0420*/  IMAD.MOV.U32 R3, RZ, RZ, R0 ;  /* 0x000000ffff037224 */ /* 0x000fce00078e0000 */
.L_x_227:
[----:B------:R-:W-:Y:S05]  /*0430*/  BSYNC.RECONVERGENT B0 ;  /* 0x0000000000007941 */ /* 0x000fea0003800200 */
.L_x_226:
[----:B------:R-:W-:Y:S01]  /*0440*/  VIADD R2, R2, 0x1 ;  /* 0x0000000102027836 */ /* 0x000fe20000000000 */
[----:B------:R-:W-:Y:S01]  /*0450*/  IADD3 R25, PT, PT, R25, UR4, RZ ;  /* 0x0000000419197c10 */ /* 0x000fe2000fffe0ff */
[----:B------:R-:W-:Y:S01]  /*0460*/  FMUL R7, R4, R3 ;  /* 0x0000000304077220 */ /* 0x000fe20000400000 */
[----:B------:R-:W-:-:S04]  /*0470*/  IMAD.WIDE R8, R23, 0x10, R12 ;  /* 0x0000001017087825 */ /* 0x000fc800078e020c */
[-C--:B------:R-:W-:Y:S01]  /*0480*/  FMUL R5, R5, R3.reuse ;  /* 0x0000000305057220 */ /* 0x080fe20000400000 */
[----:B------:R-:W-:Y:S01]  /*0490*/  ISETP.GE.AND P0, PT, R2, UR9, PT ;  /* 0x0000000902007c0c */ /* 0x000fe2000bf06270 */
[----:B------:R-:W-:Y:S01]  /*04a0*/  FMUL R3, R6, R3 ;  /* 0x0000000306037220 */ /* 0x000fe20000400000 */
[----:B------:R-:W-:Y:S01]  /*04b0*/  ISETP.LT.AND P1, PT, R25, UR8, PT ;  /* 0x0000000819007c0c */ /* 0x000fe2000bf21270 */
[----:B------:R2:W-:Y:S04]  /*04c0*/  REDG.E.ADD.F32.FTZ.RN.STRONG.GPU desc[UR6][R8.64], R7 ;  /* 0x00000007080079a6 */ /* 0x0005e8000c12f306 */
[----:B------:R2:W-:Y:S04]  /*04d0*/  REDG.E.ADD.F32.FTZ.RN.STRONG.GPU desc[UR6][R8.64+0x4], R5 ;  /* 0x00000405080079a6 */ /* 0x0005e8000c12f306 */
[----:B------:R2:W-:Y:S04]  /*04e0*/  REDG.E.ADD.F32.FTZ.RN.STRONG.GPU desc[UR6][R8.64+0x8], R3 ;  /* 0x00000803080079a6 */ /* 0x0005e8000c12f306 */
[----:B------:R-:W-:Y:S05]  /*04f0*/  @!P0 BRA P1, `(.L_x_228) ;  /* 0xfffffffc00108947 */ /* 0x000fea000083ffff */
[----:B------:R-:W-:Y:S05]  /*0500*/  EXIT ;  /* 0x000000000000794d */ /* 0x000fea0003800000 */
        .weak           $__internal_0_$__cuda_sm20_sqrt_rn_f32_slowpath
        .type           $__internal_0_$__cuda_sm20_sqrt_rn_f32_slowpath,@function
        .size           $__internal_0_$__cuda_sm20_sqrt_rn_f32_slowpath,($__internal_1_$__cuda_sm3x_div_rn_noftz_f32_slowpath - $__internal_0_$__cuda_sm20_sqrt_rn_f32_slowpath)
$__internal_0_$__cuda_sm20_sqrt_rn_f32_slowpath:
[----:B------:R-:W-:-:S13]  /*0510*/  LOP3.LUT P0, RZ, R10, 0x7fffffff, RZ, 0xc0, !PT ;  /* 0x7fffffff0aff7812 */ /* 0x000fda000780c0ff */
[----:B------:R-:W-:Y:S01]  /*0520*/  @!P0 IMAD.MOV.U32 R7, RZ, RZ, R10 ;  /* 0x000000ffff078224 */ /* 0x000fe200078e000a */
[----:B------:R-:W-:Y:S06]  /*0530*/  @!P0 BRA `(.L_x_229) ;  /* 0x0000000000448947 */ /* 0x000fec0003800000 */
[----:B------:R-:W-:Y:S01]  /*0540*/  FSETP.GEU.FTZ.AND P0, PT, R10, RZ, PT ;  /* 0x000000ff0a00720b */ /* 0x000fe20003f1e000 */
[----:B------:R-:W-:-:S12]  /*0550*/  IMAD.MOV.U32 R0, RZ, RZ, R10 ;  /* 0x000000ffff007224 */ /* 0x000fd800078e000a */
[----:B------:R-:W-:Y:S01]  /*0560*/  @!P0 MOV R7, 0x7fffffff ;  /* 0x7fffffff00078802 */ /* 0x000fe20000000f00 */
[----:B------:R-:W-:Y:S06]  /*0570*/  @!P0 BRA `(.L_x_229) ;  /* 0x0000000000348947 */ /* 0x000fec0003800000 */
[----:B------:R-:W-:-:S13]  /*0580*/  FSETP.GTU.FTZ.AND P0, PT, |R0|, +INF , PT ;  /* 0x7f8000000000780b */ /* 0x000fda0003f1c200 */
[----:B------:R-:W-:Y:S01]  /*0590*/  @P0 FADD.FTZ R7, R0, 1 ;  /* 0x3f80000000070421 */ /* 0x000fe20000010000 */
[----:B------:R-:W-:Y:S06]  /*05a0*/  @P0 BRA `(.L_x_229) ;  /* 0x0000000000280947 */ /* 0x000fec0003800000 */
[----:B------:R-:W-:-:S13]  /*05b0*/  FSETP.NEU.FTZ.AND P0, PT, |R0|, +INF , PT ;  /* 0x7f8000000000780b */ /* 0x000fda0003f1d200 */
[----:B------:R-:W-:-:S04]  /*05c0*/  @P0 FFMA R8, R0, 1.84467440737095516160e+19, RZ ;  /* 0x5f80000000080823 */ /* 0x000fc800000000ff */
[----:B------:R-:W0:Y:S02]  /*05d0*/  @P0 MUFU.RSQ R7, R8 ;  /* 0x0000000800070308 */ /* 0x000e240000001400 */
[----:B0-----:R-:W-:Y:S01]  /*05e0*/  @P0 FMUL.FTZ R9, R8, R7 ;  /* 0x0000000708090220 */ /* 0x001fe20000410000 */
[----:B------:R-:W-:Y:S01]  /*05f0*/  @P0 FMUL.FTZ R11, R7, 0.5 ;  /* 0x3f000000070b0820 */ /* 0x000fe20000410000 */
[----:B------:R-:W-:Y:S02]  /*0600*/  @!P0 IMAD.MOV.U32 R7, RZ, RZ, R0 ;  /* 0x000000ffff078224 */ /* 0x000fe400078e0000 */
[----:B------:R-:W-:-:S04]  /*0610*/  @P0 FADD.FTZ R10, -R9, -RZ ;  /* 0x800000ff090a0221 */ /* 0x000fc80000010100 */
[----:B------:R-:W-:-:S04]  /*0620*/  @P0 FFMA R10, R9, R10, R8 ;  /* 0x0000000a090a0223 */ /* 0x000fc80000000008 */
[----:B------:R-:W-:-:S04]  /*0630*/  @P0 FFMA R10, R10, R11, R9 ;  /* 0x0000000b0a0a0223 */ /* 0x000fc80000000009 */
[----:B------:R-:W-:-:S07]  /*0640*/  @P0 FMUL.FTZ R7, R10, 2.3283064365386962891e-10 ;  /* 0x2f8000000a070820 */ /* 0x000fce0000410000 */
.L_x_229:
[----:B------:R-:W-:Y:S02]  /*0650*/  HFMA2 R9, -RZ, RZ, 0, 0 ;  /* 0x00000000ff097431 */ /* 0x000fe400000001ff */
[----:B------:R-:W-:-:S04]  /*0660*/  IMAD.MOV.U32 R8, RZ, RZ, R22 ;  /* 0x000000ffff087224 */ /* 0x000fc800078e0016 */
[----:B------:R-:W-:Y:S05]  /*0670*/  RET.REL.NODEC R8 `(_Z13ConnectForcesP6float4S0_S0_PjPiP5uint2PfiiS1_i) ;  /* 0xfffffff808607950 */ /* 0x000fea0003c3ffff */
        .weak           $__internal_1_$__cuda_sm3x_div_rn_noftz_f32_slowpath
        .type           $__internal_1_$__cuda_sm3x_div_rn_noftz_f32_slowpath,@function
        .size           $__internal_1_$__cuda_sm3x_div_rn_noftz_f32_slowpath,(.L_x_496 - $__internal_1_$__cuda_sm3x_div_rn_noftz_f32_slowpath)
$__internal_1_$__cuda_sm3x_div_rn_noftz_f32_slowpath:
[----:B------:R-:W-:Y:S01]  /*0680*/  SHF.R.U32.HI R8, RZ, 0x17, R3 ;  /* 0x00000017ff087819 */ /* 0x000fe20000011603 */
[----:B------:R-:W-:Y:S01]  /*0690*/  BSSY.RECONVERGENT B1, `(.L_x_230) ;  /* 0x0000063000017945 */ /* 0x000fe20003800200 */
[----:B------:R-:W-:Y:S02]  /*06a0*/  SHF.R.U32.HI R22, RZ, 0x17, R0 ;  /* 0x00000017ff167819 */ /* 0x000fe40000011600 */
[----:B------:R-:W-:Y:S02]  /*06b0*/  LOP3.LUT R8, R8, 0xff, RZ, 0xc0, !PT ;  /* 0x000000ff08087812 */ /* 0x000fe400078ec0ff */
[----:B------:R-:W-:Y:S02]  /*06c0*/  LOP3.LUT R22, R22, 0xff, RZ, 0xc0, !PT ;  /* 0x000000ff16167812 */ /* 0x000fe400078ec0ff */
[----:B------:R-:W-:Y:S01]  /*06d0*/  MOV R9, R0 ;  /* 0x0000000000097202 */ /* 0x000fe20000000f00 */
[----:B------:R-:W-:Y:S02]  /*06e0*/  VIADD R24, R8, 0xffffffff ;  /* 0xffffffff08187836 */ /* 0x000fe40000000000 */
[----:B------:R-:W-:-:S03]  /*06f0*/  VIADD R11, R22, 0xffffffff ;  /* 0xffffffff160b7836 */ /* 0x000fc60000000000 */
[----:B------:R-:W-:-:S04]  /*0700*/  ISETP.GT.U32.AND P0, PT, R24, 0xfd, PT ;  /* 0x000000fd1800780c */ /* 0x000fc80003f04070 */
[----:B------:R-:W-:-:S13]  /*0710*/  ISETP.GT.U32.OR P0, PT, R11, 0xfd, P0 ;  /* 0x000000fd0b00780c */ /* 0x000fda0000704470 */
[----:B------:R-:W-:Y:S01]  /*0720*/  @!P0 IMAD.MOV.U32 R7, RZ, RZ, RZ ;  /* 0x000000ffff078224 */ /* 0x000fe200078e00ff */
[----:B------:R-:W-:Y:S06]  /*0730*/  @!P0 BRA `(.L_x_231) ;  /* 0x00000000005c8947 */ /* 0x000fec0003800000 */
[----:B------:R-:W-:Y:S02]  /*0740*/  FSETP.GTU.FTZ.AND P1, PT, |R3|, +INF , PT ;  /* 0x7f8000000300780b */ /* 0x000fe40003f3c200 */
[----:B------:R-:W-:-:S04]  /*0750*/  FSETP.GTU.FTZ.AND P0, PT, |R0|, +INF , PT ;  /* 0x7f8000000000780b */ /* 0x000fc80003f1c200 */
[----:B------:R-:W-:-:S13]  /*0760*/  PLOP3.LUT P0, PT, P0, P1, PT, 0xf8, 0x8f ;  /* 0x00000000008f781c */ /* 0x000fda0000703f70 */
[----:B------:R-:W-:Y:S05]  /*0770*/  @P0 BRA `(.L_x_232) ;  /* 0x00000004004c0947 */ /* 0x000fea0003800000 */
[----:B------:R-:W-:-:S13]  /*0780*/  LOP3.LUT P0, RZ, R3, 0x7fffffff, R9, 0xc8, !PT ;  /* 0x7fffffff03ff7812 */ /* 0x000fda000780c809 */
[----:B------:R-:W-:Y:S05]  /*0790*/  @!P0 BRA `(.L_x_233) ;  /* 0x00000004003c8947 */ /* 0x000fea0003800000 */
[C---:B------:R-:W-:Y:S02]  /*07a0*/  FSETP.NEU.FTZ.AND P2, PT, |R0|.reuse, +INF , PT ;  /* 0x7f8000000000780b */ /* 0x040fe40003f5d200 */
[----:B------:R-:W-:Y:S02]  /*07b0*/  FSETP.NEU.FTZ.AND P1, PT, |R3|, +INF , PT ;  /* 0x7f8000000300780b */ /* 0x000fe40003f3d200 */
[----:B------:R-:W-:-:S11]  /*07c0*/  FSETP.NEU.FTZ.AND P0, PT, |R0|, +INF , PT ;  /* 0x7f8000000000780b */ /* 0x000fd60003f1d200 */
[----:B------:R-:W-:Y:S05]  /*07d0*/  @!P1 BRA !P2, `(.L_x_233) ;  /* 0x00000004002c9947 */ /* 0x000fea0005000000 */
[----:B------:R-:W-:-:S04]  /*07e0*/  LOP3.LUT P2, RZ, R9, 0x7fffffff, RZ, 0xc0, !PT ;  /* 0x7fffffff09ff7812 */ /* 0x000fc8000784c0ff */
[----:B------:R-:W-:-:S13]  /*07f0*/  PLOP3.LUT P1, PT, P1, P2, PT, 0x2f, 0xf2 ;  /* 0x0000000000f2781c */ /* 0x000fda0000f24577 */
[----:B------:R-:W-:Y:S05]  /*0800*/  @P1 BRA `(.L_x_234) ;  /* 0x0000000400181947 */ /* 0x000fea0003800000 */
[----:B------:R-:W-:-:S04]  /*0810*/  LOP3.LUT P1, RZ, R3, 0x7fffffff, RZ, 0xc0, !PT ;  /* 0x7fffffff03ff7812 */ /* 0x000fc8000782c0ff */
[----:B------:R-:W-:-:S13]  /*0820*/  PLOP3.LUT P0, PT, P0, P1, PT, 0x2f, 0xf2 ;  /* 0x0000000000f2781c */ /* 0x000fda0000702577 */
[----:B------:R-:W-:Y:S05]  /*0830*/  @P0 BRA `(.L_x_235) ;  /* 0x0000000400000947 */ /* 0x000fea0003800000 */
[----:B------:R-:W-:Y:S02]  /*0840*/  ISETP.GE.AND P0, PT, R11, RZ, PT ;  /* 0x000000ff0b00720c */ /* 0x000fe40003f06270 */
[----:B------:R-:W-:-:S11]  /*0850*/  ISETP.GE.AND P1, PT, R24, RZ, PT ;  /* 0x000000ff1800720c */ /* 0x000fd60003f26270 */
[----:B------:R-:W-:Y:S01]  /*0860*/  @P0 MOV R7, RZ ;  /* 0x000000ff00070202 */ /* 0x000fe20000000f00 */
[----:B------:R-:W-:Y:S02]  /*0870*/  @!P0 IMAD.MOV.U32 R7, RZ, RZ, -0x40 ;  /* 0xffffffc0ff078424 */ /* 0x000fe400078e00ff */
[----:B------:R-:W-:Y:S01]  /*0880*/  @!P0 FFMA R9, R0, 1.84467440737095516160e+19, RZ ;  /* 0x5f80000000098823 */ /* 0x000fe200000000ff */
[----:B------:R-:W-:Y:S02]  /*0890*/  @!P1 FFMA R3, R3, 1.84467440737095516160e+19, RZ ;  /* 0x5f80000003039823 */ /* 0x000fe400000000ff */
[----:B------:R-:W-:-:S07]  /*08a0*/  @!P1 IADD3 R7, PT, PT, R7, 0x40, RZ ;  /* 0x0000004007079810 */ /* 0x000fce0007ffe0ff */
.L_x_231:
[----:B------:R-:W-:Y:S01]  /*08b0*/  LEA R0, R8, 0xc0800000, 0x17 ;  /* 0xc080000008007811 */ /* 0x000fe200078eb8ff */
[----:B------:R-:W-:Y:S04]  /*08c0*/  BSSY.RECONVERGENT B2, `(.L_x_236) ;  /* 0x0000036000027945 */ /* 0x000fe80003800200 */
[----:B------:R-:W-:Y:S01]  /*08d0*/  IMAD.IADD R24, R3, 0x1, -R0 ;  /* 0x0000000103187824 */ /* 0x000fe200078e0a00 */
[----:B------:R-:W-:-:S03]  /*08e0*/  IADD3 R3, PT, PT, R22, -0x7f, RZ ;  /* 0xffffff8116037810 */ /* 0x000fc60007ffe0ff */
[----:B------:R-:W0:Y:S01]  /*08f0*/  MUFU.RCP R26, R24 ;  /* 0x00000018001a7308 */ /* 0x000e220000001000 */
[----:B------:R-:W-:Y:S01]  /*0900*/  FADD.FTZ R11, -R24, -RZ ;  /* 0x800000ff180b7221 */ /* 0x000fe20000010100 */
[C---:B------:R-:W-:Y:S01]  /*0910*/  IMAD R0, R3.reuse, -0x800000, R9 ;  /* 0xff80000003007824 */ /* 0x040fe200078e0209 */
[----:B------:R-:W-:-:S05]  /*0920*/  IADD3 R8, PT, PT, R3, 0x7f, -R8 ;  /* 0x0000007f03087810 */ /* 0x000fca0007ffe808 */
[----:B------:R-:W-:Y:S02]  /*0930*/  IMAD.IADD R8, R8, 0x1, R7 ;  /* 0x0000000108087824 */ /* 0x000fe400078e0207 */
[----:B0-----:R-:W-:-:S04]  /*0940*/  FFMA R27, R26, R11, 1 ;  /* 0x3f8000001a1b7423 */ /* 0x001fc8000000000b */
[----:B------:R-:W-:-:S04]  /*0950*/  FFMA R9, R26, R27, R26 ;  /* 0x0000001b1a097223 */ /* 0x000fc8000000001a */
[----:B------:R-:W-:-:S04]  /*0960*/  FFMA R22, R0, R9, RZ ;  /* 0x0000000900167223 */ /* 0x000fc800000000ff */
[----:B------:R-:W-:-:S04]  /*0970*/  FFMA R26, R11, R22, R0 ;  /* 0x000000160b1a7223 */ /* 0x000fc80000000000 */
[----:B------:R-:W-:-:S04]  /*0980*/  FFMA R22, R9, R26, R22 ;  /* 0x0000001a09167223 */ /* 0x000fc80000000016 */
[----:B------:R-:W-:-:S04]  /*0990*/  FFMA R11, R11, R22, R0 ;  /* 0x000000160b0b7223 */ /* 0x000fc80000000000 */
[----:B------:R-:W-:-:S05]  /*09a0*/  FFMA R0, R9, R11, R22 ;  /* 0x0000000b09007223 */ /* 0x000fca0000000016 */
[----:B------:R-:W-:-:S04]  /*09b0*/  SHF.R.U32.HI R3, RZ, 0x17, R0 ;  /* 0x00000017ff037819 */ /* 0x000fc80000011600 */
[----:B------:R-:W-:-:S04]  /*09c0*/  LOP3.LUT R3, R3, 0xff, RZ, 0xc0, !PT ;  /* 0x000000ff03037812 */ /* 0x000fc800078ec0ff */
[----:B------:R-:W-:-:S05]  /*09d0*/  IADD3 R3, PT, PT, R3, R8, RZ ;  /* 0x0000000803037210 */ /* 0x000fca0007ffe0ff */
[----:B------:R-:W-:-:S05]  /*09e0*/  VIADD R7, R3, 0xffffffff ;  /* 0xffffffff03077836 */ /* 0x000fca0000000000 */
[----:B------:R-:W-:-:S13]  /*09f0*/  ISETP.GE.U32.AND P0, PT, R7, 0xfe, PT ;  /* 0x000000fe0700780c */ /* 0x000fda0003f06070 */
[----:B------:R-:W-:Y:S05]  /*0a00*/  @!P0 BRA `(.L_x_237) ;  /* 0x0000000000808947 */ /* 0x000fea0003800000 */
[----:B------:R-:W-:-:S13]  /*0a10*/  ISETP.GT.AND P0, PT, R3, 0xfe, PT ;  /* 0x000000fe0300780c */ /* 0x000fda0003f04270 */
[----:B------:R-:W-:Y:S05]  /*0a20*/  @P0 BRA `(.L_x_238) ;  /* 0x00000000006c0947 */ /* 0x000fea0003800000 */
[----:B------:R-:W-:-:S13]  /*0a30*/  ISETP.GE.AND P0, PT, R3, 0x1, PT ;  /* 0x000000010300780c */ /* 0x000fda0003f06270 */
[----:B------:R-:W-:Y:S05]  /*0a40*/  @P0 BRA `(.L_x_239) ;  /* 0x0000000000740947 */ /* 0x000fea0003800000 */
[----:B------:R-:W-:Y:S02]  /*0a50*/  ISETP.GE.AND P0, PT, R3, -0x18, PT ;  /* 0xffffffe80300780c */ /* 0x000fe40003f06270 */
[----:B------:R-:W-:-:S11]  /*0a60*/  LOP3.LUT R0, R0, 0x80000000, RZ, 0xc0, !PT ;  /* 0x8000000000007812 */ /* 0x000fd600078ec0ff */
[----:B------:R-:W-:Y:S05]  /*0a70*/  @!P0 BRA `(.L_x_239) ;  /* 0x0000000000688947 */ /* 0x000fea0003800000 */
[-CC-:B------:R-:W-:Y:S01]  /*0a80*/  FFMA.RZ R7, R9, R11.reuse, R22.reuse ;  /* 0x0000000b09077223 */ /* 0x180fe2000000c016 */
[C---:B------:R-:W-:Y:S02]  /*0a90*/  ISETP.NE.AND P2, PT, R3.reuse, RZ, PT ;  /* 0x000000ff0300720c */ /* 0x040fe40003f45270 */
[----:B------:R-:W-:Y:S02]  /*0aa0*/  ISETP.NE.AND P1, PT, R3, RZ, PT ;  /* 0x000000ff0300720c */ /* 0x000fe40003f25270 */
[----:B------:R-:W-:Y:S01]  /*0ab0*/  LOP3.LUT R8, R7, 0x7fffff, RZ, 0xc0, !PT ;  /* 0x007fffff07087812 */ /* 0x000fe200078ec0ff */
[CCC-:B------:R-:W-:Y:S01]  /*0ac0*/  FFMA.RP R7, R9.reuse, R11.reuse, R22.reuse ;  /* 0x0000000b09077223 */ /* 0x1c0fe20000008016 */
[----:B------:R-:W-:Y:S01]  /*0ad0*/  FFMA.RM R22, R9, R11, R22 ;  /* 0x0000000b09167223 */ /* 0x000fe20000004016 */
[----:B------:R-:W-:Y:S01]  /*0ae0*/  IADD3 R9, PT, PT, R3, 0x20, RZ ;  /* 0x0000002003097810 */ /* 0x000fe20007ffe0ff */
[----:B------:R-:W-:Y:S01]  /*0af0*/  IMAD.MOV R3, RZ, RZ, -R3 ;  /* 0x000000ffff037224 */ /* 0x000fe200078e0a03 */
[----:B------:R-:W-:-:S02]  /*0b00*/  LOP3.LUT R8, R8, 0x800000, RZ, 0xfc, !PT ;  /* 0x0080000008087812 */ /* 0x000fc400078efcff */
[----:B------:R-:W-:Y:S02]  /*0b10*/  FSETP.NEU.FTZ.AND P0, PT, R7, R22, PT ;  /* 0x000000160700720b */ /* 0x000fe40003f1d000 */
[----:B------:R-:W-:Y:S02]  /*0b20*/  SHF.L.U32 R9, R8, R9, RZ ;  /* 0x0000000908097219 */ /* 0x000fe400000006ff */
[----:B------:R-:W-:Y:S02]  /*0b30*/  SEL R3, R3, RZ, P2 ;  /* 0x000000ff03037207 */ /* 0x000fe40001000000 */
[----:B------:R-:W-:Y:S02]  /*0b40*/  ISETP.NE.AND P1, PT, R9, RZ, P1 ;  /* 0x000000ff0900720c */ /* 0x000fe40000f25270 */
[----:B------:R-:W-:Y:S02]  /*0b50*/  SHF.R.U32.HI R3, RZ, R3, R8 ;  /* 0x00000003ff037219 */ /* 0x000fe40000011608 */
[----:B------:R-:W-:-:S02]  /*0b60*/  PLOP3.LUT P0, PT, P0, P1, PT, 0xf8, 0x8f ;  /* 0x00000000008f781c */ /* 0x000fc40000703f70 */
[----:B------:R-:W-:Y:S02]  /*0b70*/  SHF.R.U32.HI R8, RZ, 0x1, R3 ;  /* 0x00000001ff087819 */ /* 0x000fe40000011603 */
[----:B------:R-:W-:-:S04]  /*0b80*/  SEL R7, RZ, 0x1, !P0 ;  /* 0x00000001ff077807 */ /* 0x000fc80004000000 */
[----:B------:R-:W-:-:S04]  /*0b90*/  LOP3.LUT R22, R7, 0x1, R8, 0xf8, !PT ;  /* 0x0000000107167812 */ /* 0x000fc800078ef808 */
[----:B------:R-:W-:-:S04]  /*0ba0*/  LOP3.LUT R3, R22, R3, RZ, 0xc0, !PT ;  /* 0x0000000316037212 */ /* 0x000fc800078ec0ff */
[----:B------:R-:W-:-:S04]  /*0bb0*/  IADD3 R3, PT, PT, R8, R3, RZ ;  /* 0x0000000308037210 */ /* 0x000fc80007ffe0ff */
[----:B------:R-:W-:Y:S01]  /*0bc0*/  LOP3.LUT R0, R3, R0, RZ, 0xfc, !PT ;  /* 0x0000000003007212 */ /* 0x000fe200078efcff */
[----:B------:R-:W-:Y:S06]  /*0bd0*/  BRA `(.L_x_239) ;  /* 0x0000000000107947 */ /* 0x000fec0003800000 */
.L_x_238:
[----:B------:R-:W-:-:S04]  /*0be0*/  LOP3.LUT R0, R0, 0x80000000, RZ, 0xc0, !PT ;  /* 0x8000000000007812 */ /* 0x000fc800078ec0ff */
[----:B------:R-:W-:Y:S01]  /*0bf0*/  LOP3.LUT R0, R0, 0x7f800000, RZ, 0xfc, !PT ;  /* 0x7f80000000007812 */ /* 0x000fe200078efcff */
[----:B------:R-:W-:Y:S06]  /*0c00*/  BRA `(.L_x_239) ;  /* 0x0000000000047947 */ /* 0x000fec0003800000 */
.L_x_237:
[----:B------:R-:W-:-:S07]  /*0c10*/  IMAD R0, R8, 0x800000, R0 ;  /* 0x0080000008007824 */ /* 0x000fce00078e0200 */
.L_x_239:
[----:B------:R-:W-:Y:S05]  /*0c20*/  BSYNC.RECONVERGENT B2 ;  /* 0x0000000000027941 */ /* 0x000fea0003800200 */
.L_x_236:
[----:B------:R-:W-:Y:S05]  /*0c30*/  BRA `(.L_x_240) ;  /* 0x0000000000207947 */ /* 0x000fea0003800000 */
.L_x_235:
[----:B------:R-:W-:-:S04]  /*0c40*/  LOP3.LUT R0, R3, 0x80000000, R9, 0x48, !PT ;  /* 0x8000000003007812 */ /* 0x000fc800078e4809 */
[----:B------:R-:W-:Y:S01]  /*0c50*/  LOP3.LUT R0, R0, 0x7f800000, RZ, 0xfc, !PT ;  /* 0x7f80000000007812 */ /* 0x000fe200078efcff */
[----:B------:R-:W-:Y:S06]  /*0c60*/  BRA `(.L_x_240) ;  /* 0x0000000000147947 */ /* 0x000fec0003800000 */
.L_x_234:
[----:B------:R-:W-:Y:S01]  /*0c70*/  LOP3.LUT R0, R3, 0x80000000, R9, 0x48, !PT ;  /* 0x8000000003007812 */ /* 0x000fe200078e4809 */
[----:B------:R-:W-:Y:S06]  /*0c80*/  BRA `(.L_x_240) ;  /* 0x00000000000c7947 */ /* 0x000fec0003800000 */
.L_x_233:
[----:B------:R-:W0:Y:S01]  /*0c90*/  MUFU.RSQ R0, -QNAN ;  /* 0xffc0000000007908 */ /* 0x000e220000001400 */
[----:B------:R-:W-:Y:S05]  /*0ca0*/  BRA `(.L_x_240) ;  /* 0x0000000000047947 */ /* 0x000fea0003800000 */
.L_x_232:
[----:B------:R-:W-:-:S07]  /*0cb0*/  FADD.FTZ R0, R0, R3 ;  /* 0x0000000300007221 */ /* 0x000fce0000010000 */
.L_x_240:
[----:B------:R-:W-:Y:S05]  /*0cc0*/  BSYNC.RECONVERGENT B1 ;  /* 0x0000000000017941 */ /* 0x000fea0003800200 */
.L_x_230:
[----:B------:R-:W-:-:S04]  /*0cd0*/  HFMA2 R11, -RZ, RZ, 0, 0 ;  /* 0x00000000ff0b7431 */ /* 0x000fc800000001ff */
[----:B0-----:R-:W-:Y:S05]  /*0ce0*/  RET.REL.NODEC R10 `(_Z13ConnectForcesP6float4S0_S0_PjPiP5uint2PfiiS1_i) ;  /* 0xfffffff00ac47950 */ /* 0x001fea0003c3ffff */
.L_x_241:
        /* <DEDUP_REMOVED lines=9> */
.L_x_496:


//--------------------- .text._Z14ParticleForcesP6float4S0_S0_PjPiiiS1_ --------------------------
	.section	.text._Z14ParticleForcesP6float4S0_S0_PjPiiiS1_,"ax",@progbits
	.align	128
        .global         _Z14ParticleForcesP6float4S0_S0_PjPiiiS1_
        .type           _Z14ParticleForcesP6float4S0_S0_PjPiiiS1_,@function
        .size           _Z14ParticleForcesP6float4S0_S0_PjPiiiS1_,(.L_x_499 - _Z14ParticleForcesP6float4S0_S0_PjPiiiS1_)
        .other          _Z14ParticleForcesP6float4S0_S0_PjPiiiS1_,@"STO_CUDA_ENTRY STV_DEFAULT"
_Z14ParticleForcesP6float4S0_S0_PjPiiiS1_:
.text._Z14ParticleForcesP6float4S0_S0_PjPiiiS1_:
[----:B------:R-:W0:Y:S01]  /*0000*/  LDC R1, c[0x0][0x37c] ;  /* 0x0000df00ff017b82 */ /* 0x000e220000000800 */
[----:B------:R-:W1:Y:S07]  /*0010*/  S2R R16, SR_TID.X ;  /* 0x0000000000107919 */ /* 0x000e6e0000002100 */
[----:B------:R-:W2:Y:S01]  /*0020*/  S2UR UR5, SR_CTAID.X ;  /* 0x00000000000579c3 */ /* 0x000ea20000002500 */
[----:B------:R-:W3:Y:S01]  /*0030*/  LDCU UR6, c[0x0][0x2fc] ;  /* 0x00005f80ff0677ac */ /* 0x000ee20008000800 */
[----:B0-----:R-:W-:Y:S01]  /*0040*/  VIADD R1, R1, 0xffffffa8 ;  /* 0xffffffa801017836 */ /* 0x001fe20000000000 */
[----:B------:R-:W2:Y:S05]  /*0050*/  LDCU UR4, c[0x0][0x360] ;  /* 0x00006c00ff0477ac */ /* 0x000eaa0008000800 */
[----:B------:R-:W1:Y:S01]  /*0060*/  LDC.64 R2, c[0x0][0x3a8] ;  /* 0x0000ea00ff027b82 */ /* 0x000e620000000a00 */
[----:B--2---:R-:W-:Y:S01]  /*0070*/  UIMAD UR4, UR4, UR5, URZ ;  /* 0x00000005040472a4 */ /* 0x004fe2000f8e02ff */
[----:B------:R-:W0:Y:S05]  /*0080*/  LDCU UR5, c[0x0][0x2f8] ;  /* 0x00005f00ff0577ac */ /* 0x000e2a0008000800 */
[----:B-1----:R-:W-:-:S05]  /*0090*/  IMAD R16, R3, UR4, R16 ;  /* 0x0000000403107c24 */ /* 0x002fca000f8e0210 */
[----:B------:R-:W-:-:S04]  /*00a0*/  ISETP.GE.AND P0, PT, R16, R2, PT ;  /* 0x000000021000720c */ /* 0x000fc80003f06270 */
[----:B------:R-:W-:Y:S02]  /*00b0*/  ISETP.LT.OR P0, PT, R3, 0x1, P0 ;  /* 0x000000010300780c */ /* 0x000fe40000701670 */
[----:B0-----:R-:W-:-:S05]  /*00c0*/  IADD3 R18, P1, PT, R1, UR5, RZ ;  /* 0x0000000501127c10 */ /* 0x001fca000ff3e0ff */
[----:B---3--:R-:W-:-:S06]  /*00d0*/  IMAD.X R2, RZ, RZ, UR6, P1 ;  /* 0x00000006ff027e24 */ /* 0x008fcc00088e06ff */
[----:B------:R-:W-:Y:S05]  /*00e0*/  @P0 EXIT ;  /* 0x000000000000094d */ /* 0x000fea0003800000 */
[----:B------:R-:W-:Y:S01]  /*00f0*/  HFMA2 R28, -RZ, RZ, 0, 0 ;  /* 0x00000000ff1c7431 */ /* 0x000fe200000001ff */
[----:B------:R-:W0:Y:S06]  /*0100*/  LDCU.64 UR36, c[0x0][0x358] ;  /* 0x00006b00ff2477ac */ /* 0x000e2c0008000a00 */
.L_x_284:
[----:B------:R-:W1:Y:S02]  /*0110*/  LDC.64 R50, c[0x0][0x380] ;  /* 0x0000e000ff327b82 */ /* 0x000e640000000a00 */
[----:B-1----:R-:W-:-:S05]  /*0120*/  IMAD.WIDE R50, R16, 0x10, R50 ;  /* 0x0000001010327825 */ /* 0x002fca00078e0232 */
[----:B0-2---:R-:W2:Y:S01]  /*0130*/  LDG.E.128 R4, desc[UR36][R50.64] ;  /* 0x0000002432047981 */ /* 0x005ea2000c1e1d00 */
[----:B------:R-:W-:Y:S01]  /*0140*/  MOV R0, 0x40400000 ;  /* 0x4040000000007802 */ /* 0x000fe20000000f00 */
[----:B------:R-:W-:Y:S01]  /*0150*/  IMAD.MOV.U32 R3, RZ, RZ, 0x3eaaaaab ;  /* 0x3eaaaaabff037424 */ /* 0x000fe200078e00ff */
[----:B------:R-:W-:Y:S05]  /*0160*/  YIELD ;  /* 0x0000000000007946 */ /* 0x000fea0003800000 */
[----:B------:R-:W-:Y:S01]  /*0170*/  FFMA R0, R3, -R0, 1 ;  /* 0x3f80000003007423 */ /* 0x000fe20000000800 */
[----:B------:R-:W-:Y:S03]  /*0180*/  BSSY.RECONVERGENT B2, `(.L_x_242) ;  /* 0x000000c000027945 */ /* 0x000fe60003800200 */
[----:B------:R-:W-:Y:S01]  /*0190*/  FFMA R3, R0, R3, 0.3333333432674407959 ;  /* 0x3eaaaaab00037423 */ /* 0x000fe20000000003 */
[----:B--2---:R-:W0:Y:S03]  /*01a0*/  FCHK P0, R4, 3 ;  /* 0x4040000004007902 */ /* 0x004e260000000000 */
[----:B------:R-:W-:-:S04]  /*01b0*/  FFMA R0, R4, R3, RZ ;  /* 0x0000000304007223 */ /* 0x000fc800000000ff */
[----:B------:R-:W-:-:S04]  /*01c0*/  FFMA R7, R0, -3, R4 ;  /* 0xc040000000077823 */ /* 0x000fc80000000004 */
[----:B------:R-:W-:Y:S01]  /*01d0*/  FFMA R23, R3, R7, R0 ;  /* 0x0000000703177223 */ /* 0x000fe20000000000 */
[----:B0-----:R-:W-:Y:S06]  /*01e0*/  @!P0 BRA `(.L_x_243) ;  /* 0x0000000000148947 */ /* 0x001fec0003800000 */
[----:B------:R-:W-:Y:S01]  /*01f0*/  IMAD.MOV.U32 R3, RZ, RZ, R4 ;  /* 0x000000ffff037224 */ /* 0x000fe200078e0004 */
[----:B------:R-:W-:Y:S02]  /*0200*/  MOV R0, 0x40400000 ;  /* 0x4040000000007802 */ /* 0x000fe40000000f00 */
[----:B------:R-:W-:-:S07]  /*0210*/  MOV R12, 0x230 ;  /* 0x00000230000c7802 */ /* 0x000fce0000000f00 */
[----:B------:R-:W-:Y:S05]  /*0220*/  CALL.REL.NOINC `($__internal_4_$__cuda_sm3x_div_rn_noftz_f32_slowpath) ;  /* 0x0000001800307944 */ /* 0x000fea0003c00000 */
[----:B------:R-:W-:-:S07]  /*0230*/  IMAD.MOV.U32 R23, RZ, RZ, R0 ;  /* 0x000000ffff177224 */ /* 0x000fce00078e0000 */
.L_x_243:
[----:B------:R-:W-:Y:S05]  /*0240*/  BSYNC.RECONVERGENT B2 ;  /* 0x0000000000027941 */ /* 0x000fea0003800200 */
.L_x_242:
[----:B------:R-:W-:Y:S02]  /*0250*/  HFMA2 R0, -RZ, RZ, 1.666015625, -0.052093505859375 ;  /* 0x3eaaaaabff007431 */ /* 0x000fe400000001ff */
[----:B------:R-:W-:Y:S01]  /*0260*/  IMAD.MOV.U32 R3, RZ, RZ, 0x40400000 ;  /* 0x40400000ff037424 */ /* 0x000fe200078e00ff */
[----:B------:R-:W0:Y:S01]  /*0270*/  FCHK P0, R5, 3 ;  /* 0x4040000005007902 */ /* 0x000e220000000000 */
[----:B------:R-:W-:Y:S02]  /*0280*/  BSSY.RECONVERGENT B2, `(.L_x_244) ;  /* 0x000000d000027945 */ /* 0x000fe40003800200 */
[----:B------:R-:W-:-:S05]  /*0290*/  FFMA R3, R0, -R3, 1 ;  /* 0x3f80000000037423 */ /* 0x000fca0000000803 */
[----:B------:R-:W1:Y:S01]  /*02a0*/  F2I.TRUNC.NTZ R23, R23 ;  /* 0x0000001700177305 */ /* 0x000e62000020f100 */
[----:B------:R-:W-:-:S04]  /*02b0*/  FFMA R7, R3, R0, 0.3333333432674407959 ;  /* 0x3eaaaaab03077423 */ /* 0x000fc80000000000 */
[----:B------:R-:W-:-:S04]  /*02c0*/  FFMA R0, R5, R7, RZ ;  /* 0x0000000705007223 */ /* 0x000fc800000000ff */
[----:B------:R-:W-:-:S04]  /*02d0*/  FFMA R3, R0, -3, R5 ;  /* 0xc040000000037823 */ /* 0x000fc80000000005 */
[----:B------:R-:W-:Y:S01]  /*02e0*/  FFMA R22, R7, R3, R0 ;  /* 0x0000000307167223 */ /* 0x000fe20000000000 */
[----:B0-----:R-:W-:Y:S06]  /*02f0*/  @!P0 BRA `(.L_x_245) ;  /* 0x0000000000148947 */ /* 0x001fec0003800000 */
[----:B------:R-:W-:Y:S01]  /*0300*/  MOV R3, R5 ;  /* 0x0000000500037202 */ /* 0x000fe20000000f00 */
[----:B------:R-:W-:Y:S01]  /*0310*/  IMAD.MOV.U32 R0, RZ, RZ, 0x40400000 ;  /* 0x40400000ff007424 */ /* 0x000fe200078e00ff */
[----:B------:R-:W-:-:S07]  /*0320*/  MOV R12, 0x340 ;  /* 0x00000340000c7802 */ /* 0x000fce0000000f00 */
[----:B-1----:R-:W-:Y:S05]  /*0330*/  CALL.REL.NOINC `($__internal_4_$__cuda_sm3x_div_rn_noftz_f32_slowpath) ;  /* 0x0000001400ec7944 */ /* 0x002fea0003c00000 */
[----:B------:R-:W-:-:S07]  /*0340*/  MOV R22, R0 ;  /* 0x0000000000167202 */ /* 0x000fce0000000f00 */
.L_x_245:
[----:B------:R-:W-:Y:S05]  /*0350*/  BSYNC.RECONVERGENT B2 ;  /* 0x0000000000027941 */ /* 0x000fea0003800200 */
.L_x_244:
[----:B------:R-:W-:Y:S02]  /*0360*/  HFMA2 R3, -RZ, RZ, 2.125, 0 ;  /* 0x40400000ff037431 */ /* 0x000fe400000001ff */
[----:B------:R-:W-:Y:S01]  /*0370*/  IMAD.MOV.U32 R0, RZ, RZ, 0x3eaaaaab ;  /* 0x3eaaaaabff007424 */ /* 0x000fe200078e00ff */
[----:B------:R-:W0:Y:S01]  /*0380*/  FCHK P0, R6, 3 ;  /* 0x4040000006007902 */ /* 0x000e220000000000 */
[----:B------:R-:W-:Y:S02]  /*0390*/  BSSY.RECONVERGENT B2, `(.L_x_246) ;  /* 0x000000d000027945 */ /* 0x000fe40003800200 */
[----:B------:R-:W-:-:S05]  /*03a0*/  FFMA R3, R0, -R3, 1 ;  /* 0x3f80000000037423 */ /* 0x000fca0000000803 */
[----:B------:R-:W2:Y:S01]  /*03b0*/  F2I.TRUNC.NTZ R22, R22 ;  /* 0x0000001600167305 */ /* 0x000ea2000020f100 */
[----:B------:R-:W-:-:S04]  /*03c0*/  FFMA R4, R3, R0, 0.3333333432674407959 ;  /* 0x3eaaaaab03047423 */ /* 0x000fc80000000000 */
[----:B------:R-:W-:-:S04]  /*03d0*/  FFMA R3, R6, R4, RZ ;  /* 0x0000000406037223 */ /* 0x000fc800000000ff */
[----:B------:R-:W-:-:S04]  /*03e0*/  FFMA R0, R3, -3, R6 ;  /* 0xc040000003007823 */ /* 0x000fc80000000006 */
[----:B------:R-:W-:Y:S01]  /*03f0*/  FFMA R19, R4, R0, R3 ;  /* 0x0000000004137223 */ /* 0x000fe20000000003 */
[----:B0-----:R-:W-:Y:S06]  /*0400*/  @!P0 BRA `(.L_x_247) ;  /* 0x0000000000148947 */ /* 0x001fec0003800000 */
[----:B------:R-:W-:Y:S01]  /*0410*/  IMAD.MOV.U32 R3, RZ, RZ, R6 ;  /* 0x000000ffff037224 */ /* 0x000fe200078e0006 */
[----:B------:R-:W-:Y:S02]  /*0420*/  MOV R0, 0x40400000 ;  /* 0x4040000000007802 */ /* 0x000fe40000000f00 */
[----:B------:R-:W-:-:S07]  /*0430*/  MOV R12, 0x450 ;  /* 0x00000450000c7802 */ /* 0x000fce0000000f00 */
[----:B-12---:R-:W-:Y:S05]  /*0440*/  CALL.REL.NOINC `($__internal_4_$__cuda_sm3x_div_rn_noftz_f32_slowpath) ;  /* 0x0000001400a87944 */ /* 0x006fea0003c00000 */
[----:B------:R-:W-:-:S07]  /*0450*/  IMAD.MOV.U32 R19, RZ, RZ, R0 ;  /* 0x000000ffff137224 */ /* 0x000fce00078e0000 */
.L_x_247:
[----:B------:R-:W-:Y:S05]  /*0460*/  BSYNC.RECONVERGENT B2 ;  /* 0x0000000000027941 */ /* 0x000fea0003800200 */
.L_x_246:
[----:B------:R-:W0:Y:S02]  /*0470*/  LDC.64 R24, c[0x0][0x388] ;  /* 0x0000e200ff187b82 */ /* 0x000e240000000a00 */
[----:B0-----:R-:W-:-:S06]  /*0480*/  IMAD.WIDE R24, R16, 0x10, R24 ;  /* 0x0000001010187825 */ /* 0x001fcc00078e0218 */
[----:B------:R-:W3:Y:S01]  /*0490*/  LDG.E.128 R24, desc[UR36][R24.64] ;  /* 0x0000002418187981 */ /* 0x000ee2000c1e1d00 */
[----:B------:R-:W0:Y:S01]  /*04a0*/  F2I.TRUNC.NTZ R19, R19 ;  /* 0x0000001300137305 */ /* 0x000e22000020f100 */
[----:B------:R-:W-:Y:S01]  /*04b0*/  BSSY.RECONVERGENT B0, `(.L_x_248) ;  /* 0x000000e000007945 */ /* 0x000fe20003800200 */
[----:B---3--:R-:W-:-:S04]  /*04c0*/  IADD3 R0, PT, PT, R27, 0x1800000, RZ ;  /* 0x018000001b007810 */ /* 0x008fc80007ffe0ff */
[----:B------:R-:W-:-:S04]  /*04d0*/  LOP3.LUT R0, R0, 0x7f800000, RZ, 0xc0, !PT ;  /* 0x7f80000000007812 */ /* 0x000fc800078ec0ff */
[----:B------:R-:W-:-:S13]  /*04e0*/  ISETP.GT.U32.AND P0, PT, R0, 0x1ffffff, PT ;  /* 0x01ffffff0000780c */ /* 0x000fda0003f04070 */
[----:B0-----:R-:W-:Y:S05]  /*04f0*/  @P0 BRA `(.L_x_249) ;  /* 0x0000000000140947 */ /* 0x001fea0003800000 */
[----:B------:R-:W-:Y:S01]  /*0500*/  IMAD.MOV.U32 R8, RZ, RZ, R27 ;  /* 0x000000ffff087224 */ /* 0x000fe200078e001b */
[----:B------:R-:W-:-:S07]  /*0510*/  MOV R4, 0x530 ;  /* 0x0000053000047802 */ /* 0x000fce0000000f00 */
[----:B-12---:R-:W-:Y:S05]  /*0520*/  CALL.REL.NOINC `($__internal_2_$__cuda_sm20_rcp_rn_f32_slowpath) ;  /* 0x0000001000447944 */ /* 0x006fea0003c00000 */
[----:B------:R-:W-:Y:S01]  /*0530*/  MOV R3, R0 ;  /* 0x0000000000037202 */ /* 0x000fe20000000f00 */
[----:B------:R-:W-:Y:S06]  /*0540*/  BRA `(.L_x_250) ;  /* 0x0000000000107947 */ /* 0x000fec0003800000 */
.L_x_249:
[----:B------:R-:W0:Y:S02]  /*0550*/  MUFU.RCP R0, R27 ;  /* 0x0000001b00007308 */ /* 0x000e240000001000 */
[----:B0-----:R-:W-:-:S04]  /*0560*/  FFMA R3, R27, R0, -1 ;  /* 0xbf8000001b037423 */ /* 0x001fc80000000000 */
[----:B------:R-:W-:-:S04]  /*0570*/  FADD.FTZ R3, -R3, -RZ ;  /* 0x800000ff03037221 */ /* 0x000fc80000010100 */
[----:B------:R-:W-:-:S07]  /*0580*/  FFMA R3, R0, R3, R0 ;  /* 0x0000000300037223 */ /* 0x000fce0000000000 */
.L_x_250:
[----:B------:R-:W-:Y:S05]  /*0590*/  BSYNC.RECONVERGENT B0 ;  /* 0x0000000000007941 */ /* 0x000fea0003800200 */
.L_x_248:
[----:B------:R-:W-:Y:S01]  /*05a0*/  FMUL R8, R27, R27 ;  /* 0x0000001b1b087220 */ /* 0x000fe20000400000 */
[----:B------:R-:W-:Y:S03]  /*05b0*/  BSSY.RECONVERGENT B0, `(.L_x_251) ;  /* 0x000000c000007945 */ /* 0x000fe60003800200 */
[----:B------:R-:W-:-:S05]  /*05c0*/  VIADD R0, R8, 0x1800000 ;  /* 0x0180000008007836 */ /* 0x000fca0000000000 */
[----:B------:R-:W-:-:S04]  /*05d0*/  LOP3.LUT R0, R0, 0x7f800000, RZ, 0xc0, !PT ;  /* 0x7f80000000007812 */ /* 0x000fc800078ec0ff */
[----:B------:R-:W-:-:S13]  /*05e0*/  ISETP.GT.U32.AND P0, PT, R0, 0x1ffffff, PT ;  /* 0x01ffffff0000780c */ /* 0x000fda0003f04070 */
[----:B------:R-:W-:Y:S05]  /*05f0*/  @P0 BRA `(.L_x_252) ;  /* 0x00000000000c0947 */ /* 0x000fea0003800000 */
[----:B------:R-:W-:-:S07]  /*0600*/  MOV R4, 0x620 ;  /* 0x0000062000047802 */ /* 0x000fce0000000f00 */
[----:B-12---:R-:W-:Y:S05]  /*0610*/  CALL.REL.NOINC `($__internal_2_$__cuda_sm20_rcp_rn_f32_slowpath) ;  /* 0x0000001000087944 */ /* 0x006fea0003c00000 */
[----:B------:R-:W-:Y:S05]  /*0620*/  BRA `(.L_x_253) ;  /* 0x0000000000107947 */ /* 0x000fea0003800000 */
.L_x_252:
[----:B------:R-:W0:Y:S02]  /*0630*/  MUFU.RCP R0, R8 ;  /* 0x0000000800007308 */ /* 0x000e240000001000 */
[----:B0-----:R-:W-:-:S04]  /*0640*/  FFMA R4, R8, R0, -1 ;  /* 0xbf80000008047423 */ /* 0x001fc80000000000 */
[----:B------:R-:W-:-:S04]  /*0650*/  FADD.FTZ R5, -R4, -RZ ;  /* 0x800000ff04057221 */ /* 0x000fc80000010100 */
[----:B------:R-:W-:-:S07]  /*0660*/  FFMA R0, R0, R5, R0 ;  /* 0x0000000500007223 */ /* 0x000fce0000000000 */
.L_x_253:
[----:B------:R-:W-:Y:S05]  /*0670*/  BSYNC.RECONVERGENT B0 ;  /* 0x0000000000007941 */ /* 0x000fea0003800200 */
.L_x_251:
[----:B------:R-:W-:Y:S01]  /*0680*/  HFMA2 R30, -RZ, RZ, 0, 0 ;  /* 0x00000000ff1e7431 */ /* 0x000fe200000001ff */
[----:B------:R-:W-:Y:S01]  /*0690*/  BSSY.RECONVERGENT B11, `(.L_x_254) ;  /* 0x00000eb0000b7945 */ /* 0x000fe20003800200 */
[----:B------:R-:W-:Y:S01]  /*06a0*/  FADD R27, -R0, R3 ;  /* 0x00000003001b7221 */ /* 0x000fe20000000100 */
[----:B------:R-:W-:Y:S02]  /*06b0*/  CS2R R40, SRZ ;  /* 0x0000000000287805 */ /* 0x000fe4000001ff00 */
[----:B------:R-:W-:Y:S01]  /*06c0*/  MOV R42, 0xffffffff ;  /* 0xffffffff002a7802 */ /* 0x000fe20000000f00 */
[----:B------:R-:W-:-:S07]  /*06d0*/  IMAD.MOV.U32 R29, RZ, RZ, RZ ;  /* 0x000000ffff1d7224 */ /* 0x000fce00078e00ff */
.L_x_283:
[----:B-1----:R-:W-:Y:S01]  /*06e0*/  IMAD.IADD R31, R23, 0x1, R42 ;  /* 0x00000001171f7824 */ /* 0x002fe200078e022a */
[----:B------:R-:W-:Y:S01]  /*06f0*/  IADD3 R42, PT, PT, R42, 0x1, RZ ;  /* 0x000000012a2a7810 */ /* 0x000fe20007ffe0ff */
[----:B------:R-:W-:Y:S01]  /*0700*/  BSSY.RECONVERGENT B10, `(.L_x_255) ;  /* 0x00000e10000a7945 */ /* 0x000fe20003800200 */
[----:B------:R-:W-:Y:S02]  /*0710*/  IMAD.MOV.U32 R33, RZ, RZ, -0x1 ;  /* 0xffffffffff217424 */ /* 0x000fe400078e00ff */
[----:B------:R-:W-:-:S04]  /*0720*/  ISETP.NE.AND P0, PT, R42, 0x2, PT ;  /* 0x000000022a00780c */ /* 0x000fc80003f05270 */
[----:B------:R-:W-:-:S09]  /*0730*/  P2R R45, PR, RZ, 0x1 ;  /* 0x00000001ff2d7803 */ /* 0x000fd20000000000 */
.L_x_282:
[----:B--2---:R-:W-:Y:S01]  /*0740*/  IADD3 R32, PT, PT, R22, R33, RZ ;  /* 0x0000002116207210 */ /* 0x004fe20007ffe0ff */
[----:B------:R-:W-:Y:S01]  /*0750*/  VIADD R33, R33, 0x1 ;  /* 0x0000000121217836 */ /* 0x000fe20000000000 */
[----:B------:R-:W-:Y:S01]  /*0760*/  BSSY.RECONVERGENT B9, `(.L_x_256) ;  /* 0x00000d8000097945 */ /* 0x000fe20003800200 */
[----:B------:R-:W-:Y:S01]  /*0770*/  IMAD.MOV.U32 R34, RZ, RZ, -0x1 ;  /* 0xffffffffff227424 */ /* 0x000fe200078e00ff */
[-C--:B------:R-:W-:Y:S02]  /*0780*/  LEA R36, R31, R32.reuse, 0x8 ;  /* 0x000000201f247211 */ /* 0x080fe400078e40ff */
[----:B------:R-:W-:Y:S02]  /*0790*/  ISETP.NE.AND P0, PT, R33, 0x2, PT ;  /* 0x000000022100780c */ /* 0x000fe40003f05270 */
[----:B------:R-:W-:Y:S02]  /*07a0*/  LOP3.LUT R35, R31, R32, RZ, 0xfc, !PT ;  /* 0x000000201f237212 */ /* 0x000fe400078efcff */
[----:B------:R-:W-:-:S02]  /*07b0*/  P2R R44, PR, RZ, 0x1 ;  /* 0x00000001ff2c7803 */ /* 0x000fc40000000000 */
[----:B------:R-:W-:-:S07]  /*07c0*/  SHF.L.U32 R36, R36, 0x8, RZ ;  /* 0x0000000824247819 */ /* 0x000fce00000006ff */
.L_x_281:
[----:B------:R-:W-:Y:S01]  /*07d0*/  IMAD.IADD R37, R19, 0x1, R34 ;  /* 0x0000000113257824 */ /* 0x000fe200078e0222 */
[----:B------:R-:W-:Y:S01]  /*07e0*/  IADD3 R34, PT, PT, R34, 0x1, RZ ;  /* 0x0000000122227810 */ /* 0x000fe20007ffe0ff */
[----:B------:R-:W-:Y:S03]  /*07f0*/  BSSY.RECONVERGENT B8, `(.L_x_257) ;  /* 0x00000cc000087945 */ /* 0x000fe60003800200 */
[----:B------:R-:W-:Y:S02]  /*0800*/  ISETP.GE.AND P0, PT, R37, RZ, PT ;  /* 0x000000ff2500720c */ /* 0x000fe40003f06270 */
[----:B------:R-:W-:Y:S02]  /*0810*/  ISETP.NE.AND P1, PT, R34, 0x2, PT ;  /* 0x000000022200780c */ /* 0x000fe40003f25270 */
[----:B------:R-:W-:Y:S02]  /*0820*/  ISETP.LT.OR P0, PT, R35, RZ, !P0 ;  /* 0x000000ff2300720c */ /* 0x000fe40004701670 */
[----:B------:R-:W-:-:S02]  /*0830*/  P2R R43, PR, RZ, 0x2 ;  /* 0x00000002ff2b7803 */ /* 0x000fc40000000000 */
[----:B------:R-:W-:-:S04]  /*0840*/  ISETP.GT.OR P0, PT, R31, 0xff, P0 ;  /* 0x000000ff1f00780c */ /* 0x000fc80000704670 */
[----:B------:R-:W-:-:S04]  /*0850*/  ISETP.GT.OR P0, PT, R32, 0xff, P0 ;  /* 0x000000ff2000780c */ /* 0x000fc80000704670 */
[----:B------:R-:W-:-:S13]  /*0860*/  ISETP.GT.OR P0, PT, R37, 0xff, P0 ;  /* 0x000000ff2500780c */ /* 0x000fda0000704670 */
[----:B------:R-:W-:Y:S05]  /*0870*/  @P0 BRA `(.L_x_258) ;  /* 0x0000000c000c0947 */ /* 0x000fea0003800000 */
[----:B------:R-:W0:Y:S01]  /*0880*/  LDC.64 R4, c[0x0][0x3a0] ;  /* 0x0000e800ff047b82 */ /* 0x000e220000000a00 */
[----:B------:R-:W-:-:S07]  /*0890*/  IMAD.IADD R37, R36, 0x1, R37 ;  /* 0x0000000124257824 */ /* 0x000fce00078e0225 */
[----:B------:R-:W1:Y:S01]  /*08a0*/  LDC R38, c[0x0][0x3a8] ;  /* 0x0000ea00ff267b82 */ /* 0x000e620000000800 */
[----:B0-----:R-:W-:-:S05]  /*08b0*/  IMAD.WIDE.U32 R4, R37, 0x4, R4 ;  /* 0x0000000425047825 */ /* 0x001fca00078e0004 */
[----:B------:R-:W1:Y:S02]  /*08c0*/  LDG.E R17, desc[UR36][R4.64] ;  /* 0x0000002404117981 */ /* 0x000e64000c1e1900 */
[----:B-1----:R-:W-:-:S04]  /*08d0*/  ISETP.GE.AND P0, PT, R17, R38, PT ;  /* 0x000000261100720c */ /* 0x002fc80003f06270 */
[----:B------:R-:W-:-:S13]  /*08e0*/  ISETP.EQ.OR P0, PT, R17, -0x1, P0 ;  /* 0xffffffff1100780c */ /* 0x000fda0000702670 */
[----:B------:R-:W-:Y:S05]  /*08f0*/  @P0 BRA `(.L_x_258) ;  /* 0x0000000800ec0947 */ /* 0x000fea0003800000 */
[C---:B------:R-:W-:Y:S01]  /*0900*/  IADD3 R38, PT, PT, R17.reuse, -R38, RZ ;  /* 0x8000002611267210 */ /* 0x040fe20007ffe0ff */
[----:B------:R-:W-:-:S07]  /*0910*/  IMAD.IADD R39, R17, 0x1, -R16 ;  /* 0x0000000111277824 */ /* 0x000fce00078e0a10 */
.L_x_280:
[----:B------:R-:W0:Y:S02]  /*0920*/  LDC.64 R4, c[0x0][0x398] ;  /* 0x0000e600ff047b82 */ /* 0x000e240000000a00 */
[----:B0-----:R-:W-:-:S06]  /*0930*/  IMAD.WIDE R4, R17, 0x4, R4 ;  /* 0x0000000411047825 */ /* 0x001fcc00078e0204 */
[----:B------:R-:W2:Y:S02]  /*0940*/  LDG.E R4, desc[UR36][R4.64] ;  /* 0x0000002404047981 */ /* 0x000ea4000c1e1900 */
[----:B--2---:R-:W-:-:S13]  /*0950*/  ISETP.NE.AND P0, PT, R4, R37, PT ;  /* 0x000000250400720c */ /* 0x004fda0003f05270 */
[----:B------:R-:W-:Y:S05]  /*0960*/  @P0 BRA `(.L_x_258) ;  /* 0x0000000800d00947 */ /* 0x000fea0003800000 */
[----:B------:R-:W-:Y:S01]  /*0970*/  ISETP.NE.AND P0, PT, R39, RZ, PT ;  /* 0x000000ff2700720c */ /* 0x000fe20003f05270 */
[----:B------:R-:W-:-:S12]  /*0980*/  BSSY.RECONVERGENT B7, `(.L_x_259) ;  /* 0x00000ad000077945 */ /* 0x000fd80003800200 */
[----:B------:R-:W-:Y:S05]  /*0990*/  @!P0 BRA `(.L_x_260) ;  /* 0x0000000800ac8947 */ /* 0x000fea0003800000 */
[----:B------:R-:W0:Y:S01]  /*09a0*/  LDC.64 R8, c[0x0][0x380] ;  /* 0x0000e000ff087b82 */ /* 0x000e220000000a00 */
[----:B------:R-:W2:Y:S01]  /*09b0*/  LDG.E.128 R4, desc[UR36][R50.64] ;  /* 0x0000002432047981 */ /* 0x000ea2000c1e1d00 */
[----:B0-----:R-:W-:-:S06]  /*09c0*/  IMAD.WIDE R8, R17, 0x10, R8 ;  /* 0x0000001011087825 */ /* 0x001fcc00078e0208 */
[----:B------:R-:W2:Y:S01]  /*09d0*/  LDG.E.128 R8, desc[UR36][R8.64] ;  /* 0x0000002408087981 */ /* 0x000ea2000c1e1d00 */
[----:B------:R-:W-:Y:S01]  /*09e0*/  BSSY.RECONVERGENT B0, `(.L_x_261) ;  /* 0x0000013000007945 */ /* 0x000fe20003800200 */
[----:B--2---:R-:W-:Y:S01]  /*09f0*/  FADD R46, R9, -R5 ;  /* 0x80000005092e7221 */ /* 0x004fe20000000000 */
[----:B------:R-:W-:-:S03]  /*0a00*/  FADD R49, R8, -R4 ;  /* 0x8000000408317221 */ /* 0x000fc60000000000 */
[----:B------:R-:W-:Y:S01]  /*0a10*/  FMUL R0, R46, R46 ;  /* 0x0000002e2e007220 */ /* 0x000fe20000400000 */
[----:B------:R-:W-:-:S03]  /*0a20*/  FADD R47, R10, -R6 ;  /* 0x800000060a2f7221 */ /* 0x000fc60000000000 */
[----:B------:R-:W-:-:S04]  /*0a30*/  FFMA R0, R49, R49, R0 ;  /* 0x0000003131007223 */ /* 0x000fc80000000000 */
[----:B------:R-:W-:-:S05]  /*0a40*/  FFMA R3, R47, R47, R0 ;  /* 0x0000002f2f037223 */ /* 0x000fca0000000000 */
[----:B------:R-:W-:Y:S01]  /*0a50*/  IADD3 R0, PT, PT, R3, -0xd000000, RZ ;  /* 0xf300000003007810 */ /* 0x000fe20007ffe0ff */
[----:B------:R0:W1:Y:S03]  /*0a60*/  MUFU.RSQ R12, R3 ;  /* 0x00000003000c7308 */ /* 0x0000660000001400 */
[----:B------:R-:W-:-:S13]  /*0a70*/  ISETP.GT.U32.AND P0, PT, R0, 0x727fffff, PT ;  /* 0x727fffff0000780c */ /* 0x000fda0003f04070 */
[----:B0-----:R-:W-:Y:S05]  /*0a80*/  @!P0 BRA `(.L_x_262) ;  /* 0x0000000000108947 */ /* 0x001fea0003800000 */
[----:B------:R-:W-:-:S07]  /*0a90*/  MOV R15, 0xab0 ;  /* 0x00000ab0000f7802 */ /* 0x000fce0000000f00 */
[----:B-1----:R-:W-:Y:S05]  /*0aa0*/  CALL.REL.NOINC `($__internal_3_$__cuda_sm20_sqrt_rn_f32_slowpath) ;  /* 0x0000000c00b87944 */ /* 0x002fea0003c00000 */
[----:B------:R-:W-:Y:S01]  /*0ab0*/  IMAD.MOV.U32 R48, RZ, RZ, R3 ;  /* 0x000000ffff307224 */ /* 0x000fe200078e0003 */
[----:B------:R-:W-:Y:S06]  /*0ac0*/  BRA `(.L_x_263) ;  /* 0x0000000000107947 */ /* 0x000fec0003800000 */
.L_x_262:
[----:B-1----:R-:W-:Y:S01]  /*0ad0*/  FMUL.FTZ R48, R3, R12 ;  /* 0x0000000c03307220 */ /* 0x002fe20000410000 */
[----:B------:R-:W-:-:S03]  /*0ae0*/  FMUL.FTZ R0, R12, 0.5 ;  /* 0x3f0000000c007820 */ /* 0x000fc60000410000 */
[----:B------:R-:W-:-:S04]  /*0af0*/  FFMA R3, -R48, R48, R3 ;  /* 0x0000003030037223 */ /* 0x000fc80000000103 */
[----:B------:R-:W-:-:S07]  /*0b00*/  FFMA R48, R3, R0, R48 ;  /* 0x0000000003307223 */ /* 0x000fce0000000030 */
.L_x_263:
[----:B------:R-:W-:Y:S05]  /*0b10*/  BSYNC.RECONVERGENT B0 ;  /* 0x0000000000007941 */ /* 0x000fea0003800200 */
.L_x_261:
[----:B------:R-:W-:Y:S01]  /*0b20*/  FSETP.GEU.AND P0, PT, R48, 1, PT ;  /* 0x3f8000003000780b */ /* 0x000fe20003f0e000 */
[----:B------:R-:W-:-:S12]  /*0b30*/  BSSY.RECONVERGENT B6, `(.L_x_264) ;  /* 0x000003a000067945 */ /* 0x000fd80003800200 */
[----:B------:R-:W-:Y:S05]  /*0b40*/  @P0 BRA `(.L_x_265) ;  /* 0x0000000000e00947 */ /* 0x000fea0003800000 */
[----:B------:R-:W0:Y:S01]  /*0b50*/  MUFU.RCP R7, R48 ;  /* 0x0000003000077308 */ /* 0x000e220000001000 */
[----:B------:R-:W-:Y:S01]  /*0b60*/  FADD R0, -R48, 1 ;  /* 0x3f80000030007421 */ /* 0x000fe20000000100 */
[----:B------:R-:W-:Y:S03]  /*0b70*/  BSSY.RECONVERGENT B2, `(.L_x_266) ;  /* 0x000000d000027945 */ /* 0x000fe60003800200 */
[----:B------:R-:W-:-:S04]  /*0b80*/  FMUL R3, R0, R0 ;  /* 0x0000000000037220 */ /* 0x000fc80000400000 */
[----:B------:R-:W-:-:S04]  /*0b90*/  FMUL R3, R3, 0.20000000298023223877 ;  /* 0x3e4ccccd03037820 */ /* 0x000fc80000400000 */
        /* <DEDUP_REMOVED lines=9> */
[----:B------:R-:W-:Y:S05]  /*0c30*/  CALL.REL.NOINC `($__internal_4_$__cuda_sm3x_div_rn_noftz_f32_slowpath) ;  /* 0x0000000c00ac7944 */ /* 0x000fea0003c00000 */
.L_x_267:
[----:B------:R-:W-:Y:S05]  /*0c40*/  BSYNC.RECONVERGENT B2 ;  /* 0x0000000000027941 */ /* 0x000fea0003800200 */
.L_x_266:
[----:B------:R-:W0:Y:S01]  /*0c50*/  F2F.F64.F32 R12, R48 ;  /* 0x00000030000c7310 */ /* 0x000e220000201800 */
[----:B------:R-:W-:Y:S01]  /*0c60*/  UMOV UR4, 0x9999999a ;  /* 0x9999999a00047882 */ /* 0x000fe20000000000 */
[----:B------:R-:W-:Y:S01]  /*0c70*/  UMOV UR5, 0x3fc99999 ;  /* 0x3fc9999900057882 */ /* 0x000fe20000000000 */
[-C--:B------:R-:W-:Y:S01]  /*0c80*/  FFMA R30, -R49, R0.reuse, R30 ;  /* 0x00000000311e7223 */ /* 0x080fe2000000011e */
[-C--:B------:R-:W-:Y:S01]  /*0c90*/  FFMA R29, -R46, R0.reuse, R29 ;  /* 0x000000002e1d7223 */ /* 0x080fe2000000011d */
[----:B------:R-:W-:Y:S01]  /*0ca0*/  FFMA R40, -R47, R0, R40 ;  /* 0x000000002f287223 */ /* 0x000fe20000000128 */
[----:B0-----:R-:W-:-:S14]  /*0cb0*/  DSETP.GEU.AND P0, PT, R12, UR4, PT ;  /* 0x000000040c007e2a */ /* 0x001fdc000bf0e000 */
[----:B------:R-:W-:Y:S05]  /*0cc0*/  @P0 BRA `(.L_x_265) ;  /* 0x0000000000800947 */ /* 0x000fea0003800000 */
[----:B------:R0:W1:Y:S01]  /*0cd0*/  F2F.F64.F32 R14, R4 ;  /* 0x00000004000e7310 */ /* 0x0000620000201800 */
[-C--:B------:R-:W-:Y:S01]  /*0ce0*/  FMUL R3, R49, -R0.reuse ;  /* 0x8000000031037220 */ /* 0x080fe20000400000 */
[----:B------:R2:W-:Y:S01]  /*0cf0*/  STL.64 [R1+0x8], R12 ;  /* 0x0000080c01007387 */ /* 0x0005e20000100a00 */
[----:B------:R-:W3:Y:S03]  /*0d00*/  LDCU.64 UR4, c[0x4][0x168] ;  /* 0x01002d00ff0477ac */ /* 0x000ee60008000a00 */
[----:B------:R-:W-:Y:S02]  /*0d10*/  STL.64 [R1], R16 ;  /* 0x0000001001007387 */ /* 0x000fe40000100a00 */
[----:B------:R-:W4:Y:S01]  /*0d20*/  F2F.F64.F32 R52, R8 ;  /* 0x0000000800347310 */ /* 0x000f220000201800 */
[-C--:B0-----:R-:W-:Y:S01]  /*0d30*/  FMUL R4, R47, -R0.reuse ;  /* 0x800000002f047220 */ /* 0x081fe20000400000 */
[----:B-1----:R0:W-:Y:S06]  /*0d40*/  STL.64 [R1+0x10], R14 ;  /* 0x0000100e01007387 */ /* 0x0021ec0000100a00 */
[----:B--2---:R1:W2:Y:S01]  /*0d50*/  F2F.F64.F32 R12, R3 ;  /* 0x00000003000c7310 */ /* 0x0042a20000201800 */
[----:B----4-:R-:W-:Y:S01]  /*0d60*/  STL.64 [R1+0x28], R52 ;  /* 0x0000283401007387 */ /* 0x010fe20000100a00 */
[----:B-1----:R-:W-:-:S06]  /*0d70*/  FMUL R3, R46, -R0 ;  /* 0x800000002e037220 */ /* 0x002fcc0000400000 */
[----:B------:R-:W1:Y:S01]  /*0d80*/  F2F.F64.F32 R8, R9 ;  /* 0x0000000900087310 */ /* 0x000e620000201800 */
[----:B------:R-:W-:Y:S01]  /*0d90*/  MOV R0, 0x170 ;  /* 0x0000017000007802 */ /* 0x000fe20000000f00 */
[----:B--2---:R-:W-:Y:S06]  /*0da0*/  STL.64 [R1+0x40], R12 ;  /* 0x0000400c01007387 */ /* 0x004fec0000100a00 */
[----:B------:R-:W2:Y:S01]  /*0db0*/  F2F.F64.F32 R20, R5 ;  /* 0x0000000500147310 */ /* 0x000ea20000201800 */
[----:B-1----:R1:W-:Y:S07]  /*0dc0*/  STL.64 [R1+0x30], R8 ;  /* 0x0000300801007387 */ /* 0x0023ee0000100a00 */
[----:B------:R-:W4:Y:S01]  /*0dd0*/  F2F.F64.F32 R10, R10 ;  /* 0x0000000a000a7310 */ /* 0x000f220000201800 */
[----:B--2---:R-:W-:Y:S07]  /*0de0*/  STL.64 [R1+0x18], R20 ;  /* 0x0000181401007387 */ /* 0x004fee0000100a00 */
[----:B0-----:R-:W0:Y:S01]  /*0df0*/  F2F.F64.F32 R14, R3 ;  /* 0x00000003000e7310 */ /* 0x001e220000201800 */
[----:B-1----:R1:W2:Y:S01]  /*0e00*/  LDC.64 R8, c[0x4][R0] ;  /* 0x0100000000087b82 */ /* 0x0022a20000000a00 */
[----:B----4-:R-:W-:Y:S06]  /*0e10*/  STL.64 [R1+0x38], R10 ;  /* 0x0000380a01007387 */ /* 0x010fec0000100a00 */
[----:B------:R-:W4:Y:S01]  /*0e20*/  F2F.F64.F32 R6, R6 ;  /* 0x0000000600067310 */ /* 0x000f220000201800 */
[----:B0-----:R-:W-:Y:S07]  /*0e30*/  STL.64 [R1+0x48], R14 ;  /* 0x0000480e01007387 */ /* 0x001fee0000100a00 */
[----:B------:R-:W0:Y:S01]  /*0e40*/  F2F.F64.F32 R4, R4 ;  /* 0x0000000400047310 */ /* 0x000e220000201800 */
[----:B----4-:R4:W-:Y:S04]  /*0e50*/  STL.64 [R1+0x20], R6 ;  /* 0x0000200601007387 */ /* 0x0109e80000100a00 */
[----:B0-----:R3:W-:Y:S01]  /*0e60*/  STL.64 [R1+0x50], R4 ;  /* 0x0000500401007387 */ /* 0x0017e20000100a00 */
[----:B----4-:R-:W-:Y:S01]  /*0e70*/  IMAD.MOV.U32 R6, RZ, RZ, R18 ;  /* 0x000000ffff067224 */ /* 0x010fe200078e0012 */
[----:B------:R-:W-:Y:S01]  /*0e80*/  MOV R7, R2 ;  /* 0x0000000200077202 */ /* 0x000fe20000000f00 */
[----:B---3--:R-:W-:Y:S01]  /*0e90*/  IMAD.U32 R4, RZ, RZ, UR4 ;  /* 0x00000004ff047e24 */ /* 0x008fe2000f8e00ff */
[----:B-12---:R-:W-:-:S07]  /*0ea0*/  MOV R5, UR5 ;  /* 0x0000000500057c02 */ /* 0x006fce0008000f00 */
[----:B------:R-:W-:-:S07]  /*0eb0*/  LEPC R20, `(.L_x_265) ;  /* 0x000000001014794e */ /* 0x000fce0000000000 */
[----:B------:R-:W-:Y:S05]  /*0ec0*/  CALL.ABS.NOINC R8 ;  /* 0x0000000008007343 */ /* 0x000fea0003c00000 */
.L_x_265:
[----:B------:R-:W-:Y:S05]  /*0ed0*/  BSYNC.RECONVERGENT B6 ;  /* 0x0000000000067941 */ /* 0x000fea0003800200 */
.L_x_264:
[----:B------:R-:W-:-:S13]  /*0ee0*/  FSETP.GEU.AND P0, PT, R48, 3, PT ;  /* 0x404000003000780b */ /* 0x000fda0003f0e000 */
[----:B------:R-:W-:Y:S05]  /*0ef0*/  @P0 BRA `(.L_x_260) ;  /* 0x0000000400540947 */ /* 0x000fea0003800000 */
[----:B------:R-:W0:Y:S02]  /*0f00*/  LDC.64 R4, c[0x0][0x388] ;  /* 0x0000e200ff047b82 */ /* 0x000e240000000a00 */
[----:B0-----:R-:W-:-:S05]  /*0f10*/  IMAD.WIDE R4, R17, 0x10, R4 ;  /* 0x0000001011047825 */ /* 0x001fca00078e0204 */
[----:B------:R0:W5:Y:S01]  /*0f20*/  LDG.E R8, desc[UR36][R4.64+0xc] ;  /* 0x00000c2404087981 */ /* 0x000162000c1e1900 */
[----:B------:R-:W-:Y:S01]  /*0f30*/  MOV R3, 0x3fc00000 ;  /* 0x3fc0000000037802 */ /* 0x000fe20000000f00 */
[----:B------:R-:W-:Y:S01]  /*0f40*/  IMAD.MOV.U32 R0, RZ, RZ, 0x3f2aaaab ;  /* 0x3f2aaaabff007424 */ /* 0x000fe200078e00ff */
[----:B------:R-:W1:Y:S01]  /*0f50*/  FCHK P0, R48, 1.5 ;  /* 0x3fc0000030007902 */ /* 0x000e620000000000 */
[----:B------:R-:W-:Y:S02]  /*0f60*/  BSSY.RECONVERGENT B2, `(.L_x_268) ;  /* 0x000000b000027945 */ /* 0x000fe40003800200 */
[----:B------:R-:W-:-:S04]  /*0f70*/  FFMA R3, R0, -R3, 1 ;  /* 0x3f80000000037423 */ /* 0x000fc80000000803 */
[----:B------:R-:W-:-:S04]  /*0f80*/  FFMA R3, R3, R0, 0.6666666865348815918 ;  /* 0x3f2aaaab03037423 */ /* 0x000fc80000000000 */
[----:B------:R-:W-:-:S04]  /*0f90*/  FFMA R7, R3, R48, RZ ;  /* 0x0000003003077223 */ /* 0x000fc800000000ff */
[----:B------:R-:W-:-:S04]  /*0fa0*/  FFMA R0, R7, -1.5, R48 ;  /* 0xbfc0000007007823 */ /* 0x000fc80000000030 */
[----:B------:R-:W-:Y:S01]  /*0fb0*/  FFMA R0, R3, R0, R7 ;  /* 0x0000000003007223 */ /* 0x000fe20000000007 */
[----:B01----:R-:W-:Y:S06]  /*0fc0*/  @!P0 BRA `(.L_x_269) ;  /* 0x0000000000108947 */ /* 0x003fec0003800000 */
[----:B------:R-:W-:Y:S02]  /*0fd0*/  HFMA2 R0, -RZ, RZ, 1.9375, 0 ;  /* 0x3fc00000ff007431 */ /* 0x000fe400000001ff */
[----:B------:R-:W-:Y:S01]  /*0fe0*/  IMAD.MOV.U32 R3, RZ, RZ, R48 ;  /* 0x000000ffff037224 */ /* 0x000fe200078e0030 */
[----:B------:R-:W-:-:S07]  /*0ff0*/  MOV R12, 0x1010 ;  /* 0x00001010000c7802 */ /* 0x000fce0000000f00 */
[----:B-----5:R-:W-:Y:S05]  /*1000*/  CALL.REL.NOINC `($__internal_4_$__cuda_sm3x_div_rn_noftz_f32_slowpath) ;  /* 0x0000000800b87944 */ /* 0x020fea0003c00000 */
.L_x_269:
[----:B------:R-:W-:Y:S05]  /*1010*/  BSYNC.RECONVERGENT B2 ;  /* 0x0000000000027941 */ /* 0x000fea0003800200 */
.L_x_268:
[----:B------:R-:W-:Y:S01]  /*1020*/  FSETP.GE.AND P0, PT, R0, 2, PT ;  /* 0x400000000000780b */ /* 0x000fe20003f06000 */
[----:B------:R-:W-:Y:S01]  /*1030*/  BSSY.RECONVERGENT B2, `(.L_x_270) ;  /* 0x0000019000027945 */ /* 0x000fe20003800200 */
[----:B------:R-:W-:Y:S01]  /*1040*/  IMAD.MOV.U32 R3, RZ, RZ, RZ ;  /* 0x000000ffff037224 */ /* 0x000fe200078e00ff */
[----:B------:R-:W-:Y:S01]  /*1050*/  MOV R10, RZ ;  /* 0x000000ff000a7202 */ /* 0x000fe20000000f00 */
[----:B------:R-:W-:-:S09]  /*1060*/  IMAD.MOV.U32 R9, RZ, RZ, RZ ;  /* 0x000000ffff097224 */ /* 0x000fd200078e00ff */
[----:B------:R-:W-:Y:S05]  /*1070*/  @P0 BRA `(.L_x_271) ;  /* 0x0000000000500947 */ /* 0x000fea0003800000 */
[----:B------:R-:W-:Y:S01]  /*1080*/  FMUL R48, R48, 1.5 ;  /* 0x3fc0000030307820 */ /* 0x000fe20000400000 */
[----:B------:R-:W-:Y:S01]  /*1090*/  HFMA2 R3, -RZ, RZ, 1.75, 0 ;  /* 0x3f000000ff037431 */ /* 0x000fe200000001ff */
[----:B------:R-:W-:Y:S02]  /*10a0*/  BSSY.RECONVERGENT B3, `(.L_x_272) ;  /* 0x000000e000037945 */ /* 0x000fe40003800200 */
[----:B------:R-:W0:Y:S02]  /*10b0*/  MUFU.RCP R6, R48 ;  /* 0x0000003000067308 */ /* 0x000e240000001000 */
[----:B------:R-:W-:-:S04]  /*10c0*/  FFMA R3, R0, R3, -1 ;  /* 0xbf80000000037423 */ /* 0x000fc80000000003 */
[----:B------:R-:W-:-:S04]  /*10d0*/  FMUL R3, R3, 0.088419415056705474854 ;  /* 0x3db5153d03037820 */ /* 0x000fc80000400000 */
[----:B------:R-:W1:Y:S01]  /*10e0*/  FCHK P0, R3, R48 ;  /* 0x0000003003007302 */ /* 0x000e620000000000 */
[----:B0-----:R-:W-:-:S04]  /*10f0*/  FFMA R7, -R48, R6, 1 ;  /* 0x3f80000030077423 */ /* 0x001fc80000000106 */
[----:B------:R-:W-:-:S04]  /*1100*/  FFMA R6, R6, R7, R6 ;  /* 0x0000000706067223 */ /* 0x000fc80000000006 */
[----:B------:R-:W-:-:S04]  /*1110*/  FFMA R7, R3, R6, RZ ;  /* 0x0000000603077223 */ /* 0x000fc800000000ff */
[----:B------:R-:W-:-:S04]  /*1120*/  FFMA R0, -R48, R7, R3 ;  /* 0x0000000730007223 */ /* 0x000fc80000000103 */
[----:B------:R-:W-:Y:S01]  /*1130*/  FFMA R0, R6, R0, R7 ;  /* 0x0000000006007223 */ /* 0x000fe20000000007 */
[----:B-1----:R-:W-:Y:S06]  /*1140*/  @!P0 BRA `(.L_x_273) ;  /* 0x00000000000c8947 */ /* 0x002fec0003800000 */
[----:B------:R-:W-:Y:S01]  /*1150*/  IMAD.MOV.U32 R0, RZ, RZ, R48 ;  /* 0x000000ffff007224 */ /* 0x000fe200078e0030 */
[----:B------:R-:W-:-:S07]  /*1160*/  MOV R12, 0x1180 ;  /* 0x00001180000c7802 */ /* 0x000fce0000000f00 */
[----:B-----5:R-:W-:Y:S05]  /*1170*/  CALL.REL.NOINC `($__internal_4_$__cuda_sm3x_div_rn_noftz_f32_slowpath) ;  /* 0x00000008005c7944 */ /* 0x020fea0003c00000 */
.L_x_273:
[----:B------:R-:W-:Y:S05]  /*1180*/  BSYNC.RECONVERGENT B3 ;  /* 0x0000000000037941 */ /* 0x000fea0003800200 */
.L_x_272:
[-C--:B------:R-:W-:Y:S01]  /*1190*/  FMUL R3, R49, R0.reuse ;  /* 0x0000000031037220 */ /* 0x080fe20000400000 */
[-C--:B------:R-:W-:Y:S01]  /*11a0*/  FMUL R10, R46, R0.reuse ;  /* 0x000000002e0a7220 */ /* 0x080fe20000400000 */
[----:B------:R-:W-:-:S07]  /*11b0*/  FMUL R9, R47, R0 ;  /* 0x000000002f097220 */ /* 0x000fce0000400000 */
.L_x_271:
[----:B------:R-:W-:Y:S05]  /*11c0*/  BSYNC.RECONVERGENT B2 ;  /* 0x0000000000027941 */ /* 0x000fea0003800200 */
.L_x_270:
[----:B------:R-:W2:Y:S01]  /*11d0*/  LDG.E.128 R4, desc[UR36][R4.64] ;  /* 0x0000002404047981 */ /* 0x000ea2000c1e1d00 */
[----:B-----5:R-:W-:Y:S01]  /*11e0*/  IADD3 R0, PT, PT, R8, 0x1800000, RZ ;  /* 0x0180000008007810 */ /* 0x020fe20007ffe0ff */
[----:B------:R-:W-:Y:S03]  /*11f0*/  BSSY.RECONVERGENT B0, `(.L_x_274) ;  /* 0x000000e000007945 */ /* 0x000fe60003800200 */
[----:B------:R-:W-:-:S04]  /*1200*/  LOP3.LUT R0, R0, 0x7f800000, RZ, 0xc0, !PT ;  /* 0x7f80000000007812 */ /* 0x000fc800078ec0ff */
[----:B------:R-:W-:Y:S01]  /*1210*/  ISETP.GT.U32.AND P0, PT, R0, 0x1ffffff, PT ;  /* 0x01ffffff0000780c */ /* 0x000fe20003f04070 */
[----:B--2---:R-:W-:Y:S01]  /*1220*/  FADD R12, R24, -R4 ;  /* 0x80000004180c7221 */ /* 0x004fe20000000000 */
[----:B------:R-:W-:Y:S01]  /*1230*/  FADD R7, R25, -R5 ;  /* 0x8000000519077221 */ /* 0x000fe20000000000 */
[----:B------:R-:W-:-:S10]  /*1240*/  FADD R6, R26, -R6 ;  /* 0x800000061a067221 */ /* 0x000fd40000000000 */
[----:B------:R-:W-:Y:S05]  /*1250*/  @P0 BRA `(.L_x_275) ;  /* 0x00000000000c0947 */ /* 0x000fea0003800000 */
[----:B------:R-:W-:-:S07]  /*1260*/  MOV R4, 0x1280 ;  /* 0x0000128000047802 */ /* 0x000fce0000000f00 */
[----:B------:R-:W-:Y:S05]  /*1270*/  CALL.REL.NOINC `($__internal_2_$__cuda_sm20_rcp_rn_f32_slowpath) ;  /* 0x0000000000f07944 */ /* 0x000fea0003c00000 */
[----:B------:R-:W-:Y:S05]  /*1280*/  BRA `(.L_x_276) ;  /* 0x0000000000107947 */ /* 0x000fea0003800000 */
.L_x_275:
[----:B------:R-:W0:Y:S02]  /*1290*/  MUFU.RCP R5, R8 ;  /* 0x0000000800057308 */ /* 0x000e240000001000 */
[----:B0-----:R-:W-:-:S04]  /*12a0*/  FFMA R0, R8, R5, -1 ;  /* 0xbf80000008007423 */ /* 0x001fc80000000005 */
[----:B------:R-:W-:-:S04]  /*12b0*/  FADD.FTZ R0, -R0, -RZ ;  /* 0x800000ff00007221 */ /* 0x000fc80000010100 */
[----:B------:R-:W-:-:S07]  /*12c0*/  FFMA R0, R5, R0, R5 ;  /* 0x0000000005007223 */ /* 0x000fce0000000005 */
.L_x_276:
[----:B------:R-:W-:Y:S05]  /*12d0*/  BSYNC.RECONVERGENT B0 ;  /* 0x0000000000007941 */ /* 0x000fea0003800200 */
.L_x_274:
[----:B------:R-:W-:Y:S01]  /*12e0*/  FMUL R8, R8, R8 ;  /* 0x0000000808087220 */ /* 0x000fe20000400000 */
[----:B------:R-:W-:Y:S01]  /*12f0*/  BSSY.RECONVERGENT B0, `(.L_x_277) ;  /* 0x000000d000007945 */ /* 0x000fe20003800200 */
[----:B------:R-:W-:Y:S02]  /*1300*/  FADD R11, R27, R0 ;  /* 0x000000001b0b7221 */ /* 0x000fe40000000000 */
[----:B------:R-:W-:-:S05]  /*1310*/  VIADD R4, R8, 0x1800000 ;  /* 0x0180000008047836 */ /* 0x000fca0000000000 */
[----:B------:R-:W-:-:S04]  /*1320*/  LOP3.LUT R4, R4, 0x7f800000, RZ, 0xc0, !PT ;  /* 0x7f80000004047812 */ /* 0x000fc800078ec0ff */
[----:B------:R-:W-:-:S13]  /*1330*/  ISETP.GT.U32.AND P0, PT, R4, 0x1ffffff, PT ;  /* 0x01ffffff0400780c */ /* 0x000fda0003f04070 */
[----:B------:R-:W-:Y:S05]  /*1340*/  @P0 BRA `(.L_x_278) ;  /* 0x00000000000c0947 */ /* 0x000fea0003800000 */
[----:B------:R-:W-:-:S07]  /*1350*/  MOV R4, 0x1370 ;  /* 0x0000137000047802 */ /* 0x000fce0000000f00 */
[----:B------:R-:W-:Y:S05]  /*1360*/  CALL.REL.NOINC `($__internal_2_$__cuda_sm20_rcp_rn_f32_slowpath) ;  /* 0x0000000000b47944 */ /* 0x000fea0003c00000 */
[----:B------:R-:W-:Y:S05]  /*1370*/  BRA `(.L_x_279) ;  /* 0x0000000000107947 */ /* 0x000fea0003800000 */
.L_x_278:
[----:B------:R-:W0:Y:S02]  /*1380*/  MUFU.RCP R0, R8 ;  /* 0x0000000800007308 */ /* 0x000e240000001000 */
[----:B0-----:R-:W-:-:S04]  /*1390*/  FFMA R4, R8, R0, -1 ;  /* 0xbf80000008047423 */ /* 0x001fc80000000000 */
[----:B------:R-:W-:-:S04]  /*13a0*/  FADD.FTZ R5, -R4, -RZ ;  /* 0x800000ff04057221 */ /* 0x000fc80000010100 */
[----:B------:R-:W-:-:S07]  /*13b0*/  FFMA R0, R0, R5, R0 ;  /* 0x0000000500007223 */ /* 0x000fce0000000000 */
.L_x_279:
[----:B------:R-:W-:Y:S05]  /*13c0*/  BSYNC.RECONVERGENT B0 ;  /* 0x0000000000007941 */ /* 0x000fea0003800200 */
.L_x_277:
[----:B------:R-:W-:Y:S01]  /*13d0*/  FMUL R7, R7, R10 ;  /* 0x0000000a07077220 */ /* 0x000fe20000400000 */
[----:B------:R-:W-:-:S03]  /*13e0*/  FADD R11, R11, -R0 ;  /* 0x800000000b0b7221 */ /* 0x000fc60000000000 */
[-C--:B------:R-:W-:Y:S01]  /*13f0*/  FFMA R7, R12, R3.reuse, R7 ;  /* 0x000000030c077223 */ /* 0x080fe20000000007 */
[C---:B------:R-:W-:Y:S01]  /*1400*/  FFMA R30, -R11.reuse, R3, R30 ;  /* 0x000000030b1e7223 */ /* 0x040fe2000000011e */
[C---:B------:R-:W-:Y:S01]  /*1410*/  FFMA R29, -R11.reuse, R10, R29 ;  /* 0x0000000a0b1d7223 */ /* 0x040fe2000000011d */
[-C--:B------:R-:W-:Y:S01]  /*1420*/  FFMA R40, -R11, R9.reuse, R40 ;  /* 0x000000090b287223 */ /* 0x080fe20000000128 */
[----:B------:R-:W-:-:S04]  /*1430*/  FFMA R6, R6, R9, R7 ;  /* 0x0000000906067223 */ /* 0x000fc80000000007 */
[----:B------:R-:W-:-:S07]  /*1440*/  FADD R41, R41, R6 ;  /* 0x0000000629297221 */ /* 0x000fce0000000000 */
.L_x_260:
[----:B------:R-:W-:Y:S05]  /*1450*/  BSYNC.RECONVERGENT B7 ;  /* 0x0000000000077941 */ /* 0x000fea0003800200 */
.L_x_259:
[----:B------:R-:W-:Y:S01]  /*1460*/  IADD3 R38, PT, PT, R38, 0x1, RZ ;  /* 0x0000000126267810 */ /* 0x000fe20007ffe0ff */
[----:B------:R-:W-:Y:S01]  /*1470*/  VIADD R39, R39, 0x1 ;  /* 0x0000000127277836 */ /* 0x000fe20000000000 */
[----:B------:R-:W-:Y:S02]  /*1480*/  IADD3 R17, PT, PT, R17, 0x1, RZ ;  /* 0x0000000111117810 */ /* 0x000fe40007ffe0ff */
[----:B------:R-:W-:-:S13]  /*1490*/  ISETP.NE.AND P0, PT, R38, RZ, PT ;  /* 0x000000ff2600720c */ /* 0x000fda0003f05270 */
[----:B------:R-:W-:Y:S05]  /*14a0*/  @P0 BRA `(.L_x_280) ;  /* 0xfffffff4001c0947 */ /* 0x000fea000383ffff */
.L_x_258:
[----:B------:R-:W-:Y:S05]  /*14b0*/  BSYNC.RECONVERGENT B8 ;  /* 0x0000000000087941 */ /* 0x000fea0003800200 */
.L_x_257:
[----:B------:R-:W-:-:S13]  /*14c0*/  ISETP.NE.AND P0, PT, R43, RZ, PT ;  /* 0x000000ff2b00720c */ /* 0x000fda0003f05270 */
[----:B------:R-:W-:Y:S05]  /*14d0*/  @P0 BRA `(.L_x_281) ;  /* 0xfffffff000bc0947 */ /* 0x000fea000383ffff */
[----:B------:R-:W-:Y:S05]  /*14e0*/  BSYNC.RECONVERGENT B9 ;  /* 0x0000000000097941 */ /* 0x000fea0003800200 */
.L_x_256:
[----:B------:R-:W-:-:S13]  /*14f0*/  ISETP.NE.AND P0, PT, R44, RZ, PT ;  /* 0x000000ff2c00720c */ /* 0x000fda0003f05270 */
[----:B------:R-:W-:Y:S05]  /*1500*/  @P0 BRA `(.L_x_282) ;  /* 0xfffffff0008c0947 */ /* 0x000fea000383ffff */
[----:B------:R-:W-:Y:S05]  /*1510*/  BSYNC.RECONVERGENT B10 ;  /* 0x00000000000a7941 */ /* 0x000fea0003800200 */
.L_x_255:
[----:B------:R-:W-:-:S13]  /*1520*/  ISETP.NE.AND P0, PT, R45, RZ, PT ;  /* 0x000000ff2d00720c */ /* 0x000fda0003f05270 */
[----:B------:R-:W-:Y:S05]  /*1530*/  @P0 BRA `(.L_x_283) ;  /* 0xfffffff000680947 */ /* 0x000fea000383ffff */
[----:B------:R-:W-:Y:S05]  /*1540*/  BSYNC.RECONVERGENT B11 ;  /* 0x00000000000b7941 */ /* 0x000fea0003800200 */
.L_x_254:
[----:B------:R-:W0:Y:S01]  /*1550*/  LDC.64 R4, c[0x0][0x390] ;  /* 0x0000e400ff047b82 */ /* 0x000e220000000a00 */
[----:B------:R-:W1:Y:S01]  /*1560*/  LDCU UR4, c[0x0][0x360] ;  /* 0x00006c00ff0477ac */ /* 0x000e620008000800 */
[----:B------:R-:W2:Y:S06]  /*1570*/  LDCU.64 UR6, c[0x0][0x3a8] ;  /* 0x00007500ff0677ac */ /* 0x000eac0008000a00 */
[----:B------:R-:W1:Y:S01]  /*1580*/  LDC R3, c[0x0][0x370] ;  /* 0x0000dc00ff037b82 */ /* 0x000e620000000800 */
[----:B------:R-:W-:Y:S02]  /*1590*/  VIADD R28, R28, 0x1 ;  /* 0x000000011c1c7836 */ /* 0x000fe40000000000 */
[----:B0-----:R-:W-:-:S03]  /*15a0*/  IMAD.WIDE R4, R16, 0x10, R4 ;  /* 0x0000001010047825 */ /* 0x001fc600078e0204 */
[----:B--2---:R-:W-:Y:S02]  /*15b0*/  ISETP.GE.AND P0, PT, R28, UR7, PT ;  /* 0x000000071c007c0c */ /* 0x004fe4000bf06270 */
[----:B------:R2:W-:Y:S01]  /*15c0*/  REDG.E.ADD.F32.FTZ.RN.STRONG.GPU desc[UR36][R4.64], R30 ;  /* 0x0000001e040079a6 */ /* 0x0005e2000c12f324 */
[----:B-1----:R-:W-:-:S03]  /*15d0*/  IMAD R16, R3, UR4, R16 ;  /* 0x0000000403107c24 */ /* 0x002fc6000f8e0210 */
[----:B------:R2:W-:Y:S02]  /*15e0*/  REDG.E.ADD.F32.FTZ.RN.STRONG.GPU desc[UR36][R4.64+0x4], R29 ;  /* 0x0000041d040079a6 */ /* 0x0005e4000c12f324 */
[----:B------:R-:W-:Y:S02]  /*15f0*/  ISETP.LT.AND P1, PT, R16, UR6, PT ;  /* 0x0000000610007c0c */ /* 0x000fe4000bf21270 */
[----:B------:R2:W-:Y:S04]  /*1600*/  REDG.E.ADD.F32.FTZ.RN.STRONG.GPU desc[UR36][R4.64+0x8], R40 ;  /* 0x00000828040079a6 */ /* 0x0005e8000c12f324 */
[----:B------:R2:W-:Y:S07]  /*1610*/  REDG.E.ADD.F32.FTZ.RN.STRONG.GPU desc[UR36][R4.64+0xc], R41 ;  /* 0x00000c29040079a6 */ /* 0x0005ee000c12f324 */
[----:B------:R-:W-:Y:S05]  /*1620*/  @!P0 BRA P1, `(.L_x_284) ;  /* 0xffffffe800b88947 */ /* 0x000fea000083ffff */
[----:B------:R-:W-:Y:S05]  /*1630*/  EXIT ;  /* 0x000000000000794d */ /* 0x000fea0003800000 */
        .weak           $__internal_2_$__cuda_sm20_rcp_rn_f32_slowpath
        .type           $__internal_2_$__cuda_sm20_rcp_rn_f32_slowpath,@function
        .size           $__internal_2_$__cuda_sm20_rcp_rn_f32_slowpath,($__internal_3_$__cuda_sm20_sqrt_rn_f32_slowpath - $__internal_2_$__cuda_sm20_rcp_rn_f32_slowpath)
$__internal_2_$__cuda_sm20_rcp_rn_f32_slowpath:
[----:B------:R-:W-:Y:S01]  /*1640*/  SHF.L.U32 R0, R8, 0x1, RZ ;  /* 0x0000000108007819 */ /* 0x000fe200000006ff */
[----:B------:R-:W-:Y:S03]  /*1650*/  BSSY.RECONVERGENT B1, `(.L_x_285) ;  /* 0x0000030000017945 */ /* 0x000fe60003800200 */
[----:B------:R-:W-:-:S04]  /*1660*/  SHF.R.U32.HI R0, RZ, 0x18, R0 ;  /* 0x00000018ff007819 */ /* 0x000fc80000011600 */
[----:B------:R-:W-:-:S13]  /*1670*/  ISETP.NE.U32.AND P0, PT, R0, RZ, PT ;  /* 0x000000ff0000720c */ /* 0x000fda0003f05070 */
[----:B------:R-:W-:Y:S05]  /*1680*/  @P0 BRA `(.L_x_286) ;  /* 0x0000000000280947 */ /* 0x000fea0003800000 */
[----:B------:R-:W-:-:S05]  /*1690*/  IMAD.SHL.U32 R0, R8, 0x2, RZ ;  /* 0x0000000208007824 */ /* 0x000fca00078e00ff */
[----:B------:R-:W-:-:S13]  /*16a0*/  ISETP.NE.AND P0, PT, R0, RZ, PT ;  /* 0x000000ff0000720c */ /* 0x000fda0003f05270 */
[----:B------:R-:W-:Y:S01]  /*16b0*/  @P0 FFMA R13, R8, 1.84467440737095516160e+19, RZ ;  /* 0x5f800000080d0823 */ /* 0x000fe200000000ff */
[----:B------:R-:W-:Y:S08]  /*16c0*/  @!P0 MUFU.RCP R5, R8 ;  /* 0x0000000800058308 */ /* 0x000ff00000001000 */
[----:B------:R-:W0:Y:S02]  /*16d0*/  @P0 MUFU.RCP R0, R13 ;  /* 0x0000000d00000308 */ /* 0x000e240000001000 */
[----:B0-----:R-:W-:-:S04]  /*16e0*/  @P0 FFMA R14, R13, R0, -1 ;  /* 0xbf8000000d0e0423 */ /* 0x001fc80000000000 */
[----:B------:R-:W-:-:S04]  /*16f0*/  @P0 FADD.FTZ R15, -R14, -RZ ;  /* 0x800000ff0e0f0221 */ /* 0x000fc80000010100 */
[----:B------:R-:W-:-:S04]  /*1700*/  @P0 FFMA R0, R0, R15, R0 ;  /* 0x0000000f00000223 */ /* 0x000fc80000000000 */
[----:B------:R-:W-:Y:S01]  /*1710*/  @P0 FFMA R5, R0, 1.84467440737095516160e+19, RZ ;  /* 0x5f80000000050823 */ /* 0x000fe200000000ff */
[----:B------:R-:W-:Y:S06]  /*1720*/  BRA `(.L_x_287) ;  /* 0x0000000000887947 */ /* 0x000fec0003800000 */
.L_x_286:
[----:B------:R-:W-:-:S04]  /*1730*/  IADD3 R5, PT, PT, R0, -0xfd, RZ ;  /* 0xffffff0300057810 */ /* 0x000fc80007ffe0ff */
[----:B------:R-:W-:-:S13]  /*1740*/  ISETP.GT.U32.AND P0, PT, R5, 0x1, PT ;  /* 0x000000010500780c */ /* 0x000fda0003f04070 */
[----:B------:R-:W-:Y:S05]  /*1750*/  @P0 BRA `(.L_x_288) ;  /* 0x0000000000780947 */ /* 0x000fea0003800000 */
[----:B------:R-:W-:Y:S01]  /*1760*/  LOP3.LUT R13, R8, 0x7fffff, RZ, 0xc0, !PT ;  /* 0x007fffff080d7812 */ /* 0x000fe200078ec0ff */
[----:B------:R-:W-:-:S03]  /*1770*/  IMAD.MOV.U32 R46, RZ, RZ, 0x3 ;  /* 0x00000003ff2e7424 */ /* 0x000fc600078e00ff */
[----:B------:R-:W-:Y:S02]  /*1780*/  LOP3.LUT R13, R13, 0x3f800000, RZ, 0xfc, !PT ;  /* 0x3f8000000d0d7812 */ /* 0x000fe400078efcff */
[----:B------:R-:W-:Y:S02]  /*1790*/  SHF.L.U32 R21, R46, R5, RZ ;  /* 0x000000052e157219 */ /* 0x000fe400000006ff */
[----:B------:R-:W0:Y:S02]  /*17a0*/  MUFU.RCP R14, R13 ;  /* 0x0000000d000e7308 */ /* 0x000e240000001000 */
[----:B0-----:R-:W-:-:S04]  /*17b0*/  FFMA R15, R13, R14, -1 ;  /* 0xbf8000000d0f7423 */ /* 0x001fc8000000000e */
[----:B------:R-:W-:-:S04]  /*17c0*/  FADD.FTZ R15, -R15, -RZ ;  /* 0x800000ff0f0f7221 */ /* 0x000fc80000010100 */
[CCC-:B------:R-:W-:Y:S01]  /*17d0*/  FFMA.RM R20, R14.reuse, R15.reuse, R14.reuse ;  /* 0x0000000f0e147223 */ /* 0x1c0fe2000000400e */
[----:B------:R-:W-:-:S04]  /*17e0*/  FFMA.RP R15, R14, R15, R14 ;  /* 0x0000000f0e0f7223 */ /* 0x000fc8000000800e */
[C---:B------:R-:W-:Y:S02]  /*17f0*/  LOP3.LUT R14, R20.reuse, 0x7fffff, RZ, 0xc0, !PT ;  /* 0x007fffff140e7812 */ /* 0x040fe400078ec0ff */
[----:B------:R-:W-:Y:S02]  /*1800*/  FSETP.NEU.FTZ.AND P0, PT, R20, R15, PT ;  /* 0x0000000f1400720b */ /* 0x000fe40003f1d000 */
[----:B------:R-:W-:Y:S02]  /*1810*/  LOP3.LUT R14, R14, 0x800000, RZ, 0xfc, !PT ;  /* 0x008000000e0e7812 */ /* 0x000fe400078efcff */
[----:B------:R-:W-:Y:S02]  /*1820*/  SEL R15, RZ, 0xffffffff, !P0 ;  /* 0xffffffffff0f7807 */ /* 0x000fe40004000000 */
[----:B------:R-:W-:Y:S02]  /*1830*/  LOP3.LUT R20, R21, R14, RZ, 0xc0, !PT ;  /* 0x0000000e15147212 */ /* 0x000fe400078ec0ff */
[----:B------:R-:W-:-:S02]  /*1840*/  IADD3 R15, PT, PT, -R15, RZ, RZ ;  /* 0x000000ff0f0f7210 */ /* 0x000fc40007ffe1ff */
[-C--:B------:R-:W-:Y:S02]  /*1850*/  SHF.R.U32.HI R20, RZ, R5.reuse, R20 ;  /* 0x00000005ff147219 */ /* 0x080fe40000011614 */
[----:B------:R-:W-:Y:S02]  /*1860*/  LOP3.LUT P1, RZ, R15, R5, R14, 0xf8, !PT ;  /* 0x000000050fff7212 */ /* 0x000fe4000782f80e */
[C---:B------:R-:W-:Y:S02]  /*1870*/  LOP3.LUT P0, RZ, R20.reuse, 0x1, RZ, 0xc0, !PT ;  /* 0x0000000114ff7812 */ /* 0x040fe4000780c0ff */
[----:B------:R-:W-:-:S04]  /*1880*/  LOP3.LUT P2, RZ, R20, 0x2, RZ, 0xc0, !PT ;  /* 0x0000000214ff7812 */ /* 0x000fc8000784c0ff */
[----:B------:R-:W-:Y:S02]  /*1890*/  PLOP3.LUT P0, PT, P0, P1, P2, 0xe0, 0x0 ;  /* 0x000000000000781c */ /* 0x000fe40000703c20 */
[----:B------:R-:W-:Y:S02]  /*18a0*/  LOP3.LUT P1, RZ, R8, 0x7fffff, RZ, 0xc0, !PT ;  /* 0x007fffff08ff7812 */ /* 0x000fe4000782c0ff */
[----:B------:R-:W-:-:S05]  /*18b0*/  SEL R5, RZ, 0x1, !P0 ;  /* 0x00000001ff057807 */ /* 0x000fca0004000000 */
[----:B------:R-:W-:-:S05]  /*18c0*/  IMAD.MOV R5, RZ, RZ, -R5 ;  /* 0x000000ffff057224 */ /* 0x000fca00078e0a05 */
[----:B------:R-:W-:Y:S02]  /*18d0*/  ISETP.GE.AND P0, PT, R5, RZ, PT ;  /* 0x000000ff0500720c */ /* 0x000fe40003f06270 */
[----:B------:R-:W-:-:S04]  /*18e0*/  IADD3 R5, PT, PT, R0, -0xfc, RZ ;  /* 0xffffff0400057810 */ /* 0x000fc80007ffe0ff */
[----:B------:R-:W-:-:S07]  /*18f0*/  SHF.R.U32.HI R5, RZ, R5, R14 ;  /* 0x00000005ff057219 */ /* 0x000fce000001160e */
[----:B------:R-:W-:-:S05]  /*1900*/  @!P0 VIADD R5, R5, 0x1 ;  /* 0x0000000105058836 */ /* 0x000fca0000000000 */
[----:B------:R-:W-:-:S04]  /*1910*/  @!P1 SHF.L.U32 R5, R5, 0x1, RZ ;  /* 0x0000000105059819 */ /* 0x000fc800000006ff */
[----:B------:R-:W-:Y:S01]  /*1920*/  LOP3.LUT R5, R5, 0x80000000, R8, 0xf8, !PT ;  /* 0x8000000005057812 */ /* 0x000fe200078ef808 */
[----:B------:R-:W-:Y:S06]  /*1930*/  BRA `(.L_x_287) ;  /* 0x0000000000047947 */ /* 0x000fec0003800000 */
.L_x_288:
[----:B------:R0:W1:Y:S02]  /*1940*/  MUFU.RCP R5, R8 ;  /* 0x0000000800057308 */ /* 0x0000640000001000 */
.L_x_287:
[----:B------:R-:W-:Y:S05]  /*1950*/  BSYNC.RECONVERGENT B1 ;  /* 0x0000000000017941 */ /* 0x000fea0003800200 */
.L_x_285:
[----:B-1----:R-:W-:Y:S01]  /*1960*/  IMAD.MOV.U32 R0, RZ, RZ, R5 ;  /* 0x000000ffff007224 */ /* 0x002fe200078e0005 */
[----:B------:R-:W-:-:S04]  /*1970*/  MOV R5, 0x0 ;  /* 0x0000000000057802 */ /* 0x000fc80000000f00 */
[----:B0-----:R-:W-:Y:S05]  /*1980*/  RET.REL.NODEC R4 `(_Z14ParticleForcesP6float4S0_S0_PjPiiiS1_) ;  /* 0xffffffe4049c7950 */ /* 0x001fea0003c3ffff */
        .weak           $__internal_3_$__cuda_sm20_sqrt_rn_f32_slowpath
        .type           $__internal_3_$__cuda_sm20_sqrt_rn_f32_slowpath,@function
        .size           $__internal_3_$__cuda_sm20_sqrt_rn_f32_slowpath,($__internal_4_$__cuda_sm3x_div_rn_noftz_f32_slowpath - $__internal_3_$__cuda_sm20_sqrt_rn_f32_slowpath)
$__internal_3_$__cuda_sm20_sqrt_rn_f32_slowpath:
[----:B------:R-:W-:-:S13]  /*1990*/  LOP3.LUT P0, RZ, R3, 0x7fffffff, RZ, 0xc0, !PT ;  /* 0x7fffffff03ff7812 */ /* 0x000fda000780c0ff */
[----:B------:R-:W-:Y:S05]  /*19a0*/  @!P0 BRA `(.L_x_289) ;  /* 0x0000000000448947 */ /* 0x000fea0003800000 */
        /* <DEDUP_REMOVED lines=11> */
[----:B------:R-:W-:-:S03]  /*1a60*/  @P0 FMUL.FTZ R12, R12, 0.5 ;  /* 0x3f0000000c0c0820 */ /* 0x000fc60000410000 */
[----:B------:R-:W-:-:S04]  /*1a70*/  @P0 FADD.FTZ R3, -R14, -RZ ;  /* 0x800000ff0e030221 */ /* 0x000fc80000010100 */
[----:B------:R-:W-:Y:S01]  /*1a80*/  @P0 FFMA R11, R14, R3, R7 ;  /* 0x000000030e0b0223 */ /* 0x000fe20000000007 */
[----:B------:R-:W-:-:S03]  /*1a90*/  @!P0 IMAD.MOV.U32 R3, RZ, RZ, R0 ;  /* 0x000000ffff038224 */ /* 0x000fc600078e0000 */
[----:B------:R-:W-:-:S04]  /*1aa0*/  @P0 FFMA R11, R11, R12, R14 ;  /* 0x0000000c0b0b0223 */ /* 0x000fc8000000000e */
[----:B------:R-:W-:-:S07]  /*1ab0*/  @P0 FMUL.FTZ R3, R11, 2.3283064365386962891e-10 ;  /* 0x2f8000000b030820 */ /* 0x000fce0000410000 */
.L_x_289:
[----:B------:R-:W-:Y:S01]  /*1ac0*/  MOV R12, R15 ;  /* 0x0000000f000c7202 */ /* 0x000fe20000000f00 */
[----:B------:R-:W-:-:S04]  /*1ad0*/  IMAD.MOV.U32 R13, RZ, RZ, 0x0 ;  /* 0x00000000ff0d7424 */ /* 0x000fc800078e00ff */
[----:B------:R-:W-:Y:S05]  /*1ae0*/  RET.REL.NODEC R12 `(_Z14ParticleForcesP6float4S0_S0_PjPiiiS1_) ;  /* 0xffffffe40c447950 */ /* 0x000fea0003c3ffff */
        .weak           $__internal_4_$__cuda_sm3x_div_rn_noftz_f32_slowpath
        .type           $__internal_4_$__cuda_sm3x_div_rn_noftz_f32_slowpath,@function
        .size           $__internal_4_$__cuda_sm3x_div_rn_noftz_f32_slowpath,(.L_x_499 - $__internal_4_$__cuda_sm3x_div_rn_noftz_f32_slowpath)
$__internal_4_$__cuda_sm3x_div_rn_noftz_f32_slowpath:
[----:B------:R-:W-:Y:S01]  /*1af0*/  SHF.R.U32.HI R7, RZ, 0x17, R0 ;  /* 0x00000017ff077819 */ /* 0x000fe20000011600 */
[----:B------:R-:W-:Y:S01]  /*1b00*/  BSSY.RECONVERGENT B0, `(.L_x_290) ;  /* 0x0000062000007945 */ /* 0x000fe20003800200 */
[----:B------:R-:W-:Y:S02]  /*1b10*/  SHF.R.U32.HI R13, RZ, 0x17, R3 ;  /* 0x00000017ff0d7819 */ /* 0x000fe40000011603 */
[----:B------:R-:W-:Y:S02]  /*1b20*/  LOP3.LUT R7, R7, 0xff, RZ, 0xc0, !PT ;  /* 0x000000ff07077812 */ /* 0x000fe400078ec0ff */
[----:B------:R-:W-:Y:S02]  /*1b30*/  LOP3.LUT R13, R13, 0xff, RZ, 0xc0, !PT ;  /* 0x000000ff0d0d7812 */ /* 0x000fe400078ec0ff */
[----:B------:R-:W-:-:S03]  /*1b40*/  IADD3 R14, PT, PT, R7, -0x1, RZ ;  /* 0xffffffff070e7810 */ /* 0x000fc60007ffe0ff */
[----:B------:R-:W-:Y:S01]  /*1b50*/  VIADD R15, R13, 0xffffffff ;  /* 0xffffffff0d0f7836 */ /* 0x000fe20000000000 */
[----:B------:R-:W-:-:S04]  /*1b60*/  ISETP.GT.U32.AND P0, PT, R14, 0xfd, PT ;  /* 0x000000fd0e00780c */ /* 0x000fc80003f04070 */
[----:B------:R-:W-:-:S13]  /*1b70*/  ISETP.GT.U32.OR P0, PT, R15, 0xfd, P0 ;  /* 0x000000fd0f00780c */ /* 0x000fda0000704470 */
[----:B------:R-:W-:Y:S01]  /*1b80*/  @!P0 MOV R11, RZ ;  /* 0x000000ff000b8202 */ /* 0x000fe20000000f00 */
        /* <DEDUP_REMOVED lines=19> */
[----:B------:R-:W-:Y:S01]  /*1cc0*/  @P0 IMAD.MOV.U32 R11, RZ, RZ, RZ ;  /* 0x000000ffff0b0224 */ /* 0x000fe200078e00ff */
[----:B------:R-:W-:Y:S01]  /*1cd0*/  @!P0 MOV R11, 0xffffffc0 ;  /* 0xffffffc0000b8802 */ /* 0x000fe20000000f00 */
[----:B------:R-:W-:Y:S01]  /*1ce0*/  @!P0 FFMA R3, R3, 1.84467440737095516160e+19, RZ ;  /* 0x5f80000003038823 */ /* 0x000fe200000000ff */
[----:B------:R-:W-:-:S03]  /*1cf0*/  @!P1 FFMA R0, R0, 1.84467440737095516160e+19, RZ ;  /* 0x5f80000000009823 */ /* 0x000fc600000000ff */
[----:B------:R-:W-:-:S07]  /*1d00*/  @!P1 VIADD R11, R11, 0x40 ;  /* 0x000000400b0b9836 */ /* 0x000fce0000000000 */
.L_x_291:
[----:B------:R-:W-:Y:S01]  /*1d10*/  LEA R15, R7, 0xc0800000, 0x17 ;  /* 0xc0800000070f7811 */ /* 0x000fe200078eb8ff */
[----:B------:R-:W-:Y:S01]  /*1d20*/  VIADD R20, R13, 0xffffff81 ;  /* 0xffffff810d147836 */ /* 0x000fe20000000000 */
[----:B------:R-:W-:Y:S02]  /*1d30*/  BSSY.RECONVERGENT B1, `(.L_x_296) ;  /* 0x0000035000017945 */ /* 0x000fe40003800200 */
[----:B------:R-:W-:Y:S01]  /*1d40*/  IADD3 R21, PT, PT, -R15, R0, RZ ;  /* 0x000000000f157210 */ /* 0x000fe20007ffe1ff */
[C---:B------:R-:W-:Y:S01]  /*1d50*/  IMAD R0, R20.reuse, -0x800000, R3 ;  /* 0xff80000014007824 */ /* 0x040fe200078e0203 */
[----:B------:R-:W-:Y:S02]  /*1d60*/  IADD3 R20, PT, PT, R20, 0x7f, -R7 ;  /* 0x0000007f14147810 */ /* 0x000fe40007ffe807 */
[----:B------:R-:W0:Y:S01]  /*1d70*/  MUFU.RCP R14, R21 ;  /* 0x00000015000e7308 */ /* 0x000e220000001000 */
[----:B------:R-:W-:Y:S01]  /*1d80*/  FADD.FTZ R15, -R21, -RZ ;  /* 0x800000ff150f7221 */ /* 0x000fe20000010100 */
[----:B------:R-:W-:-:S03]  /*1d90*/  IADD3 R11, PT, PT, R20, R11, RZ ;  /* 0x0000000b140b7210 */ /* 0x000fc60007ffe0ff */
        /* <DEDUP_REMOVED lines=8> */
[----:B------:R-:W-:-:S05]  /*1e20*/  LOP3.LUT R20, R3, 0xff, RZ, 0xc0, !PT ;  /* 0x000000ff03147812 */ /* 0x000fca00078ec0ff */
[----:B------:R-:W-:-:S05]  /*1e30*/  IMAD.IADD R3, R20, 0x1, R11 ;  /* 0x0000000114037824 */ /* 0x000fca00078e020b */
[----:B------:R-:W-:-:S04]  /*1e40*/  IADD3 R7, PT, PT, R3, -0x1, RZ ;  /* 0xffffffff03077810 */ /* 0x000fc80007ffe0ff */
        /* <DEDUP_REMOVED lines=9> */
[CCC-:B------:R-:W-:Y:S01]  /*1ee0*/  FFMA.RZ R7, R13.reuse, R15.reuse, R14.reuse ;  /* 0x0000000f0d077223 */ /* 0x1c0fe2000000c00e */
[CCC-:B------:R-:W-:Y:S01]  /*1ef0*/  FFMA.RP R11, R13.reuse, R15.reuse, R14.reuse ;  /* 0x0000000f0d0b7223 */ /* 0x1c0fe2000000800e */
[----:B------:R-:W-:Y:S01]  /*1f00*/  FFMA.RM R14, R13, R15, R14 ;  /* 0x0000000f0d0e7223 */ /* 0x000fe2000000400e */
[C---:B------:R-:W-:Y:S01]  /*1f10*/  VIADD R13, R3.reuse, 0x20 ;  /* 0x00000020030d7836 */ /* 0x040fe20000000000 */
[----:B------:R-:W-:Y:S02]  /*1f20*/  ISETP.NE.AND P2, PT, R3, RZ, PT ;  /* 0x000000ff0300720c */ /* 0x000fe40003f45270 */
[----:B------:R-:W-:Y:S02]  /*1f30*/  LOP3.LUT R7, R7, 0x7fffff, RZ, 0xc0, !PT ;  /* 0x007fffff07077812 */ /* 0x000fe400078ec0ff */
[----:B------:R-:W-:Y:S02]  /*1f40*/  ISETP.NE.AND P1, PT, R3, RZ, PT ;  /* 0x000000ff0300720c */ /* 0x000fe40003f25270 */
[----:B------:R-:W-:-:S02]  /*1f50*/  LOP3.LUT R20, R7, 0x800000, RZ, 0xfc, !PT ;  /* 0x0080000007147812 */ /* 0x000fc400078efcff */
[----:B------:R-:W-:Y:S02]  /*1f60*/  IADD3 R3, PT, PT, -R3, RZ, RZ ;  /* 0x000000ff03037210 */ /* 0x000fe40007ffe1ff */
[----:B------:R-:W-:Y:S02]  /*1f70*/  SHF.L.U32 R13, R20, R13, RZ ;  /* 0x0000000d140d7219 */ /* 0x000fe400000006ff */
[----:B------:R-:W-:Y:S02]  /*1f80*/  FSETP.NEU.FTZ.AND P0, PT, R11, R14, PT ;  /* 0x0000000e0b00720b */ /* 0x000fe40003f1d000 */
[----:B------:R-:W-:Y:S02]  /*1f90*/  SEL R3, R3, RZ, P2 ;  /* 0x000000ff03037207 */ /* 0x000fe40001000000 */
[----:B------:R-:W-:Y:S02]  /*1fa0*/  ISETP.NE.AND P1, PT, R13, RZ, P1 ;  /* 0x000000ff0d00720c */ /* 0x000fe40000f25270 */
[----:B------:R-:W-:-:S02]  /*1fb0*/  SHF.R.U32.HI R3, RZ, R3, R20 ;  /* 0x00000003ff037219 */ /* 0x000fc40000011614 */
[----:B------:R-:W-:Y:S02]  /*1fc0*/  PLOP3.LUT P0, PT, P0, P1, PT, 0xf8, 0x8f ;  /* 0x00000000008f781c */ /* 0x000fe40000703f70 */
[----:B------:R-:W-:Y:S02]  /*1fd0*/  SHF.R.U32.HI R14, RZ, 0x1, R3 ;  /* 0x00000001ff0e7819 */ /* 0x000fe40000011603 */
[----:B------:R-:W-:-:S04]  /*1fe0*/  SEL R7, RZ, 0x1, !P0 ;  /* 0x00000001ff077807 */ /* 0x000fc80004000000 */
[----:B------:R-:W-:-:S04]  /*1ff0*/  LOP3.LUT R20, R7, 0x1, R14, 0xf8, !PT ;  /* 0x0000000107147812 */ /* 0x000fc800078ef80e */
[----:B------:R-:W-:-:S05]  /*2000*/  LOP3.LUT R3, R20, R3, RZ, 0xc0, !PT ;  /* 0x0000000314037212 */ /* 0x000fca00078ec0ff */
[----:B------:R-:W-:-:S05]  /*2010*/  IMAD.IADD R3, R14, 0x1, R3 ;  /* 0x000000010e037824 */ /* 0x000fca00078e0203 */
[----:B------:R-:W-:Y:S01]  /*2020*/  LOP3.LUT R0, R3, R0, RZ, 0xfc, !PT ;  /* 0x0000000003007212 */ /* 0x000fe200078efcff */
[----:B------:R-:W-:Y:S06]  /*2030*/  BRA `(.L_x_299) ;  /* 0x0000000000107947 */ /* 0x000fec0003800000 */
.L_x_298:
[----:B------:R-:W-:-:S04]  /*2040*/  LOP3.LUT R0, R0, 0x80000000, RZ, 0xc0, !PT ;  /* 0x8000000000007812 */ /* 0x000fc800078ec0ff */
[----:B------:R-:W-:Y:S01]  /*2050*/  LOP3.LUT R0, R0, 0x7f800000, RZ, 0xfc, !PT ;  /* 0x7f80000000007812 */ /* 0x000fe200078efcff */
[----:B------:R-:W-:Y:S06]  /*2060*/  BRA `(.L_x_299) ;  /* 0x0000000000047947 */ /* 0x000fec0003800000 */
.L_x_297:
[----:B------:R-:W-:-:S07]  /*2070*/  LEA R0, R11, R0, 0x17 ;  /* 0x000000000b007211 */ /* 0x000fce00078eb8ff */
.L_x_299:
[----:B------:R-:W-:Y:S05]  /*2080*/  BSYNC.RECONVERGENT B1 ;  /* 0x0000000000017941 */ /* 0x000fea0003800200 */
.L_x_296:
[----:B------:R-:W-:Y:S05]  /*2090*/  BRA `(.L_x_300) ;  /* 0x0000000000207947 */ /* 0x000fea0003800000 */
.L_x_295:
[----:B------:R-:W-:-:S04]  /*20a0*/  LOP3.LUT R0, R0, 0x80000000, R3, 0x48, !PT ;  /* 0x8000000000007812 */ /* 0x000fc800078e4803 */
[----:B------:R-:W-:Y:S01]  /*20b0*/  LOP3.LUT R0, R0, 0x7f800000, RZ, 0xfc, !PT ;  /* 0x7f80000000007812 */ /* 0x000fe200078efcff */
[----:B------:R-:W-:Y:S06]  /*20c0*/  BRA `(.L_x_300) ;  /* 0x0000000000147947 */ /* 0x000fec0003800000 */
.L_x_294:
[----:B------:R-:W-:Y:S01]  /*20d0*/  LOP3.LUT R0, R0, 0x80000000, R3, 0x48, !PT ;  /* 0x8000000000007812 */ /* 0x000fe200078e4803 */
[----:B------:R-:W-:Y:S06]  /*20e0*/  BRA `(.L_x_300) ;  /* 0x00000000000c7947 */ /* 0x000fec0003800000 */
.L_x_293:
[----:B------:R-:W0:Y:S01]  /*20f0*/  MUFU.RSQ R0, -QNAN ;  /* 0xffc0000000007908 */ /* 0x000e220000001400 */
[----:B------:R-:W-:Y:S05]  /*2100*/  BRA `(.L_x_300) ;  /* 0x0000000000047947 */ /* 0x000fea0003800000 */
.L_x_292:
[----:B------:R-:W-:-:S07]  /*2110*/  FADD.FTZ R0, R3, R0 ;  /* 0x0000000003007221 */ /* 0x000fce0000010000 */
.L_x_300:
[----:B------:R-:W-:Y:S05]  /*2120*/  BSYNC.RECONVERGENT B0 ;  /* 0x0000000000007941 */ /* 0x000fea0003800200 */
.L_x_290:
[----:B------:R-:W-:-:S04]  /*2130*/  IMAD.MOV.U32 R13, RZ, RZ, 0x0 ;  /* 0x00000000ff0d7424 */ /* 0x000fc800078e00ff */
[----:B0-----:R-:W-:Y:S05]  /*2140*/  RET.REL.NODEC R12 `(_Z14ParticleForcesP6float4S0_S0_PjPiiiS1_) ;  /* 0xffffffdc0cac7950 */ /* 0x001fea0003c3ffff */
.L_x_301:
        /* <DEDUP_REMOVED lines=11> */
.L_x_499:


//--------------------- .text._Z20InitialiseNeighboursP6float4PjPiS2_P5uint2PfS1_ii --------------------------
	.section	.text._Z20InitialiseNeighboursP6float4PjPiS2_P5uint2PfS1_ii,"ax",@progbits
	.align	128
        .global         _Z20InitialiseNeighboursP6float4PjPiS2_P5uint2PfS1_ii
        .type           _Z20InitialiseNeighboursP6float4PjPiS2_P5uint2PfS1_ii,@function
        .size           _Z20InitialiseNeighboursP6float4PjPiS2_P5uint2PfS1_ii,(.L_x_501 - _Z20InitialiseNeighboursP6float4PjPiS2_P5uint2PfS1_ii)
        .other          _Z20InitialiseNeighboursP6float4PjPiS2_P5uint2PfS1_ii,@"STO_CUDA_ENTRY STV_DEFAULT"
_Z20InitialiseNeighboursP6float4PjPiS2_P5uint2PfS1_ii:
.text._Z20InitialiseNeighboursP6float4PjPiS2_P5uint2PfS1_ii:
        /* <DEDUP_REMOVED lines=10> */
[----:B------:R-:W-:Y:S01]  /*00a0*/  IMAD.MOV.U32 R16, RZ, RZ, RZ ;  /* 0x000000ffff107224 */ /* 0x000fe200078e00ff */
[----:B------:R-:W0:Y:S06]  /*00b0*/  LDCU.64 UR6, c[0x0][0x358] ;  /* 0x00006b00ff0677ac */ /* 0x000e2c0008000a00 */
.L_x_334:
[----:B-1----:R-:W1:Y:S02]  /*00c0*/  LDC.64 R22, c[0x0][0x380] ;  /* 0x0000e000ff167b82 */ /* 0x002e640000000a00 */
[----:B-1----:R-:W-:-:S05]  /*00d0*/  IMAD.WIDE R22, R17, 0x10, R22 ;  /* 0x0000001011167825 */ /* 0x002fca00078e0216 */
[----:B0-2---:R-:W2:Y:S01]  /*00e0*/  LDG.E.128 R4, desc[UR6][R22.64] ;  /* 0x0000000616047981 */ /* 0x005ea2000c1e1d00 */
[----:B------:R-:W-:Y:S02]  /*00f0*/  HFMA2 R8, -RZ, RZ, 2.125, 0 ;  /* 0x40400000ff087431 */ /* 0x000fe400000001ff */
[----:B------:R-:W-:Y:S01]  /*0100*/  IMAD.MOV.U32 R3, RZ, RZ, 0x3eaaaaab ;  /* 0x3eaaaaabff037424 */ /* 0x000fe200078e00ff */
[----:B------:R-:W-:Y:S03]  /*0110*/  BSSY.RECONVERGENT B0, `(.L_x_302) ;  /* 0x000000b000007945 */ /* 0x000fe60003800200 */
[----:B------:R-:W-:-:S04]  /*0120*/  FFMA R0, R3, -R8, 1 ;  /* 0x3f80000003007423 */ /* 0x000fc80000000808 */
[----:B------:R-:W-:Y:S01]  /*0130*/  FFMA R3, R0, R3, 0.3333333432674407959 ;  /* 0x3eaaaaab00037423 */ /* 0x000fe20000000003 */
[----:B--2---:R-:W0:Y:S03]  /*0140*/  FCHK P0, R4, 3 ;  /* 0x4040000004007902 */ /* 0x004e260000000000 */
[----:B------:R-:W-:-:S04]  /*0150*/  FFMA R0, R4, R3, RZ ;  /* 0x0000000304007223 */ /* 0x000fc800000000ff */
[----:B------:R-:W-:-:S04]  /*0160*/  FFMA R2, R0, -3, R4 ;  /* 0xc040000000027823 */ /* 0x000fc80000000004 */
[----:B------:R-:W-:Y:S01]  /*0170*/  FFMA R3, R3, R2, R0 ;  /* 0x0000000203037223 */ /* 0x000fe20000000000 */
[----:B0-----:R-:W-:Y:S06]  /*0180*/  @!P0 BRA `(.L_x_303) ;  /* 0x00000000000c8947 */ /* 0x001fec0003800000 */
[----:B------:R-:W-:-:S07]  /*0190*/  MOV R10, 0x1b0 ;  /* 0x000001b0000a7802 */ /* 0x000fce0000000f00 */
[----:B------:R-:W-:Y:S05]  /*01a0*/  CALL.REL.NOINC `($__internal_6_$__cuda_sm3x_div_rn_noftz_f32_slowpath) ;  /* 0x0000001000887944 */ /* 0x000fea0003c00000 */
[----:B------:R-:W-:-:S07]  /*01b0*/  IMAD.MOV.U32 R3, RZ, RZ, R0 ;  /* 0x000000ffff037224 */ /* 0x000fce00078e0000 */
.L_x_303:
[----:B------:R-:W-:Y:S05]  /*01c0*/  BSYNC.RECONVERGENT B0 ;  /* 0x0000000000007941 */ /* 0x000fea0003800200 */
.L_x_302:
[----:B------:R-:W-:Y:S01]  /*01d0*/  IMAD.MOV.U32 R7, RZ, RZ, 0x3eaaaaab ;  /* 0x3eaaaaabff077424 */ /* 0x000fe200078e00ff */
[----:B------:R-:W0:Y:S01]  /*01e0*/  FCHK P0, R5, 3 ;  /* 0x4040000005007902 */ /* 0x000e220000000000 */
[----:B------:R-:W-:Y:S02]  /*01f0*/  BSSY.RECONVERGENT B0, `(.L_x_304) ;  /* 0x000000c000007945 */ /* 0x000fe40003800200 */
[----:B------:R-:W-:-:S04]  /*0200*/  FFMA R0, R7, -R8, 1 ;  /* 0x3f80000007007423 */ /* 0x000fc80000000808 */
[----:B------:R-:W-:Y:S01]  /*0210*/  FFMA R9, R0, R7, 0.3333333432674407959 ;  /* 0x3eaaaaab00097423 */ /* 0x000fe20000000007 */
[----:B------:R-:W1:Y:S03]  /*0220*/  F2I.TRUNC.NTZ R3, R3 ;  /* 0x0000000300037305 */ /* 0x000e66000020f100 */
[----:B------:R-:W-:-:S04]  /*0230*/  FFMA R0, R5, R9, RZ ;  /* 0x0000000905007223 */ /* 0x000fc800000000ff */
[----:B------:R-:W-:-:S04]  /*0240*/  FFMA R7, R0, -3, R5 ;  /* 0xc040000000077823 */ /* 0x000fc80000000005 */
[----:B------:R-:W-:Y:S01]  /*0250*/  FFMA R2, R9, R7, R0 ;  /* 0x0000000709027223 */ /* 0x000fe20000000000 */
[----:B0-----:R-:W-:Y:S06]  /*0260*/  @!P0 BRA `(.L_x_305) ;  /* 0x0000000000108947 */ /* 0x001fec0003800000 */
[----:B------:R-:W-:Y:S02]  /*0270*/  MOV R4, R5 ;  /* 0x0000000500047202 */ /* 0x000fe40000000f00 */
[----:B------:R-:W-:-:S07]  /*0280*/  MOV R10, 0x2a0 ;  /* 0x000002a0000a7802 */ /* 0x000fce0000000f00 */
[----:B-1----:R-:W-:Y:S05]  /*0290*/  CALL.REL.NOINC `($__internal_6_$__cuda_sm3x_div_rn_noftz_f32_slowpath) ;  /* 0x00000010004c7944 */ /* 0x002fea0003c00000 */
[----:B------:R-:W-:-:S07]  /*02a0*/  IMAD.MOV.U32 R2, RZ, RZ, R0 ;  /* 0x000000ffff027224 */ /* 0x000fce00078e0000 */
.L_x_305:
[----:B------:R-:W-:Y:S05]  /*02b0*/  BSYNC.RECONVERGENT B0 ;  /* 0x0000000000007941 */ /* 0x000fea0003800200 */
.L_x_304:
[----:B------:R-:W-:Y:S01]  /*02c0*/  IMAD.MOV.U32 R5, RZ, RZ, 0x3eaaaaab ;  /* 0x3eaaaaabff057424 */ /* 0x000fe200078e00ff */
[----:B------:R-:W0:Y:S01]  /*02d0*/  FCHK P0, R6, 3 ;  /* 0x4040000006007902 */ /* 0x000e220000000000 */
[----:B------:R-:W-:Y:S02]  /*02e0*/  BSSY.RECONVERGENT B0, `(.L_x_306) ;  /* 0x000000b000007945 */ /* 0x000fe40003800200 */
[----:B------:R-:W-:-:S04]  /*02f0*/  FFMA R0, R5, -R8, 1 ;  /* 0x3f80000005007423 */ /* 0x000fc80000000808 */
[----:B------:R-:W-:Y:S01]  /*0300*/  FFMA R4, R0, R5, 0.3333333432674407959 ;  /* 0x3eaaaaab00047423 */ /* 0x000fe20000000005 */
[----:B------:R-:W2:Y:S03]  /*0310*/  F2I.TRUNC.NTZ R2, R2 ;  /* 0x0000000200027305 */ /* 0x000ea6000020f100 */
[----:B------:R-:W-:-:S04]  /*0320*/  FFMA R5, R6, R4, RZ ;  /* 0x0000000406057223 */ /* 0x000fc800000000ff */
[----:B------:R-:W-:-:S04]  /*0330*/  FFMA R0, R5, -3, R6 ;  /* 0xc040000005007823 */ /* 0x000fc80000000006 */
[----:B------:R-:W-:Y:S01]  /*0340*/  FFMA R0, R4, R0, R5 ;  /* 0x0000000004007223 */ /* 0x000fe20000000005 */
[----:B0-----:R-:W-:Y:S06]  /*0350*/  @!P0 BRA `(.L_x_307) ;  /* 0x00000000000c8947 */ /* 0x001fec0003800000 */
[----:B------:R-:W-:Y:S02]  /*0360*/  MOV R4, R6 ;  /* 0x0000000600047202 */ /* 0x000fe40000000f00 */
[----:B------:R-:W-:-:S07]  /*0370*/  MOV R10, 0x390 ;  /* 0x00000390000a7802 */ /* 0x000fce0000000f00 */
[----:B-12---:R-:W-:Y:S05]  /*0380*/  CALL.REL.NOINC `($__internal_6_$__cuda_sm3x_div_rn_noftz_f32_slowpath) ;  /* 0x0000001000107944 */ /* 0x006fea0003c00000 */
.L_x_307:
[----:B------:R-:W-:Y:S05]  /*0390*/  BSYNC.RECONVERGENT B0 ;  /* 0x0000000000007941 */ /* 0x000fea0003800200 */
.L_x_306:
[----:B------:R-:W0:Y:S01]  /*03a0*/  LDC.64 R18, c[0x0][0x3b0] ;  /* 0x0000ec00ff127b82 */ /* 0x000e220000000a00 */
[----:B------:R-:W3:Y:S01]  /*03b0*/  F2I.TRUNC.NTZ R0, R0 ;  /* 0x0000000000007305 */ /* 0x000ee2000020f100 */
[----:B------:R-:W-:Y:S02]  /*03c0*/  IMAD.MOV.U32 R7, RZ, RZ, RZ ;  /* 0x000000ffff077224 */ /* 0x000fe400078e00ff */
[----:B------:R-:W-:Y:S02]  /*03d0*/  IMAD.MOV.U32 R6, RZ, RZ, -0x1 ;  /* 0xffffffffff067424 */ /* 0x000fe400078e00ff */
[----:B0--3--:R-:W-:-:S07]  /*03e0*/  IMAD.WIDE R18, R17, 0x4, R18 ;  /* 0x0000000411127825 */ /* 0x009fce00078e0212 */
.L_x_333:
[----:B-1----:R-:W-:Y:S01]  /*03f0*/  IADD3 R4, PT, PT, R3, R6, RZ ;  /* 0x0000000603047210 */ /* 0x002fe20007ffe0ff */
[----:B------:R-:W-:Y:S02]  /*0400*/  VIADD R6, R6, 0x1 ;  /* 0x0000000106067836 */ /* 0x000fe40000000000 */
[----:B------:R-:W-:-:S03]  /*0410*/  IMAD.MOV.U32 R5, RZ, RZ, -0x1 ;  /* 0xffffffffff057424 */ /* 0x000fc600078e00ff */
[----:B0-2---:R-:W-:-:S13]  /*0420*/  ISETP.NE.AND P2, PT, R6, 0x2, PT ;  /* 0x000000020600780c */ /* 0x005fda0003f45270 */
.L_x_332:
[----:B--2---:R-:W-:Y:S01]  /*0430*/  IADD3 R20, PT, PT, R2, R5, RZ ;  /* 0x0000000502147210 */ /* 0x004fe20007ffe0ff */
[----:B------:R-:W-:Y:S01]  /*0440*/  VIADD R5, R5, 0x1 ;  /* 0x0000000105057836 */ /* 0x000fe20000000000 */
[----:B------:R-:W-:Y:S02]  /*0450*/  BSSY.RECONVERGENT B0, `(.L_x_308) ;  /* 0x000004c000007945 */ /* 0x000fe40003800200 */
[C---:B01----:R-:W-:Y:S01]  /*0460*/  LOP3.LUT R8, R4.reuse, R20, RZ, 0xfc, !PT ;  /* 0x0000001404087212 */ /* 0x043fe200078efcff */
[----:B------:R-:W-:Y:S01]  /*0470*/  IMAD R21, R4, 0x100, R20 ;  /* 0x0000010004157824 */ /* 0x000fe200078e0214 */
[----:B------:R-:W-:Y:S02]  /*0480*/  ISETP.NE.AND P3, PT, R5, 0x2, PT ;  /* 0x000000020500780c */ /* 0x000fe40003f65270 */
[----:B------:R-:W-:Y:S02]  /*0490*/  ISETP.GE.AND P0, PT, R8, RZ, PT ;  /* 0x000000ff0800720c */ /* 0x000fe40003f06270 */
[----:B------:R-:W-:-:S02]  /*04a0*/  SHF.L.U32 R21, R21, 0x8, RZ ;  /* 0x0000000815157819 */ /* 0x000fc400000006ff */
[----:B------:R-:W-:-:S04]  /*04b0*/  ISETP.LT.OR P1, PT, R0, 0x1, !P0 ;  /* 0x000000010000780c */ /* 0x000fc80004721670 */
[----:B------:R-:W-:-:S04]  /*04c0*/  ISETP.GT.OR P1, PT, R4, 0xff, P1 ;  /* 0x000000ff0400780c */ /* 0x000fc80000f24670 */
[----:B------:R-:W-:-:S04]  /*04d0*/  ISETP.GT.OR P1, PT, R20, 0xff, P1 ;  /* 0x000000ff1400780c */ /* 0x000fc80000f24670 */
[----:B------:R-:W-:-:S13]  /*04e0*/  ISETP.GT.OR P1, PT, R0, 0x100, P1 ;  /* 0x000001000000780c */ /* 0x000fda0000f24670 */
[----:B------:R-:W-:Y:S05]  /*04f0*/  @P1 BRA `(.L_x_309) ;  /* 0x0000000400041947 */ /* 0x000fea0003800000 */
[----:B------:R-:W0:Y:S01]  /*0500*/  LDC.64 R8, c[0x0][0x390] ;  /* 0x0000e400ff087b82 */ /* 0x000e220000000a00 */
[----:B------:R-:W-:-:S07]  /*0510*/  IADD3 R27, PT, PT, R0, -0x1, R21 ;  /* 0xffffffff001b7810 */ /* 0x000fce0007ffe015 */
[----:B------:R-:W1:Y:S01]  /*0520*/  LDC R25, c[0x0][0x3b8] ;  /* 0x0000ee00ff197b82 */ /* 0x000e620000000800 */
[----:B0-----:R-:W-:-:S05]  /*0530*/  IMAD.WIDE.U32 R8, R27, 0x4, R8 ;  /* 0x000000041b087825 */ /* 0x001fca00078e0008 */
[----:B------:R-:W1:Y:S02]  /*0540*/  LDG.E R26, desc[UR6][R8.64] ;  /* 0x00000006081a7981 */ /* 0x000e64000c1e1900 */
[----:B-1----:R-:W-:-:S04]  /*0550*/  ISETP.GE.AND P1, PT, R26, R25, PT ;  /* 0x000000191a00720c */ /* 0x002fc80003f26270 */
[----:B------:R-:W-:-:S13]  /*0560*/  ISETP.EQ.OR P1, PT, R26, -0x1, P1 ;  /* 0xffffffff1a00780c */ /* 0x000fda0000f22670 */
[----:B------:R-:W-:Y:S05]  /*0570*/  @P1 BRA `(.L_x_309) ;  /* 0x0000000000e41947 */ /* 0x000fea0003800000 */
[C---:B------:R-:W-:Y:S01]  /*0580*/  IMAD.IADD R25, R26.reuse, 0x1, -R25 ;  /* 0x000000011a197824 */ /* 0x040fe200078e0a19 */
[----:B------:R-:W-:-:S07]  /*0590*/  IADD3 R24, PT, PT, R26, -R17, RZ ;  /* 0x800000111a187210 */ /* 0x000fce0007ffe0ff */
.L_x_315:
[----:B0-----:R-:W0:Y:S02]  /*05a0*/  LDC.64 R8, c[0x0][0x388] ;  /* 0x0000e200ff087b82 */ /* 0x001e240000000a00 */
        /* <DEDUP_REMOVED lines=10> */
[----:B------:R-:W2:Y:S02]  /*0650*/  LDG.E.128 R12, desc[UR6][R12.64] ;  /* 0x000000060c0c7981 */ /* 0x000ea4000c1e1d00 */
[----:B--2---:R-:W-:Y:S01]  /*0660*/  FADD R9, R13, -R9 ;  /* 0x800000090d097221 */ /* 0x004fe20000000000 */
[----:B------:R-:W-:-:S03]  /*0670*/  FADD R8, R12, -R8 ;  /* 0x800000080c087221 */ /* 0x000fc60000000000 */
[----:B------:R-:W-:Y:S01]  /*0680*/  FMUL R9, R9, R9 ;  /* 0x0000000909097220 */ /* 0x000fe20000400000 */
[----:B------:R-:W-:-:S03]  /*0690*/  FADD R10, R14, -R10 ;  /* 0x8000000a0e0a7221 */ /* 0x000fc60000000000 */
[----:B------:R-:W-:-:S04]  /*06a0*/  FFMA R9, R8, R8, R9 ;  /* 0x0000000808097223 */ /* 0x000fc80000000009 */
[----:B------:R-:W-:-:S05]  /*06b0*/  FFMA R15, R10, R10, R9 ;  /* 0x0000000a0a0f7223 */ /* 0x000fca0000000009 */
[----:B------:R-:W-:-:S13]  /*06c0*/  FSETP.GEU.AND P1, PT, R15, 1.5, PT ;  /* 0x3fc000000f00780b */ /* 0x000fda0003f2e000 */
[----:B------:R-:W-:Y:S05]  /*06d0*/  @P1 BRA `(.L_x_311) ;  /* 0x0000000000741947 */ /* 0x000fea0003800000 */
[----:B------:R-:W2:Y:S01]  /*06e0*/  LDG.E R8, desc[UR6][R18.64] ;  /* 0x0000000612087981 */ /* 0x000ea2000c1e1900 */
[----:B------:R-:W2:Y:S08]  /*06f0*/  LDC.64 R12, c[0x0][0x398] ;  /* 0x0000e600ff0c7b82 */ /* 0x000eb00000000a00 */
[----:B------:R-:W0:Y:S02]  /*0700*/  LDC.64 R10, c[0x0][0x3b0] ;  /* 0x0000ec00ff0a7b82 */ /* 0x000e240000000a00 */
[----:B0-----:R-:W-:-:S05]  /*0710*/  IMAD.WIDE R10, R26, 0x4, R10 ;  /* 0x000000041a0a7825 */ /* 0x001fca00078e020a */
[----:B------:R0:W3:Y:S02]  /*0720*/  LDG.E R9, desc[UR6][R10.64] ;  /* 0x000000060a097981 */ /* 0x0000e4000c1e1900 */
[----:B0-----:R-:W0:Y:S01]  /*0730*/  LDC.64 R10, c[0x0][0x3a0] ;  /* 0x0000e800ff0a7b82 */ /* 0x001e220000000a00 */
[----:B--2---:R-:W-:-:S06]  /*0740*/  IMAD.WIDE R12, R8, 0x4, R12 ;  /* 0x00000004080c7825 */ /* 0x004fcc00078e020c */
[----:B------:R-:W2:Y:S01]  /*0750*/  LDG.E R12, desc[UR6][R12.64] ;  /* 0x000000060c0c7981 */ /* 0x000ea2000c1e1900 */
[----:B------:R-:W-:Y:S01]  /*0760*/  IADD3 R28, PT, PT, R15, -0xd000000, RZ ;  /* 0xf30000000f1c7810 */ /* 0x000fe20007ffe0ff */
[----:B------:R1:W4:Y:S03]  /*0770*/  MUFU.RSQ R29, R15 ;  /* 0x0000000f001d7308 */ /* 0x0003260000001400 */
[----:B------:R-:W-:Y:S01]  /*0780*/  ISETP.GT.U32.AND P1, PT, R28, 0x727fffff, PT ;  /* 0x727fffff1c00780c */ /* 0x000fe20003f24070 */
[----:B------:R-:W-:Y:S01]  /*0790*/  BSSY.RECONVERGENT B2, `(.L_x_312) ;  /* 0x000000d000027945 */ /* 0x000fe20003800200 */
[----:B--2---:R-:W-:-:S04]  /*07a0*/  IMAD.IADD R14, R7, 0x1, R12 ;  /* 0x00000001070e7824 */ /* 0x004fc800078e020c */
[----:B0-----:R-:W-:-:S05]  /*07b0*/  IMAD.WIDE R10, R14, 0x8, R10 ;  /* 0x000000080e0a7825 */ /* 0x001fca00078e020a */
[----:B---3--:R1:W-:Y:S02]  /*07c0*/  STG.E.64 desc[UR6][R10.64], R8 ;  /* 0x000000080a007986 */ /* 0x0083e4000c101b06 */
[----:B----4-:R-:W-:Y:S05]  /*07d0*/  @!P1 BRA `(.L_x_313) ;  /* 0x0000000000109947 */ /* 0x010fea0003800000 */
[----:B-1----:R-:W-:Y:S01]  /*07e0*/  IMAD.MOV.U32 R8, RZ, RZ, R15 ;  /* 0x000000ffff087224 */ /* 0x002fe200078e000f */
[----:B------:R-:W-:-:S07]  /*07f0*/  MOV R9, 0x810 ;  /* 0x0000081000097802 */ /* 0x000fce0000000f00 */
[----:B------:R-:W-:Y:S05]  /*0800*/  CALL.REL.NOINC `($__internal_5_$__cuda_sm20_sqrt_rn_f32_slowpath) ;  /* 0x0000000800987944 */ /* 0x000fea0003c00000 */
[----:B------:R-:W-:Y:S05]  /*0810*/  BRA `(.L_x_314) ;  /* 0x0000000000107947 */ /* 0x000fea0003800000 */
.L_x_313:
[----:B-1----:R-:W-:Y:S01]  /*0820*/  FMUL.FTZ R10, R15, R29 ;  /* 0x0000001d0f0a7220 */ /* 0x002fe20000410000 */
[----:B------:R-:W-:-:S03]  /*0830*/  FMUL.FTZ R8, R29, 0.5 ;  /* 0x3f0000001d087820 */ /* 0x000fc60000410000 */
[----:B------:R-:W-:-:S04]  /*0840*/  FFMA R15, -R10, R10, R15 ;  /* 0x0000000a0a0f7223 */ /* 0x000fc8000000010f */
[----:B------:R-:W-:-:S07]  /*0850*/  FFMA R10, R15, R8, R10 ;  /* 0x000000080f0a7223 */ /* 0x000fce000000000a */
.L_x_314:
[----:B------:R-:W-:Y:S05]  /*0860*/  BSYNC.RECONVERGENT B2 ;  /* 0x0000000000027941 */ /* 0x000fea0003800200 */
.L_x_312:
[----:B------:R-:W0:Y:S01]  /*0870*/  LDC.64 R8, c[0x0][0x3a8] ;  /* 0x0000ea00ff087b82 */ /* 0x000e220000000a00 */
[----:B------:R-:W-:Y:S01]  /*0880*/  IADD3 R7, PT, PT, R7, 0x1, RZ ;  /* 0x0000000107077810 */ /* 0x000fe20007ffe0ff */
[----:B0-----:R-:W-:-:S05]  /*0890*/  IMAD.WIDE R8, R14, 0x4, R8 ;  /* 0x000000040e087825 */ /* 0x001fca00078e0208 */
[----:B------:R0:W-:Y:S02]  /*08a0*/  STG.E desc[UR6][R8.64], R10 ;  /* 0x0000000a08007986 */ /* 0x0001e4000c101906 */
.L_x_311:
[----:B------:R-:W-:Y:S05]  /*08b0*/  BSYNC.RECONVERGENT B1 ;  /* 0x0000000000017941 */ /* 0x000fea0003800200 */
.L_x_310:
[----:B------:R-:W-:Y:S01]  /*08c0*/  VIADD R25, R25, 0x1 ;  /* 0x0000000119197836 */ /* 0x000fe20000000000 */
[----:B------:R-:W-:Y:S01]  /*08d0*/  IADD3 R26, PT, PT, R26, 0x1, RZ ;  /* 0x000000011a1a7810 */ /* 0x000fe20007ffe0ff */
[----:B------:R-:W-:-:S03]  /*08e0*/  VIADD R24, R24, 0x1 ;  /* 0x0000000118187836 */ /* 0x000fc60000000000 */
[----:B------:R-:W-:-:S13]  /*08f0*/  ISETP.NE.AND P1, PT, R25, RZ, PT ;  /* 0x000000ff1900720c */ /* 0x000fda0003f25270 */
[----:B------:R-:W-:Y:S05]  /*0900*/  @P1 BRA `(.L_x_315) ;  /* 0xfffffffc00241947 */ /* 0x000fea000383ffff */
.L_x_309:
[----:B------:R-:W-:Y:S05]  /*0910*/  BSYNC.RECONVERGENT B0 ;  /* 0x0000000000007941 */ /* 0x000fea0003800200 */
.L_x_308:
[----:B------:R-:W-:Y:S01]  /*0920*/  ISETP.LT.OR P1, PT, R0, RZ, !P0 ;  /* 0x000000ff0000720c */ /* 0x000fe20004721670 */
[----:B------:R-:W-:Y:S03]  /*0930*/  BSSY.RECONVERGENT B0, `(.L_x_316) ;  /* 0x0000043000007945 */ /* 0x000fe60003800200 */
[----:B------:R-:W-:-:S04]  /*0940*/  ISETP.GT.OR P1, PT, R4, 0xff, P1 ;  /* 0x000000ff0400780c */ /* 0x000fc80000f24670 */
[----:B------:R-:W-:-:S04]  /*0950*/  ISETP.GT.OR P1, PT, R20, 0xff, P1 ;  /* 0x000000ff1400780c */ /* 0x000fc80000f24670 */
[----:B------:R-:W-:-:S13]  /*0960*/  ISETP.GT.OR P1, PT, R0, 0xff, P1 ;  /* 0x000000ff0000780c */ /* 0x000fda0000f24670 */
[----:B------:R-:W-:Y:S05]  /*0970*/  @P1 BRA `(.L_x_317) ;  /* 0x0000000000f81947 */ /* 0x000fea0003800000 */
[----:B0-----:R-:W0:Y:S01]  /*0980*/  LDC.64 R8, c[0x0][0x390] ;  /* 0x0000e400ff087b82 */ /* 0x001e220000000a00 */
[----:B------:R-:W-:Y:S01]  /*0990*/  IADD3 R24, PT, PT, R0, R21, RZ ;  /* 0x0000001500187210 */ /* 0x000fe20007ffe0ff */
[----:B------:R-:W1:Y:S04]  /*09a0*/  LDCU UR4, c[0x0][0x3b8] ;  /* 0x00007700ff0477ac */ /* 0x000e680008000800 */
[----:B0-----:R-:W-:-:S05]  /*09b0*/  IMAD.WIDE.U32 R8, R24, 0x4, R8 ;  /* 0x0000000418087825 */ /* 0x001fca00078e0008 */
[----:B------:R-:W1:Y:S02]  /*09c0*/  LDG.E R25, desc[UR6][R8.64] ;  /* 0x0000000608197981 */ /* 0x000e64000c1e1900 */
[----:B-1----:R-:W-:-:S04]  /*09d0*/  ISETP.GE.AND P1, PT, R25, UR4, PT ;  /* 0x0000000419007c0c */ /* 0x002fc8000bf26270 */
[----:B------:R-:W-:-:S13]  /*09e0*/  ISETP.EQ.OR P1, PT, R25, -0x1, P1 ;  /* 0xffffffff1900780c */ /* 0x000fda0000f22670 */
[----:B------:R-:W-:Y:S05]  /*09f0*/  @P1 BRA `(.L_x_317) ;  /* 0x0000000000d81947 */ /* 0x000fea0003800000 */
[----:B------:R-:W0:Y:S02]  /*0a00*/  LDC.64 R26, c[0x0][0x380] ;  /* 0x0000e000ff1a7b82 */ /* 0x000e240000000a00 */
.L_x_323:
[----:B-1----:R-:W1:Y:S02]  /*0a10*/  LDC.64 R8, c[0x0][0x388] ;  /* 0x0000e200ff087b82 */ /* 0x002e640000000a00 */
[----:B-1----:R-:W-:-:S06]  /*0a20*/  IMAD.WIDE R8, R25, 0x4, R8 ;  /* 0x0000000419087825 */ /* 0x002fcc00078e0208 */
[----:B------:R-:W2:Y:S02]  /*0a30*/  LDG.E R9, desc[UR6][R8.64] ;  /* 0x0000000608097981 */ /* 0x000ea4000c1e1900 */
[----:B--2---:R-:W-:-:S13]  /*0a40*/  ISETP.NE.AND P1, PT, R9, R24, PT ;  /* 0x000000180900720c */ /* 0x004fda0003f25270 */
[----:B------:R-:W-:Y:S05]  /*0a50*/  @P1 BRA `(.L_x_317) ;  /* 0x0000000000c01947 */ /* 0x000fea0003800000 */
[----:B------:R-:W-:Y:S01]  /*0a60*/  ISETP.NE.AND P1, PT, R25, R17, PT ;  /* 0x000000111900720c */ /* 0x000fe20003f25270 */
[----:B------:R-:W-:-:S12]  /*0a70*/  BSSY.RECONVERGENT B1, `(.L_x_318) ;  /* 0x000002a000017945 */ /* 0x000fd80003800200 */
[----:B------:R-:W-:Y:S05]  /*0a80*/  @!P1 BRA `(.L_x_319) ;  /* 0x0000000000a09947 */ /* 0x000fea0003800000 */
[----:B0-----:R-:W-:Y:S01]  /*0a90*/  IMAD.WIDE R12, R25, 0x10, R26 ;  /* 0x00000010190c7825 */ /* 0x001fe200078e021a */
[----:B------:R-:W2:Y:S05]  /*0aa0*/  LDG.E.128 R8, desc[UR6][R22.64] ;  /* 0x0000000616087981 */ /* 0x000eaa000c1e1d00 */
[----:B------:R-:W2:Y:S02]  /*0ab0*/  LDG.E.128 R12, desc[UR6][R12.64] ;  /* 0x000000060c0c7981 */ /* 0x000ea4000c1e1d00 */
[----:B--2---:R-:W-:Y:S01]  /*0ac0*/  FADD R9, R13, -R9 ;  /* 0x800000090d097221 */ /* 0x004fe20000000000 */
[----:B------:R-:W-:Y:S01]  /*0ad0*/  FADD R8, R12, -R8 ;  /* 0x800000080c087221 */ /* 0x000fe20000000000 */
[----:B------:R-:W-:-:S02]  /*0ae0*/  FADD R10, R14, -R10 ;  /* 0x8000000a0e0a7221 */ /* 0x000fc40000000000 */
[----:B------:R-:W-:-:S04]  /*0af0*/  FMUL R9, R9, R9 ;  /* 0x0000000909097220 */ /* 0x000fc80000400000 */
        /* <DEDUP_REMOVED lines=8> */
[----:B------:R-:W3:Y:S01]  /*0b80*/  LDG.E R9, desc[UR6][R12.64] ;  /* 0x000000060c097981 */ /* 0x000ee2000c1e1900 */
[----:B--2---:R-:W-:-:S05]  /*0b90*/  IMAD.WIDE R10, R8, 0x4, R10 ;  /* 0x00000004080a7825 */ /* 0x004fca00078e020a */
[----:B------:R0:W2:Y:S02]  /*0ba0*/  LDG.E R14, desc[UR6][R10.64] ;  /* 0x000000060a0e7981 */ /* 0x0000a4000c1e1900 */
[----:B0-----:R-:W0:Y:S01]  /*0bb0*/  LDC.64 R10, c[0x0][0x3a0] ;  /* 0x0000e800ff0a7b82 */ /* 0x001e220000000a00 */
        /* <DEDUP_REMOVED lines=12> */
.L_x_321:
[----:B-1----:R-:W-:Y:S01]  /*0c80*/  FMUL.FTZ R10, R15, R29 ;  /* 0x0000001d0f0a7220 */ /* 0x002fe20000410000 */
[----:B------:R-:W-:-:S03]  /*0c90*/  FMUL.FTZ R8, R29, 0.5 ;  /* 0x3f0000001d087820 */ /* 0x000fc60000410000 */
[----:B------:R-:W-:-:S04]  /*0ca0*/  FFMA R15, -R10, R10, R15 ;  /* 0x0000000a0a0f7223 */ /* 0x000fc8000000010f */
[----:B------:R-:W-:-:S07]  /*0cb0*/  FFMA R10, R15, R8, R10 ;  /* 0x000000080f0a7223 */ /* 0x000fce000000000a */
.L_x_322:
[----:B------:R-:W-:Y:S05]  /*0cc0*/  BSYNC.RECONVERGENT B2 ;  /* 0x0000000000027941 */ /* 0x000fea0003800200 */
.L_x_320:
[----:B------:R-:W0:Y:S01]  /*0cd0*/  LDC.64 R8, c[0x0][0x3a8] ;  /* 0x0000ea00ff087b82 */ /* 0x000e220000000a00 */
[----:B------:R-:W-:Y:S01]  /*0ce0*/  IADD3 R7, PT, PT, R7, 0x1, RZ ;  /* 0x0000000107077810 */ /* 0x000fe20007ffe0ff */
[----:B0-----:R-:W-:-:S05]  /*0cf0*/  IMAD.WIDE R8, R14, 0x4, R8 ;  /* 0x000000040e087825 */ /* 0x001fca00078e0208 */
[----:B------:R1:W-:Y:S02]  /*0d00*/  STG.E desc[UR6][R8.64], R10 ;  /* 0x0000000a08007986 */ /* 0x0003e4000c101906 */
.L_x_319:
[----:B------:R-:W-:Y:S05]  /*0d10*/  BSYNC.RECONVERGENT B1 ;  /* 0x0000000000017941 */ /* 0x000fea0003800200 */
.L_x_318:
[----:B------:R-:W2:Y:S01]  /*0d20*/  LDCU UR4, c[0x0][0x3b8] ;  /* 0x00007700ff0477ac */ /* 0x000ea20008000800 */
[----:B------:R-:W-:-:S05]  /*0d30*/  VIADD R25, R25, 0x1 ;  /* 0x0000000119197836 */ /* 0x000fca0000000000 */
[----:B--2---:R-:W-:-:S13]  /*0d40*/  ISETP.NE.AND P1, PT, R25, UR4, PT ;  /* 0x0000000419007c0c */ /* 0x004fda000bf25270 */
[----:B------:R-:W-:Y:S05]  /*0d50*/  @P1 BRA `(.L_x_323) ;  /* 0xfffffffc002c1947 */ /* 0x000fea000383ffff */
.L_x_317:
[----:B------:R-:W-:Y:S05]  /*0d60*/  BSYNC.RECONVERGENT B0 ;  /* 0x0000000000007941 */ /* 0x000fea0003800200 */
.L_x_316:
[----:B------:R-:W-:Y:S01]  /*0d70*/  ISETP.LT.OR P0, PT, R0, -0x1, !P0 ;  /* 0xffffffff0000780c */ /* 0x000fe20004701670 */
[----:B------:R-:W-:Y:S03]  /*0d80*/  BSSY.RECONVERGENT B0, `(.L_x_324) ;  /* 0x0000043000007945 */ /* 0x000fe60003800200 */
[----:B------:R-:W-:-:S04]  /*0d90*/  ISETP.GT.OR P0, PT, R4, 0xff, P0 ;  /* 0x000000ff0400780c */ /* 0x000fc80000704670 */
[----:B------:R-:W-:-:S04]  /*0da0*/  ISETP.GT.OR P0, PT, R20, 0xff, P0 ;  /* 0x000000ff1400780c */ /* 0x000fc80000704670 */
[----:B------:R-:W-:-:S13]  /*0db0*/  ISETP.GT.OR P0, PT, R0, 0xfe, P0 ;  /* 0x000000fe0000780c */ /* 0x000fda0000704670 */
[----:B------:R-:W-:Y:S05]  /*0dc0*/  @P0 BRA `(.L_x_325) ;  /* 0x0000000000f80947 */ /* 0x000fea0003800000 */
[----:B01----:R-:W0:Y:S01]  /*0dd0*/  LDC.64 R8, c[0x0][0x390] ;  /* 0x0000e400ff087b82 */ /* 0x003e220000000a00 */
[----:B------:R-:W-:Y:S01]  /*0de0*/  IADD3 R21, PT, PT, R0, 0x1, R21 ;  /* 0x0000000100157810 */ /* 0x000fe20007ffe015 */
[----:B------:R-:W1:Y:S04]  /*0df0*/  LDCU UR4, c[0x0][0x3b8] ;  /* 0x00007700ff0477ac */ /* 0x000e680008000800 */
[----:B0-----:R-:W-:-:S05]  /*0e00*/  IMAD.WIDE.U32 R8, R21, 0x4, R8 ;  /* 0x0000000415087825 */ /* 0x001fca00078e0008 */
[----:B------:R-:W1:Y:S02]  /*0e10*/  LDG.E R20, desc[UR6][R8.64] ;  /* 0x0000000608147981 */ /* 0x000e64000c1e1900 */
[----:B-1----:R-:W-:-:S04]  /*0e20*/  ISETP.GE.AND P0, PT, R20, UR4, PT ;  /* 0x0000000414007c0c */ /* 0x002fc8000bf06270 */
[----:B------:R-:W-:-:S13]  /*0e30*/  ISETP.EQ.OR P0, PT, R20, -0x1, P0 ;  /* 0xffffffff1400780c */ /* 0x000fda0000702670 */
[----:B------:R-:W-:Y:S05]  /*0e40*/  @P0 BRA `(.L_x_325) ;  /* 0x0000000000d80947 */ /* 0x000fea0003800000 */
[----:B------:R-:W0:Y:S08]  /*0e50*/  LDC.64 R26, c[0x0][0x380] ;  /* 0x0000e000ff1a7b82 */ /* 0x000e300000000a00 */
[----:B------:R-:W1:Y:S08]  /*0e60*/  LDC.64 R24, c[0x0][0x3b0] ;  /* 0x0000ec00ff187b82 */ /* 0x000e700000000a00 */
[----:B------:R-:W2:Y:S02]  /*0e70*/  LDC.64 R28, c[0x0][0x388] ;  /* 0x0000e200ff1c7b82 */ /* 0x000ea40000000a00 */
.L_x_331:
[----:B--2---:R-:W-:-:S06]  /*0e80*/  IMAD.WIDE R8, R20, 0x4, R28 ;  /* 0x0000000414087825 */ /* 0x004fcc00078e021c */
        /* <DEDUP_REMOVED lines=18> */
[----:B------:R-:W2:Y:S02]  /*0fb0*/  LDC.64 R10, c[0x0][0x398] ;  /* 0x0000e600ff0a7b82 */ /* 0x000ea40000000a00 */
[----:B--2---:R-:W-:-:S05]  /*0fc0*/  IMAD.WIDE R10, R8, 0x4, R10 ;  /* 0x00000004080a7825 */ /* 0x004fca00078e020a */
[----:B------:R1:W2:Y:S02]  /*0fd0*/  LDG.E R14, desc[UR6][R10.64] ;  /* 0x000000060a0e7981 */ /* 0x0002a4000c1e1900 */
[----:B-1----:R-:W-:-:S05]  /*0fe0*/  IMAD.WIDE R10, R20, 0x4, R24 ;  /* 0x00000004140a7825 */ /* 0x002fca00078e0218 */
[----:B------:R0:W3:Y:S01]  /*0ff0*/  LDG.E R9, desc[UR6][R10.64] ;  /* 0x000000060a097981 */ /* 0x0000e2000c1e1900 */
[----:B------:R-:W-:Y:S01]  /*1000*/  VIADD R13, R12, 0xf3000000 ;  /* 0xf30000000c0d7836 */ /* 0x000fe20000000000 */
[----:B------:R1:W4:Y:S01]  /*1010*/  MUFU.RSQ R15, R12 ;  /* 0x0000000c000f7308 */ /* 0x0003220000001400 */
[----:B------:R-:W-:Y:S03]  /*1020*/  BSSY.RECONVERGENT B2, `(.L_x_328) ;  /* 0x000000f000027945 */ /* 0x000fe60003800200 */
[----:B------:R-:W-:Y:S01]  /*1030*/  ISETP.GT.U32.AND P0, PT, R13, 0x727fffff, PT ;  /* 0x727fffff0d00780c */ /* 0x000fe20003f04070 */
[----:B0-----:R-:W0:Y:S01]  /*1040*/  LDC.64 R10, c[0x0][0x3a0] ;  /* 0x0000e800ff0a7b82 */ /* 0x001e220000000a00 */
[----:B--2---:R-:W-:-:S05]  /*1050*/  IADD3 R14, PT, PT, R7, R14, RZ ;  /* 0x0000000e070e7210 */ /* 0x004fca0007ffe0ff */
[----:B0-----:R-:W-:-:S05]  /*1060*/  IMAD.WIDE R10, R14, 0x8, R10 ;  /* 0x000000080e0a7825 */ /* 0x001fca00078e020a */
[----:B---3--:R1:W-:Y:S01]  /*1070*/  STG.E.64 desc[UR6][R10.64], R8 ;  /* 0x000000080a007986 */ /* 0x0083e2000c101b06 */
[----:B----4-:R-:W-:Y:S05]  /*1080*/  @!P0 BRA `(.L_x_329) ;  /* 0x0000000000108947 */ /* 0x010fea0003800000 */
[----:B-1----:R-:W-:Y:S02]  /*1090*/  MOV R8, R12 ;  /* 0x0000000c00087202 */ /* 0x002fe40000000f00 */
[----:B------:R-:W-:-:S07]  /*10a0*/  MOV R9, 0x10c0 ;  /* 0x000010c000097802 */ /* 0x000fce0000000f00 */
[----:B------:R-:W-:Y:S05]  /*10b0*/  CALL.REL.NOINC `($__internal_5_$__cuda_sm20_sqrt_rn_f32_slowpath) ;  /* 0x00000000006c7944 */ /* 0x000fea0003c00000 */
[----:B------:R-:W-:Y:S05]  /*10c0*/  BRA `(.L_x_330) ;  /* 0x0000000000107947 */ /* 0x000fea0003800000 */
.L_x_329:
[----:B-1----:R-:W-:Y:S01]  /*10d0*/  FMUL.FTZ R9, R12, R15 ;  /* 0x0000000f0c097220 */ /* 0x002fe20000410000 */
[----:B------:R-:W-:-:S03]  /*10e0*/  FMUL.FTZ R8, R15, 0.5 ;  /* 0x3f0000000f087820 */ /* 0x000fc60000410000 */
[----:B------:R-:W-:-:S04]  /*10f0*/  FFMA R10, -R9, R9, R12 ;  /* 0x00000009090a7223 */ /* 0x000fc8000000010c */
[----:B------:R-:W-:-:S07]  /*1100*/  FFMA R10, R10, R8, R9 ;  /* 0x000000080a0a7223 */ /* 0x000fce0000000009 */
.L_x_330:
[----:B------:R-:W-:Y:S05]  /*1110*/  BSYNC.RECONVERGENT B2 ;  /* 0x0000000000027941 */ /* 0x000fea0003800200 */
.L_x_328:
[----:B------:R-:W0:Y:S01]  /*1120*/  LDC.64 R8, c[0x0][0x3a8] ;  /* 0x0000ea00ff087b82 */ /* 0x000e220000000a00 */
[----:B------:R-:W-:Y:S02]  /*1130*/  VIADD R7, R7, 0x1 ;  /* 0x0000000107077836 */ /* 0x000fe40000000000 */
[----:B0-----:R-:W-:-:S05]  /*1140*/  IMAD.WIDE R8, R14, 0x4, R8 ;  /* 0x000000040e087825 */ /* 0x001fca00078e0208 */
[----:B------:R2:W-:Y:S02]  /*1150*/  STG.E desc[UR6][R8.64], R10 ;  /* 0x0000000a08007986 */ /* 0x0005e4000c101906 */
.L_x_327:
[----:B------:R-:W-:Y:S05]  /*1160*/  BSYNC.RECONVERGENT B1 ;  /* 0x0000000000017941 */ /* 0x000fea0003800200 */
.L_x_326:
[----:B------:R-:W3:Y:S01]  /*1170*/  LDCU UR4, c[0x0][0x3b8] ;  /* 0x00007700ff0477ac */ /* 0x000ee20008000800 */
[----:B------:R-:W-:-:S04]  /*1180*/  IADD3 R20, PT, PT, R20, 0x1, RZ ;  /* 0x0000000114147810 */ /* 0x000fc80007ffe0ff */
[----:B---3--:R-:W-:-:S13]  /*1190*/  ISETP.NE.AND P0, PT, R20, UR4, PT ;  /* 0x0000000414007c0c */ /* 0x008fda000bf05270 */
[----:B------:R-:W-:Y:S05]  /*11a0*/  @P0 BRA `(.L_x_331) ;  /* 0xfffffffc00340947 */ /* 0x000fea000383ffff */
.L_x_325:
[----:B------:R-:W-:Y:S05]  /*11b0*/  BSYNC.RECONVERGENT B0 ;  /* 0x0000000000007941 */ /* 0x000fea0003800200 */
.L_x_324:
[----:B------:R-:W-:Y:S05]  /*11c0*/  @P3 BRA `(.L_x_332) ;  /* 0xfffffff000983947 */ /* 0x000fea000383ffff */
[----:B------:R-:W-:Y:S05]  /*11d0*/  @P2 BRA `(.L_x_333) ;  /* 0xfffffff000842947 */ /* 0x000fea000383ffff */
[----:B------:R-:W3:Y:S01]  /*11e0*/  LDCU UR4, c[0x0][0x360] ;  /* 0x00006c00ff0477ac */ /* 0x000ee20008000800 */
[----:B------:R-:W3:Y:S01]  /*11f0*/  LDC R0, c[0x0][0x370] ;  /* 0x0000dc00ff007b82 */ /* 0x000ee20000000800 */
[----:B------:R-:W-:Y:S01]  /*1200*/  VIADD R16, R16, 0x1 ;  /* 0x0000000110107836 */ /* 0x000fe20000000000 */
[----:B------:R-:W4:Y:S04]  /*1210*/  LDCU.64 UR8, c[0x0][0x3b8] ;  /* 0x00007700ff0877ac */ /* 0x000f280008000a00 */
[----:B----4-:R-:W-:Y:S01]  /*1220*/  ISETP.GE.AND P0, PT, R16, UR9, PT ;  /* 0x0000000910007c0c */ /* 0x010fe2000bf06270 */
[----:B---3--:R-:W-:-:S05]  /*1230*/  IMAD R17, R0, UR4, R17 ;  /* 0x0000000400117c24 */ /* 0x008fca000f8e0211 */
[----:B------:R-:W-:-:S13]  /*1240*/  ISETP.LT.AND P1, PT, R17, UR8, PT ;  /* 0x0000000811007c0c */ /* 0x000fda000bf21270 */
[----:B------:R-:W-:Y:S05]  /*1250*/  @!P0 BRA P1, `(.L_x_334) ;  /* 0xffffffec00988947 */ /* 0x000fea000083ffff */
[----:B------:R-:W-:Y:S05]  /*1260*/  EXIT ;  /* 0x000000000000794d */ /* 0x000fea0003800000 */
        .weak           $__internal_5_$__cuda_sm20_sqrt_rn_f32_slowpath
        .type           $__internal_5_$__cuda_sm20_sqrt_rn_f32_slowpath,@function
        .size           $__internal_5_$__cuda_sm20_sqrt_rn_f32_slowpath,($__internal_6_$__cuda_sm3x_div_rn_noftz_f32_slowpath - $__internal_5_$__cuda_sm20_sqrt_rn_f32_slowpath)
$__internal_5_$__cuda_sm20_sqrt_rn_f32_slowpath:
[----:B------:R-:W-:-:S13]  /*1270*/  LOP3.LUT P1, RZ, R8, 0x7fffffff, RZ, 0xc0, !PT ;  /* 0x7fffffff08ff7812 */ /* 0x000fda000782c0ff */
[----:B------:R-:W-:Y:S01]  /*1280*/  @!P1 MOV R10, R8 ;  /* 0x00000008000a9202 */ /* 0x000fe20000000f00 */
[----:B------:R-:W-:Y:S06]  /*1290*/  @!P1 BRA `(.L_x_335) ;  /* 0x0000000000409947 */ /* 0x000fec0003800000 */
[----:B------:R-:W-:-:S13]  /*12a0*/  FSETP.GEU.FTZ.AND P1, PT, R8, RZ, PT ;  /* 0x000000ff0800720b */ /* 0x000fda0003f3e000 */
[----:B------:R-:W-:Y:S01]  /*12b0*/  @!P1 IMAD.MOV.U32 R10, RZ, RZ, 0x7fffffff ;  /* 0x7fffffffff0a9424 */ /* 0x000fe200078e00ff */
        /* <DEDUP_REMOVED lines=10> */
[----:B------:R-:W-:-:S04]  /*1360*/  @P1 FFMA R13, R10, R13, R12 ;  /* 0x0000000d0a0d1223 */ /* 0x000fc8000000000c */
[----:B------:R-:W-:Y:S01]  /*1370*/  @P1 FFMA R11, R13, R11, R10 ;  /* 0x0000000b0d0b1223 */ /* 0x000fe2000000000a */
[----:B------:R-:W-:-:S03]  /*1380*/  @!P1 MOV R10, R8 ;  /* 0x00000008000a9202 */ /* 0x000fc60000000f00 */
[----:B------:R-:W-:-:S07]  /*1390*/  @P1 FMUL.FTZ R10, R11, 2.3283064365386962891e-10 ;  /* 0x2f8000000b0a1820 */ /* 0x000fce0000410000 */
.L_x_335:
[----:B------:R-:W-:Y:S02]  /*13a0*/  IMAD.MOV.U32 R8, RZ, RZ, R9 ;  /* 0x000000ffff087224 */ /* 0x000fe400078e0009 */
[----:B------:R-:W-:-:S04]  /*13b0*/  HFMA2 R9, -RZ, RZ, 0, 0 ;  /* 0x00000000ff097431 */ /* 0x000fc800000001ff */
[----:B------:R-:W-:Y:S05]  /*13c0*/  RET.REL.NODEC R8 `(_Z20InitialiseNeighboursP6float4PjPiS2_P5uint2PfS1_ii) ;  /* 0xffffffec080c7950 */ /* 0x000fea0003c3ffff */
        .weak           $__internal_6_$__cuda_sm3x_div_rn_noftz_f32_slowpath
        .type           $__internal_6_$__cuda_sm3x_div_rn_noftz_f32_slowpath,@function
        .size           $__internal_6_$__cuda_sm3x_div_rn_noftz_f32_slowpath,(.L_x_501 - $__internal_6_$__cuda_sm3x_div_rn_noftz_f32_slowpath)
$__internal_6_$__cuda_sm3x_div_rn_noftz_f32_slowpath:
[----:B------:R-:W-:Y:S01]  /*13d0*/  SHF.R.U32.HI R9, RZ, 0x17, R8 ;  /* 0x00000017ff097819 */ /* 0x000fe20000011608 */
[----:B------:R-:W-:Y:S01]  /*13e0*/  BSSY.RECONVERGENT B1, `(.L_x_336) ;  /* 0x0000064000017945 */ /* 0x000fe20003800200 */
[----:B------:R-:W-:Y:S01]  /*13f0*/  SHF.R.U32.HI R0, RZ, 0x17, R4 ;  /* 0x00000017ff007819 */ /* 0x000fe20000011604 */
[----:B------:R-:W-:Y:S01]  /*1400*/  IMAD.MOV.U32 R11, RZ, RZ, 0x40400000 ;  /* 0x40400000ff0b7424 */ /* 0x000fe200078e00ff */
[----:B------:R-:W-:Y:S02]  /*1410*/  LOP3.LUT R9, R9, 0xff, RZ, 0xc0, !PT ;  /* 0x000000ff09097812 */ /* 0x000fe400078ec0ff */
[----:B------:R-:W-:-:S03]  /*1420*/  LOP3.LUT R12, R0, 0xff, RZ, 0xc0, !PT ;  /* 0x000000ff000c7812 */ /* 0x000fc600078ec0ff */
[----:B------:R-:W-:Y:S01]  /*1430*/  VIADD R13, R9, 0xffffffff ;  /* 0xffffffff090d7836 */ /* 0x000fe20000000000 */
[----:B------:R-:W-:-:S04]  /*1440*/  IADD3 R14, PT, PT, R12, -0x1, RZ ;  /* 0xffffffff0c0e7810 */ /* 0x000fc80007ffe0ff */
[----:B------:R-:W-:-:S04]  /*1450*/  ISETP.GT.U32.AND P0, PT, R13, 0xfd, PT ;  /* 0x000000fd0d00780c */ /* 0x000fc80003f04070 */
[----:B------:R-:W-:-:S13]  /*1460*/  ISETP.GT.U32.OR P0, PT, R14, 0xfd, P0 ;  /* 0x000000fd0e00780c */ /* 0x000fda0000704470 */
[----:B------:R-:W-:Y:S01]  /*1470*/  @!P0 MOV R7, RZ ;  /* 0x000000ff00078202 */ /* 0x000fe20000000f00 */
[----:B------:R-:W-:Y:S06]  /*1480*/  @!P0 BRA `(.L_x_337) ;  /* 0x0000000000608947 */ /* 0x000fec0003800000 */
[----:B------:R-:W-:Y:S01]  /*1490*/  IMAD.MOV.U32 R0, RZ, RZ, 0x40400000 ;  /* 0x40400000ff007424 */ /* 0x000fe200078e00ff */
[----:B------:R-:W-:-:S04]  /*14a0*/  FSETP.GTU.FTZ.AND P0, PT, |R4|, +INF , PT ;  /* 0x7f8000000400780b */ /* 0x000fc80003f1c200 */
[----:B------:R-:W-:-:S04]  /*14b0*/  FSETP.GTU.FTZ.AND P1, PT, |R0|, +INF , PT ;  /* 0x7f8000000000780b */ /* 0x000fc80003f3c200 */
[----:B------:R-:W-:-:S13]  /*14c0*/  PLOP3.LUT P0, PT, P0, P1, PT, 0xf8, 0x8f ;  /* 0x00000000008f781c */ /* 0x000fda0000703f70 */
[----:B------:R-:W-:Y:S05]  /*14d0*/  @P0 BRA `(.L_x_338) ;  /* 0x00000004004c0947 */ /* 0x000fea0003800000 */
[----:B------:R-:W-:-:S13]  /*14e0*/  LOP3.LUT P0, RZ, R11, 0x7fffffff, R4, 0xc8, !PT ;  /* 0x7fffffff0bff7812 */ /* 0x000fda000780c804 */
[----:B------:R-:W-:Y:S05]  /*14f0*/  @!P0 BRA `(.L_x_339) ;  /* 0x00000004003c8947 */ /* 0x000fea0003800000 */
[----:B------:R-:W-:Y:S02]  /*1500*/  FSETP.NEU.FTZ.AND P2, PT, |R4|, +INF , PT ;  /* 0x7f8000000400780b */ /* 0x000fe40003f5d200 */
        /* <DEDUP_REMOVED lines=16> */
.L_x_337:
[----:B------:R-:W-:Y:S01]  /*1610*/  LEA R0, R9, 0xc0800000, 0x17 ;  /* 0xc080000009007811 */ /* 0x000fe200078eb8ff */
[----:B------:R-:W-:Y:S01]  /*1620*/  BSSY.RECONVERGENT B2, `(.L_x_342) ;  /* 0x0000036000027945 */ /* 0x000fe20003800200 */
[----:B------:R-:W-:-:S03]  /*1630*/  IADD3 R12, PT, PT, R12, -0x7f, RZ ;  /* 0xffffff810c0c7810 */ /* 0x000fc60007ffe0ff */
[----:B------:R-:W-:Y:S02]  /*1640*/  IMAD.IADD R13, R11, 0x1, -R0 ;  /* 0x000000010b0d7824 */ /* 0x000fe400078e0a00 */
[C---:B------:R-:W-:Y:S01]  /*1650*/  IMAD R0, R12.reuse, -0x800000, R4 ;  /* 0xff8000000c007824 */ /* 0x040fe200078e0204 */
[----:B------:R-:W-:Y:S01]  /*1660*/  IADD3 R12, PT, PT, R12, 0x7f, -R9 ;  /* 0x0000007f0c0c7810 */ /* 0x000fe20007ffe809 */
[----:B------:R-:W0:Y:S01]  /*1670*/  MUFU.RCP R11, R13 ;  /* 0x0000000d000b7308 */ /* 0x000e220000001000 */
[----:B------:R-:W-:-:S03]  /*1680*/  FADD.FTZ R15, -R13, -RZ ;  /* 0x800000ff0d0f7221 */ /* 0x000fc60000010100 */
        /* <DEDUP_REMOVED lines=22> */
[C---:B------:R-:W-:Y:S02]  /*17f0*/  IADD3 R12, PT, PT, R9.reuse, 0x20, RZ ;  /* 0x00000020090c7810 */ /* 0x040fe40007ffe0ff */
[----:B------:R-:W-:Y:S02]  /*1800*/  ISETP.NE.AND P2, PT, R9, RZ, PT ;  /* 0x000000ff0900720c */ /* 0x000fe40003f45270 */
[----:B------:R-:W-:Y:S01]  /*1810*/  LOP3.LUT R7, R4, 0x7fffff, RZ, 0xc0, !PT ;  /* 0x007fffff04077812 */ /* 0x000fe200078ec0ff */
[CCC-:B------:R-:W-:Y:S01]  /*1820*/  FFMA.RP R4, R11.reuse, R15.reuse, R14.reuse ;  /* 0x0000000f0b047223 */ /* 0x1c0fe2000000800e */
[----:B------:R-:W-:Y:S01]  /*1830*/  FFMA.RM R11, R11, R15, R14 ;  /* 0x0000000f0b0b7223 */ /* 0x000fe2000000400e */
[----:B------:R-:W-:Y:S01]  /*1840*/  ISETP.NE.AND P1, PT, R9, RZ, PT ;  /* 0x000000ff0900720c */ /* 0x000fe20003f25270 */
        /* <DEDUP_REMOVED lines=15> */
.L_x_344:
[----:B------:R-:W-:-:S04]  /*1940*/  LOP3.LUT R0, R0, 0x80000000, RZ, 0xc0, !PT ;  /* 0x8000000000007812 */ /* 0x000fc800078ec0ff */
[----:B------:R-:W-:Y:S01]  /*1950*/  LOP3.LUT R0, R0, 0x7f800000, RZ, 0xfc, !PT ;  /* 0x7f80000000007812 */ /* 0x000fe200078efcff */
[----:B------:R-:W-:Y:S06]  /*1960*/  BRA `(.L_x_345) ;  /* 0x0000000000047947 */ /* 0x000fec0003800000 */
.L_x_343:
[----:B------:R-:W-:-:S07]  /*1970*/  IMAD R0, R7, 0x800000, R0 ;  /* 0x0080000007007824 */ /* 0x000fce00078e0200 */
.L_x_345:
[----:B------:R-:W-:Y:S05]  /*1980*/  BSYNC.RECONVERGENT B2 ;  /* 0x0000000000027941 */ /* 0x000fea0003800200 */
.L_x_342:
[----:B------:R-:W-:Y:S05]  /*1990*/  BRA `(.L_x_346) ;  /* 0x0000000000207947 */ /* 0x000fea0003800000 */
.L_x_341:
[----:B------:R-:W-:-:S04]  /*19a0*/  LOP3.LUT R0, R11, 0x80000000, R4, 0x48, !PT ;  /* 0x800000000b007812 */ /* 0x000fc800078e4804 */
[----:B------:R-:W-:Y:S01]  /*19b0*/  LOP3.LUT R0, R0, 0x7f800000, RZ, 0xfc, !PT ;  /* 0x7f80000000007812 */ /* 0x000fe200078efcff */
[----:B------:R-:W-:Y:S06]  /*19c0*/  BRA `(.L_x_346) ;  /* 0x0000000000147947 */ /* 0x000fec0003800000 */
.L_x_340:
[----:B------:R-:W-:Y:S01]  /*19d0*/  LOP3.LUT R0, R11, 0x80000000, R4, 0x48, !PT ;  /* 0x800000000b007812 */ /* 0x000fe200078e4804 */
[----:B------:R-:W-:Y:S06]  /*19e0*/  BRA `(.L_x_346) ;  /* 0x00000000000c7947 */ /* 0x000fec0003800000 */
.L_x_339:
[----:B------:R-:W0:Y:S01]  /*19f0*/  MUFU.RSQ R0, -QNAN ;  /* 0xffc0000000007908 */ /* 0x000e220000001400 */
[----:B------:R-:W-:Y:S05]  /*1a00*/  BRA `(.L_x_346) ;  /* 0x0000000000047947 */ /* 0x000fea0003800000 */
.L_x_338:
[----:B------:R-:W-:-:S07]  /*1a10*/  FADD.FTZ R0, R4, R0 ;  /* 0x0000000004007221 */ /* 0x000fce0000010000 */
.L_x_346:
[----:B------:R-:W-:Y:S05]  /*1a20*/  BSYNC.RECONVERGENT B1 ;  /* 0x0000000000017941 */ /* 0x000fea0003800200 */
.L_x_336:
[----:B------:R-:W-:-:S04]  /*1a30*/  HFMA2 R11, -RZ, RZ, 0, 0 ;  /* 0x00000000ff0b7431 */ /* 0x000fc800000001ff */
[----:B0-----:R-:W-:Y:S05]  /*1a40*/  RET.REL.NODEC R10 `(_Z20InitialiseNeighboursP6float4PjPiS2_P5uint2PfS1_ii) ;  /* 0xffffffe40a6c7950 */ /* 0x001fea0003c3ffff */
.L_x_347:
        /* <DEDUP_REMOVED lines=11> */
.L_x_501:


//--------------------- .text._Z15CountNeighboursP6float4PjPiS2_S1_ii --------------------------
	.section	.text._Z15CountNeighboursP6float4PjPiS2_S1_ii,"ax",@progbits
	.align	128
        .global         _Z15CountNeighboursP6float4PjPiS2_S1_ii
        .type           _Z15CountNeighboursP6float4PjPiS2_S1_ii,@function
        .size           _Z15CountNeighboursP6float4PjPiS2_S1_ii,(.L_x_502 - _Z15CountNeighboursP6float4PjPiS2_S1_ii)
        .other          _Z15CountNeighboursP6float4PjPiS2_S1_ii,@"STO_CUDA_ENTRY STV_DEFAULT"
_Z15CountNeighboursP6float4PjPiS2_S1_ii:
.text._Z15CountNeighboursP6float4PjPiS2_S1_ii:
        /* <DEDUP_REMOVED lines=12> */
.L_x_369:
[----:B-1----:R-:W1:Y:S02]  /*00c0*/  LDC.64 R4, c[0x0][0x380] ;  /* 0x0000e000ff047b82 */ /* 0x002e640000000a00 */
[----:B-1----:R-:W-:-:S06]  /*00d0*/  IMAD.WIDE R4, R0, 0x10, R4 ;  /* 0x0000001000047825 */ /* 0x002fcc00078e0204 */
[----:B0-2---:R-:W2:Y:S01]  /*00e0*/  LDG.E.128 R4, desc[UR6][R4.64] ;  /* 0x0000000604047981 */ /* 0x005ea2000c1e1d00 */
[----:B------:R-:W-:Y:S01]  /*00f0*/  IMAD.MOV.U32 R8, RZ, RZ, 0x3eaaaaab ;  /* 0x3eaaaaabff087424 */ /* 0x000fe200078e00ff */
[----:B------:R-:W-:Y:S01]  /*0100*/  BSSY.RECONVERGENT B0, `(.L_x_348) ;  /* 0x000000d000007945 */ /* 0x000fe20003800200 */
[----:B------:R-:W-:-:S04]  /*0110*/  IMAD.MOV.U32 R10, RZ, RZ, 0x40400000 ;  /* 0x40400000ff0a7424 */ /* 0x000fc800078e00ff */
[----:B------:R-:W-:-:S04]  /*0120*/  FFMA R3, R8, -R10, 1 ;  /* 0x3f80000008037423 */ /* 0x000fc8000000080a */
[----:B------:R-:W-:Y:S01]  /*0130*/  FFMA R3, R3, R8, 0.3333333432674407959 ;  /* 0x3eaaaaab03037423 */ /* 0x000fe20000000008 */
[----:B--2---:R-:W0:Y:S03]  /*0140*/  FCHK P0, R4, 3 ;  /* 0x4040000004007902 */ /* 0x004e260000000000 */
[----:B------:R-:W-:-:S04]  /*0150*/  FFMA R7, R4, R3, RZ ;  /* 0x0000000304077223 */ /* 0x000fc800000000ff */
[----:B------:R-:W-:-:S04]  /*0160*/  FFMA R8, R7, -3, R4 ;  /* 0xc040000007087823 */ /* 0x000fc80000000004 */
[----:B------:R-:W-:Y:S01]  /*0170*/  FFMA R3, R3, R8, R7 ;  /* 0x0000000803037223 */ /* 0x000fe20000000007 */
[----:B0-----:R-:W-:Y:S06]  /*0180*/  @!P0 BRA `(.L_x_349) ;  /* 0x0000000000108947 */ /* 0x001fec0003800000 */
[----:B------:R-:W-:Y:S02]  /*0190*/  MOV R9, R4 ;  /* 0x0000000400097202 */ /* 0x000fe40000000f00 */
[----:B------:R-:W-:-:S07]  /*01a0*/  MOV R12, 0x1c0 ;  /* 0x000001c0000c7802 */ /* 0x000fce0000000f00 */
[----:B------:R-:W-:Y:S05]  /*01b0*/  CALL.REL.NOINC `($__internal_7_$__cuda_sm3x_div_rn_noftz_f32_slowpath) ;  /* 0x0000000800ec7944 */ /* 0x000fea0003c00000 */
[----:B------:R-:W-:-:S07]  /*01c0*/  IMAD.MOV.U32 R3, RZ, RZ, R8 ;  /* 0x000000ffff037224 */ /* 0x000fce00078e0008 */
.L_x_349:
[----:B------:R-:W-:Y:S05]  /*01d0*/  BSYNC.RECONVERGENT B0 ;  /* 0x0000000000007941 */ /* 0x000fea0003800200 */
.L_x_348:
        /* <DEDUP_REMOVED lines=10> */
[----:B------:R-:W-:Y:S01]  /*0280*/  IMAD.MOV.U32 R9, RZ, RZ, R5 ;  /* 0x000000ffff097224 */ /* 0x000fe200078e0005 */
[----:B------:R-:W-:-:S07]  /*0290*/  MOV R12, 0x2b0 ;  /* 0x000002b0000c7802 */ /* 0x000fce0000000f00 */
[----:B-1----:R-:W-:Y:S05]  /*02a0*/  CALL.REL.NOINC `($__internal_7_$__cuda_sm3x_div_rn_noftz_f32_slowpath) ;  /* 0x0000000800b07944 */ /* 0x002fea0003c00000 */
[----:B------:R-:W-:-:S07]  /*02b0*/  MOV R7, R8 ;  /* 0x0000000800077202 */ /* 0x000fce0000000f00 */
.L_x_351:
[----:B------:R-:W-:Y:S05]  /*02c0*/  BSYNC.RECONVERGENT B0 ;  /* 0x0000000000007941 */ /* 0x000fea0003800200 */
.L_x_350:
        /* <DEDUP_REMOVED lines=10> */
[----:B------:R-:W-:Y:S01]  /*0370*/  IMAD.MOV.U32 R9, RZ, RZ, R6 ;  /* 0x000000ffff097224 */ /* 0x000fe200078e0006 */
[----:B------:R-:W-:-:S07]  /*0380*/  MOV R12, 0x3a0 ;  /* 0x000003a0000c7802 */ /* 0x000fce0000000f00 */
[----:B-12---:R-:W-:Y:S05]  /*0390*/  CALL.REL.NOINC `($__internal_7_$__cuda_sm3x_div_rn_noftz_f32_slowpath) ;  /* 0x0000000800747944 */ /* 0x006fea0003c00000 */
[----:B------:R-:W-:-:S07]  /*03a0*/  IMAD.MOV.U32 R12, RZ, RZ, R8 ;  /* 0x000000ffff0c7224 */ /* 0x000fce00078e0008 */
.L_x_353:
[----:B------:R-:W-:Y:S05]  /*03b0*/  BSYNC.RECONVERGENT B0 ;  /* 0x0000000000007941 */ /* 0x000fea0003800200 */
.L_x_352:
[----:B------:R-:W0:Y:S01]  /*03c0*/  F2I.TRUNC.NTZ R12, R12 ;  /* 0x0000000c000c7305 */ /* 0x000e22000020f100 */
[----:B------:R-:W-:Y:S02]  /*03d0*/  HFMA2 R13, -RZ, RZ, 0, 0 ;  /* 0x00000000ff0d7431 */ /* 0x000fe400000001ff */
[----:B------:R-:W-:Y:S02]  /*03e0*/  IMAD.MOV.U32 R14, RZ, RZ, -0x1 ;  /* 0xffffffffff0e7424 */ /* 0x000fe400078e00ff */
[----:B0-----:R-:W-:-:S07]  /*03f0*/  VIADD R15, R12, 0x1 ;  /* 0x000000010c0f7836 */ /* 0x001fce0000000000 */
.L_x_368:
[----:B-1----:R-:W-:Y:S01]  /*0400*/  IMAD.IADD R16, R3, 0x1, R14 ;  /* 0x0000000103107824 */ /* 0x002fe200078e020e */
[----:B------:R-:W-:Y:S01]  /*0410*/  IADD3 R14, PT, PT, R14, 0x1, RZ ;  /* 0x000000010e0e7810 */ /* 0x000fe20007ffe0ff */
[----:B------:R-:W-:-:S03]  /*0420*/  IMAD.MOV.U32 R18, RZ, RZ, -0x1 ;  /* 0xffffffffff127424 */ /* 0x000fc600078e00ff */
[----:B------:R-:W-:-:S13]  /*0430*/  ISETP.NE.AND P2, PT, R14, 0x2, PT ;  /* 0x000000020e00780c */ /* 0x000fda0003f45270 */
.L_x_367:
[----:B--2---:R-:W-:Y:S01]  /*0440*/  IMAD.IADD R19, R7, 0x1, R18 ;  /* 0x0000000107137824 */ /* 0x004fe200078e0212 */
[----:B------:R-:W-:Y:S01]  /*0450*/  BSSY.RECONVERGENT B0, `(.L_x_354) ;  /* 0x000002e000007945 */ /* 0x000fe20003800200 */
[----:B------:R-:W-:-:S03]  /*0460*/  VIADD R18, R18, 0x1 ;  /* 0x0000000112127836 */ /* 0x000fc60000000000 */
[CC--:B------:R-:W-:Y:S02]  /*0470*/  LOP3.LUT R8, R16.reuse, R19.reuse, RZ, 0xfc, !PT ;  /* 0x0000001310087212 */ /* 0x0c0fe400078efcff */
[----:B------:R-:W-:Y:S02]  /*0480*/  LEA R17, R16, R19, 0x8 ;  /* 0x0000001310117211 */ /* 0x000fe400078e40ff */
[----:B------:R-:W-:Y:S02]  /*0490*/  ISETP.GE.AND P0, PT, R8, RZ, PT ;  /* 0x000000ff0800720c */ /* 0x000fe40003f06270 */
[----:B------:R-:W-:Y:S01]  /*04a0*/  ISETP.NE.AND P3, PT, R18, 0x2, PT ;  /* 0x000000021200780c */ /* 0x000fe20003f65270 */
[----:B------:R-:W-:Y:S01]  /*04b0*/  IMAD.SHL.U32 R17, R17, 0x100, RZ ;  /* 0x0000010011117824 */ /* 0x000fe200078e00ff */
[----:B------:R-:W-:-:S04]  /*04c0*/  ISETP.LT.OR P1, PT, R12, 0x1, !P0 ;  /* 0x000000010c00780c */ /* 0x000fc80004721670 */
[----:B------:R-:W-:-:S04]  /*04d0*/  ISETP.GT.OR P1, PT, R16, 0xff, P1 ;  /* 0x000000ff1000780c */ /* 0x000fc80000f24670 */
[----:B------:R-:W-:-:S04]  /*04e0*/  ISETP.GT.OR P1, PT, R19, 0xff, P1 ;  /* 0x000000ff1300780c */ /* 0x000fc80000f24670 */
[----:B------:R-:W-:-:S13]  /*04f0*/  ISETP.GT.OR P1, PT, R12, 0x100, P1 ;  /* 0x000001000c00780c */ /* 0x000fda0000f24670 */
[----:B-1----:R-:W-:Y:S05]  /*0500*/  @P1 BRA `(.L_x_355) ;  /* 0x0000000000881947 */ /* 0x002fea0003800000 */
        /* <DEDUP_REMOVED lines=8> */
[C---:B------:R-:W-:Y:S02]  /*0590*/  IMAD.IADD R22, R21.reuse, 0x1, -R22 ;  /* 0x0000000115167824 */ /* 0x040fe400078e0a16 */
[----:B------:R-:W-:-:S07]  /*05a0*/  IMAD.IADD R23, R21, 0x1, -R0 ;  /* 0x0000000115177824 */ /* 0x000fce00078e0a00 */
.L_x_356:
[----:B------:R-:W0:Y:S02]  /*05b0*/  LDC.64 R8, c[0x0][0x388] ;  /* 0x0000e200ff087b82 */ /* 0x000e240000000a00 */
[----:B0-----:R-:W-:-:S06]  /*05c0*/  IMAD.WIDE R8, R21, 0x4, R8 ;  /* 0x0000000415087825 */ /* 0x001fcc00078e0208 */
[----:B------:R-:W2:Y:S02]  /*05d0*/  LDG.E R9, desc[UR6][R8.64] ;  /* 0x0000000608097981 */ /* 0x000ea4000c1e1900 */
[----:B--2---:R-:W-:-:S13]  /*05e0*/  ISETP.NE.AND P1, PT, R9, R20, PT ;  /* 0x000000140900720c */ /* 0x004fda0003f25270 */
[----:B------:R-:W-:Y:S05]  /*05f0*/  @P1 BRA `(.L_x_355) ;  /* 0x00000000004c1947 */ /* 0x000fea0003800000 */
[----:B------:R-:W-:-:S13]  /*0600*/  ISETP.NE.AND P1, PT, R23, RZ, PT ;  /* 0x000000ff1700720c */ /* 0x000fda0003f25270 */
[----:B------:R-:W0:Y:S02]  /*0610*/  @P1 LDC.64 R8, c[0x0][0x380] ;  /* 0x0000e000ff081b82 */ /* 0x000e240000000a00 */
[----:B0-----:R-:W-:-:S06]  /*0620*/  @P1 IMAD.WIDE R8, R21, 0x10, R8 ;  /* 0x0000001015081825 */ /* 0x001fcc00078e0208 */
[----:B------:R-:W2:Y:S01]  /*0630*/  @P1 LDG.E.128 R8, desc[UR6][R8.64] ;  /* 0x0000000608081981 */ /* 0x000ea2000c1e1d00 */
[----:B------:R-:W-:Y:S01]  /*0640*/  IADD3 R22, PT, PT, R22, 0x1, RZ ;  /* 0x0000000116167810 */ /* 0x000fe20007ffe0ff */
[----:B------:R-:W-:Y:S02]  /*0650*/  VIADD R23, R23, 0x1 ;  /* 0x0000000117177836 */ /* 0x000fe40000000000 */
[----:B------:R-:W-:Y:S01]  /*0660*/  VIADD R21, R21, 0x1 ;  /* 0x0000000115157836 */ /* 0x000fe20000000000 */
[----:B------:R-:W-:Y:S01]  /*0670*/  ISETP.NE.AND P4, PT, R22, RZ, PT ;  /* 0x000000ff1600720c */ /* 0x000fe20003f85270 */
[----:B--2---:R-:W-:Y:S01]  /*0680*/  @P1 FADD R24, -R5, R9 ;  /* 0x0000000905181221 */ /* 0x004fe20000000100 */
[----:B------:R-:W-:Y:S01]  /*0690*/  @P1 FADD R11, -R4, R8 ;  /* 0x00000008040b1221 */ /* 0x000fe20000000100 */
[----:B------:R-:W-:Y:S02]  /*06a0*/  @P1 FADD R10, -R6, R10 ;  /* 0x0000000a060a1221 */ /* 0x000fe40000000100 */
[----:B------:R-:W-:-:S04]  /*06b0*/  @P1 FMUL R24, R24, R24 ;  /* 0x0000001818181220 */ /* 0x000fc80000400000 */
[----:B------:R-:W-:-:S04]  /*06c0*/  @P1 FFMA R11, R11, R11, R24 ;  /* 0x0000000b0b0b1223 */ /* 0x000fc80000000018 */
[----:B------:R-:W-:Y:S01]  /*06d0*/  @P1 FFMA R11, R10, R10, R11 ;  /* 0x0000000a0a0b1223 */ /* 0x000fe2000000000b */
[----:B------:R-:W-:-:S04]  /*06e0*/  @P1 VIADD R10, R13, 0x1 ;  /* 0x000000010d0a1836 */ /* 0x000fc80000000000 */
[----:B------:R-:W-:-:S13]  /*06f0*/  FSETP.GEU.AND P5, PT, R11, 1.5, P1 ;  /* 0x3fc000000b00780b */ /* 0x000fda0000fae000 */
[----:B------:R-:W-:-:S05]  /*0700*/  @P5 IMAD.MOV R10, RZ, RZ, R13 ;  /* 0x000000ffff0a5224 */ /* 0x000fca00078e020d */
[----:B------:R-:W-:Y:S01]  /*0710*/  @P1 MOV R13, R10 ;  /* 0x0000000a000d1202 */ /* 0x000fe20000000f00 */
[----:B------:R-:W-:Y:S06]  /*0720*/  @P4 BRA `(.L_x_356) ;  /* 0xfffffffc00a04947 */ /* 0x000fec000383ffff */
.L_x_355:
[----:B------:R-:W-:Y:S05]  /*0730*/  BSYNC.RECONVERGENT B0 ;  /* 0x0000000000007941 */ /* 0x000fea0003800200 */
.L_x_354:
[----:B------:R-:W-:Y:S01]  /*0740*/  ISETP.LT.OR P1, PT, R12, RZ, !P0 ;  /* 0x000000ff0c00720c */ /* 0x000fe20004721670 */
[----:B------:R-:W-:Y:S03]  /*0750*/  BSSY.RECONVERGENT B0, `(.L_x_357) ;  /* 0x0000027000007945 */ /* 0x000fe60003800200 */
[----:B------:R-:W-:-:S04]  /*0760*/  ISETP.GT.OR P1, PT, R16, 0xff, P1 ;  /* 0x000000ff1000780c */ /* 0x000fc80000f24670 */
[----:B------:R-:W-:-:S04]  /*0770*/  ISETP.GT.OR P1, PT, R19, 0xff, P1 ;  /* 0x000000ff1300780c */ /* 0x000fc80000f24670 */
[----:B------:R-:W-:-:S13]  /*0780*/  ISETP.GT.OR P1, PT, R12, 0xff, P1 ;  /* 0x000000ff0c00780c */ /* 0x000fda0000f24670 */
[----:B------:R-:W-:Y:S05]  /*0790*/  @P1 BRA `(.L_x_358) ;  /* 0x0000000000881947 */ /* 0x000fea0003800000 */
[----:B------:R-:W0:Y:S01]  /*07a0*/  LDC.64 R8, c[0x0][0x390] ;  /* 0x0000e400ff087b82 */ /* 0x000e220000000a00 */
[----:B------:R-:W-:Y:S01]  /*07b0*/  IMAD.IADD R24, R12, 0x1, R17 ;  /* 0x000000010c187824 */ /* 0x000fe200078e0211 */
[----:B------:R-:W1:Y:S03]  /*07c0*/  LDCU UR4, c[0x0][0x3a8] ;  /* 0x00007500ff0477ac */ /* 0x000e660008000800 */
[----:B0-----:R-:W-:-:S05]  /*07d0*/  IMAD.WIDE.U32 R8, R24, 0x4, R8 ;  /* 0x0000000418087825 */ /* 0x001fca00078e0008 */
[----:B------:R-:W1:Y:S02]  /*07e0*/  LDG.E R25, desc[UR6][R8.64] ;  /* 0x0000000608197981 */ /* 0x000e64000c1e1900 */
[----:B-1----:R-:W-:-:S04]  /*07f0*/  ISETP.GE.AND P1, PT, R25, UR4, PT ;  /* 0x0000000419007c0c */ /* 0x002fc8000bf26270 */
[----:B------:R-:W-:-:S13]  /*0800*/  ISETP.EQ.OR P1, PT, R25, -0x1, P1 ;  /* 0xffffffff1900780c */ /* 0x000fda0000f22670 */
[----:B------:R-:W-:Y:S05]  /*0810*/  @P1 BRA `(.L_x_358) ;  /* 0x0000000000681947 */ /* 0x000fea0003800000 */
[----:B------:R-:W0:Y:S08]  /*0820*/  LDC.64 R22, c[0x0][0x388] ;  /* 0x0000e200ff167b82 */ /* 0x000e300000000a00 */
[----:B------:R-:W1:Y:S02]  /*0830*/  LDC.64 R20, c[0x0][0x380] ;  /* 0x0000e000ff147b82 */ /* 0x000e640000000a00 */
.L_x_361:
[----:B0-----:R-:W-:-:S06]  /*0840*/  IMAD.WIDE R8, R25, 0x4, R22 ;  /* 0x0000000419087825 */ /* 0x001fcc00078e0216 */
[----:B------:R-:W2:Y:S02]  /*0850*/  LDG.E R9, desc[UR6][R8.64] ;  /* 0x0000000608097981 */ /* 0x000ea4000c1e1900 */
[----:B--2---:R-:W-:-:S13]  /*0860*/  ISETP.NE.AND P1, PT, R9, R24, PT ;  /* 0x000000180900720c */ /* 0x004fda0003f25270 */
[----:B------:R-:W-:Y:S05]  /*0870*/  @P1 BRA `(.L_x_358) ;  /* 0x0000000000501947 */ /* 0x000fea0003800000 */
[----:B------:R-:W-:Y:S01]  /*0880*/  ISETP.NE.AND P1, PT, R25, R0, PT ;  /* 0x000000001900720c */ /* 0x000fe20003f25270 */
[----:B------:R-:W-:-:S12]  /*0890*/  BSSY.RECONVERGENT B1, `(.L_x_359) ;  /* 0x000000e000017945 */ /* 0x000fd80003800200 */
[----:B------:R-:W-:Y:S05]  /*08a0*/  @!P1 BRA `(.L_x_360) ;  /* 0x0000000000309947 */ /* 0x000fea0003800000 */
[----:B-1----:R-:W-:-:S06]  /*08b0*/  IMAD.WIDE R8, R25, 0x10, R20 ;  /* 0x0000001019087825 */ /* 0x002fcc00078e0214 */
[----:B------:R-:W2:Y:S02]  /*08c0*/  LDG.E.128 R8, desc[UR6][R8.64] ;  /* 0x0000000608087981 */ /* 0x000ea4000c1e1d00 */
[----:B--2---:R-:W-:Y:S01]  /*08d0*/  FADD R26, -R5, R9 ;  /* 0x00000009051a7221 */ /* 0x004fe20000000100 */
[----:B------:R-:W-:Y:S01]  /*08e0*/  FADD R11, -R4, R8 ;  /* 0x00000008040b7221 */ /* 0x000fe20000000100 */
[----:B------:R-:W-:Y:S02]  /*08f0*/  FADD R10, -R6, R10 ;  /* 0x0000000a060a7221 */ /* 0x000fe40000000100 */
[----:B------:R-:W-:-:S04]  /*0900*/  FMUL R26, R26, R26 ;  /* 0x0000001a1a1a7220 */ /* 0x000fc80000400000 */
[----:B------:R-:W-:-:S04]  /*0910*/  FFMA R11, R11, R11, R26 ;  /* 0x0000000b0b0b7223 */ /* 0x000fc8000000001a */
[----:B------:R-:W-:Y:S01]  /*0920*/  FFMA R11, R10, R10, R11 ;  /* 0x0000000a0a0b7223 */ /* 0x000fe2000000000b */
[----:B------:R-:W-:-:S04]  /*0930*/  VIADD R10, R13, 0x1 ;  /* 0x000000010d0a7836 */ /* 0x000fc80000000000 */
[----:B------:R-:W-:-:S13]  /*0940*/  FSETP.GEU.AND P1, PT, R11, 1.5, PT ;  /* 0x3fc000000b00780b */ /* 0x000fda0003f2e000 */
[----:B------:R-:W-:-:S05]  /*0950*/  @P1 IADD3 R10, PT, PT, R13, RZ, RZ ;  /* 0x000000ff0d0a1210 */ /* 0x000fca0007ffe0ff */
[----:B------:R-:W-:-:S07]  /*0960*/  IMAD.MOV.U32 R13, RZ, RZ, R10 ;  /* 0x000000ffff0d7224 */ /* 0x000fce00078e000a */
.L_x_360:
[----:B------:R-:W-:Y:S05]  /*0970*/  BSYNC.RECONVERGENT B1 ;  /* 0x0000000000017941 */ /* 0x000fea0003800200 */
.L_x_359:
[----:B------:R-:W0:Y:S01]  /*0980*/  LDCU UR4, c[0x0][0x3a8] ;  /* 0x00007500ff0477ac */ /* 0x000e220008000800 */
[----:B------:R-:W-:-:S05]  /*0990*/  VIADD R25, R25, 0x1 ;  /* 0x0000000119197836 */ /* 0x000fca0000000000 */
[----:B0-----:R-:W-:-:S13]  /*09a0*/  ISETP.NE.AND P1, PT, R25, UR4, PT ;  /* 0x0000000419007c0c */ /* 0x001fda000bf25270 */
[----:B------:R-:W-:Y:S05]  /*09b0*/  @P1 BRA `(.L_x_361) ;  /* 0xfffffffc00a01947 */ /* 0x000fea000383ffff */
.L_x_358:
[----:B------:R-:W-:Y:S05]  /*09c0*/  BSYNC.RECONVERGENT B0 ;  /* 0x0000000000007941 */ /* 0x000fea0003800200 */
.L_x_357:
[----:B------:R-:W-:Y:S01]  /*09d0*/  ISETP.LT.OR P0, PT, R12, -0x1, !P0 ;  /* 0xffffffff0c00780c */ /* 0x000fe20004701670 */
[----:B------:R-:W-:Y:S03]  /*09e0*/  BSSY.RECONVERGENT B0, `(.L_x_362) ;  /* 0x0000027000007945 */ /* 0x000fe60003800200 */
[----:B------:R-:W-:-:S04]  /*09f0*/  ISETP.GT.OR P0, PT, R16, 0xff, P0 ;  /* 0x000000ff1000780c */ /* 0x000fc80000704670 */
[----:B------:R-:W-:-:S04]  /*0a00*/  ISETP.GT.OR P0, PT, R19, 0xff, P0 ;  /* 0x000000ff1300780c */ /* 0x000fc80000704670 */
[----:B------:R-:W-:-:S13]  /*0a10*/  ISETP.GT.OR P0, PT, R12, 0xfe, P0 ;  /* 0x000000fe0c00780c */ /* 0x000fda0000704670 */
[----:B------:R-:W-:Y:S05]  /*0a20*/  @P0 BRA `(.L_x_363) ;  /* 0x0000000000880947 */ /* 0x000fea0003800000 */
[----:B------:R-:W0:Y:S01]  /*0a30*/  LDC.64 R8, c[0x0][0x390] ;  /* 0x0000e400ff087b82 */ /* 0x000e220000000a00 */
[----:B------:R-:W-:Y:S01]  /*0a40*/  IMAD.IADD R17, R15, 0x1, R17 ;  /* 0x000000010f117824 */ /* 0x000fe200078e0211 */
[----:B------:R-:W2:Y:S03]  /*0a50*/  LDCU UR4, c[0x0][0x3a8] ;  /* 0x00007500ff0477ac */ /* 0x000ea60008000800 */
[----:B0-----:R-:W-:-:S05]  /*0a60*/  IMAD.WIDE.U32 R8, R17, 0x4, R8 ;  /* 0x0000000411087825 */ /* 0x001fca00078e0008 */
[----:B------:R-:W2:Y:S02]  /*0a70*/  LDG.E R19, desc[UR6][R8.64] ;  /* 0x0000000608137981 */ /* 0x000ea4000c1e1900 */
[----:B--2---:R-:W-:-:S04]  /*0a80*/  ISETP.GE.AND P0, PT, R19, UR4, PT ;  /* 0x0000000413007c0c */ /* 0x004fc8000bf06270 */
[----:B------:R-:W-:-:S13]  /*0a90*/  ISETP.EQ.OR P0, PT, R19, -0x1, P0 ;  /* 0xffffffff1300780c */ /* 0x000fda0000702670 */
[----:B------:R-:W-:Y:S05]  /*0aa0*/  @P0 BRA `(.L_x_363) ;  /* 0x0000000000680947 */ /* 0x000fea0003800000 */
[----:B------:R-:W0:Y:S08]  /*0ab0*/  LDC.64 R22, c[0x0][0x388] ;  /* 0x0000e200ff167b82 */ /* 0x000e300000000a00 */
[----:B-1----:R-:W1:Y:S02]  /*0ac0*/  LDC.64 R20, c[0x0][0x380] ;  /* 0x0000e000ff147b82 */ /* 0x002e640000000a00 */
.L_x_366:
        /* <DEDUP_REMOVED lines=15> */
[----:B------:R-:W-:-:S04]  /*0bc0*/  IADD3 R10, PT, PT, R13, 0x1, RZ ;  /* 0x000000010d0a7810 */ /* 0x000fc80007ffe0ff */
[----:B------:R-:W-:-:S13]  /*0bd0*/  FSETP.GEU.AND P0, PT, R11, 1.5, PT ;  /* 0x3fc000000b00780b */ /* 0x000fda0003f0e000 */
[----:B------:R-:W-:-:S04]  /*0be0*/  @P0 IMAD.MOV R10, RZ, RZ, R13 ;  /* 0x000000ffff0a0224 */ /* 0x000fc800078e020d */
[----:B------:R-:W-:-:S07]  /*0bf0*/  IMAD.MOV.U32 R13, RZ, RZ, R10 ;  /* 0x000000ffff0d7224 */ /* 0x000fce00078e000a */
.L_x_365:
[----:B------:R-:W-:Y:S05]  /*0c00*/  BSYNC.RECONVERGENT B1 ;  /* 0x0000000000017941 */ /* 0x000fea0003800200 */
.L_x_364:
[----:B------:R-:W0:Y:S01]  /*0c10*/  LDCU UR4, c[0x0][0x3a8] ;  /* 0x00007500ff0477ac */ /* 0x000e220008000800 */
[----:B------:R-:W-:-:S04]  /*0c20*/  IADD3 R19, PT, PT, R19, 0x1, RZ ;  /* 0x0000000113137810 */ /* 0x000fc80007ffe0ff */
[----:B0-----:R-:W-:-:S13]  /*0c30*/  ISETP.NE.AND P0, PT, R19, UR4, PT ;  /* 0x0000000413007c0c */ /* 0x001fda000bf05270 */
[----:B------:R-:W-:Y:S05]  /*0c40*/  @P0 BRA `(.L_x_366) ;  /* 0xfffffffc00a00947 */ /* 0x000fea000383ffff */
.L_x_363:
[----:B------:R-:W-:Y:S05]  /*0c50*/  BSYNC.RECONVERGENT B0 ;  /* 0x0000000000007941 */ /* 0x000fea0003800200 */
.L_x_362:
[----:B------:R-:W-:Y:S05]  /*0c60*/  @P3 BRA `(.L_x_367) ;  /* 0xfffffff400f43947 */ /* 0x000fea000383ffff */
[----:B------:R-:W-:Y:S05]  /*0c70*/  @P2 BRA `(.L_x_368) ;  /* 0xfffffff400e02947 */ /* 0x000fea000383ffff */
[----:B------:R-:W0:Y:S01]  /*0c80*/  LDC.64 R4, c[0x0][0x3a0] ;  /* 0x0000e800ff047b82 */ /* 0x000e220000000a00 */
[----:B------:R-:W2:Y:S01]  /*0c90*/  LDCU UR4, c[0x0][0x360] ;  /* 0x00006c00ff0477ac */ /* 0x000ea20008000800 */
[----:B------:R-:W3:Y:S06]  /*0ca0*/  LDCU.64 UR8, c[0x0][0x3a8] ;  /* 0x00007500ff0877ac */ /* 0x000eec0008000a00 */
[----:B------:R-:W4:Y:S01]  /*0cb0*/  LDC.64 R6, c[0x0][0x398] ;  /* 0x0000e600ff067b82 */ /* 0x000f220000000a00 */
[----:B0-----:R-:W-:-:S06]  /*0cc0*/  IMAD.WIDE R4, R0, 0x4, R4 ;  /* 0x0000000400047825 */ /* 0x001fcc00078e0204 */
[----:B------:R-:W4:Y:S01]  /*0cd0*/  LDG.E R5, desc[UR6][R4.64] ;  /* 0x0000000604057981 */ /* 0x000f22000c1e1900 */
[----:B------:R-:W2:Y:S01]  /*0ce0*/  LDC R3, c[0x0][0x370] ;  /* 0x0000dc00ff037b82 */ /* 0x000ea20000000800 */
[----:B------:R-:W-:-:S05]  /*0cf0*/  VIADD R2, R2, 0x1 ;  /* 0x0000000102027836 */ /* 0x000fca0000000000 */
[----:B---3--:R-:W-:Y:S01]  /*0d00*/  ISETP.GE.AND P0, PT, R2, UR9, PT ;  /* 0x0000000902007c0c */ /* 0x008fe2000bf06270 */
[----:B--2---:R-:W-:-:S05]  /*0d10*/  IMAD R0, R3, UR4, R0 ;  /* 0x0000000403007c24 */ /* 0x004fca000f8e0200 */
[----:B------:R-:W-:Y:S01]  /*0d20*/  ISETP.LT.AND P1, PT, R0, UR8, PT ;  /* 0x0000000800007c0c */ /* 0x000fe2000bf21270 */
[----:B----4-:R-:W-:-:S05]  /*0d30*/  IMAD.WIDE.U32 R6, R5, 0x4, R6 ;  /* 0x0000000405067825 */ /* 0x010fca00078e0006 */
[----:B------:R2:W-:Y:S07]  /*0d40*/  STG.E desc[UR6][R6.64], R13 ;  /* 0x0000000d06007986 */ /* 0x0005ee000c101906 */
[----:B------:R-:W-:Y:S05]  /*0d50*/  @!P0 BRA P1, `(.L_x_369) ;  /* 0xfffffff000d88947 */ /* 0x000fea000083ffff */
[----:B------:R-:W-:Y:S05]  /*0d60*/  EXIT ;  /* 0x000000000000794d */ /* 0x000fea0003800000 */
        .weak           $__internal_7_$__cuda_sm3x_div_rn_noftz_f32_slowpath
        .type           $__internal_7_$__cuda_sm3x_div_rn_noftz_f32_slowpath,@function
        .size           $__internal_7_$__cuda_sm3x_div_rn_noftz_f32_slowpath,(.L_x_502 - $__internal_7_$__cuda_sm3x_div_rn_noftz_f32_slowpath)
$__internal_7_$__cuda_sm3x_div_rn_noftz_f32_slowpath:
        /* <DEDUP_REMOVED lines=10> */
[----:B------:R-:W-:Y:S01]  /*0e10*/  @!P0 IMAD.MOV.U32 R11, RZ, RZ, RZ ;  /* 0x000000ffff0b8224 */ /* 0x000fe200078e00ff */
[----:B------:R-:W-:Y:S06]  /*0e20*/  @!P0 BRA `(.L_x_371) ;  /* 0x0000000000608947 */ /* 0x000fec0003800000 */
[----:B------:R-:W-:Y:S01]  /*0e30*/  HFMA2 R8, -RZ, RZ, 2.125, 0 ;  /* 0x40400000ff087431 */ /* 0x000fe200000001ff */
[----:B------:R-:W-:-:S04]  /*0e40*/  FSETP.GTU.FTZ.AND P0, PT, |R9|, +INF , PT ;  /* 0x7f8000000900780b */ /* 0x000fc80003f1c200 */
        /* <DEDUP_REMOVED lines=17> */
[----:B------:R-:W-:Y:S02]  /*0f60*/  @P0 IMAD.MOV.U32 R11, RZ, RZ, RZ ;  /* 0x000000ffff0b0224 */ /* 0x000fe400078e00ff */
[----:B------:R-:W-:Y:S01]  /*0f70*/  @!P0 FFMA R9, R9, 1.84467440737095516160e+19, RZ ;  /* 0x5f80000009098823 */ /* 0x000fe200000000ff */
[----:B------:R-:W-:Y:S02]  /*0f80*/  @!P0 IMAD.MOV.U32 R11, RZ, RZ, -0x40 ;  /* 0xffffffc0ff0b8424 */ /* 0x000fe400078e00ff */
[----:B------:R-:W-:-:S03]  /*0f90*/  @!P1 FFMA R14, R8, 1.84467440737095516160e+19, RZ ;  /* 0x5f800000080e9823 */ /* 0x000fc600000000ff */
[----:B------:R-:W-:-:S07]  /*0fa0*/  @!P1 IADD3 R11, PT, PT, R11, 0x40, RZ ;  /* 0x000000400b0b9810 */ /* 0x000fce0007ffe0ff */
.L_x_371:
[----:B------:R-:W-:Y:S01]  /*0fb0*/  LEA R15, R13, 0xc0800000, 0x17 ;  /* 0xc08000000d0f7811 */ /* 0x000fe200078eb8ff */
[----:B------:R-:W-:Y:S04]  /*0fc0*/  BSSY.RECONVERGENT B2, `(.L_x_376) ;  /* 0x0000036000027945 */ /* 0x000fe80003800200 */
[----:B------:R-:W-:Y:S02]  /*0fd0*/  IMAD.IADD R15, R14, 0x1, -R15 ;  /* 0x000000010e0f7824 */ /* 0x000fe400078e0a0f */
[----:B------:R-:W-:Y:S02]  /*0fe0*/  VIADD R14, R18, 0xffffff81 ;  /* 0xffffff81120e7836 */ /* 0x000fe40000000000 */
[----:B------:R-:W0:Y:S01]  /*0ff0*/  MUFU.RCP R16, R15 ;  /* 0x0000000f00107308 */ /* 0x000e220000001000 */
[----:B------:R-:W-:Y:S01]  /*1000*/  FADD.FTZ R17, -R15, -RZ ;  /* 0x800000ff0f117221 */ /* 0x000fe20000010100 */
[C---:B------:R-:W-:Y:S01]  /*1010*/  IMAD R8, R14.reuse, -0x800000, R9 ;  /* 0xff8000000e087824 */ /* 0x040fe200078e0209 */
[----:B------:R-:W-:-:S04]  /*1020*/  IADD3 R14, PT, PT, R14, 0x7f, -R13 ;  /* 0x0000007f0e0e7810 */ /* 0x000fc80007ffe80d */
[----:B------:R-:W-:Y:S01]  /*1030*/  IADD3 R14, PT, PT, R14, R11, RZ ;  /* 0x0000000b0e0e7210 */ /* 0x000fe20007ffe0ff */
        /* <DEDUP_REMOVED lines=9> */
[----:B------:R-:W-:-:S04]  /*10d0*/  IMAD.IADD R13, R9, 0x1, R14 ;  /* 0x00000001090d7824 */ /* 0x000fc800078e020e */
        /* <DEDUP_REMOVED lines=11> */
[CCC-:B------:R-:W-:Y:S01]  /*1190*/  FFMA.RM R14, R18.reuse, R16.reuse, R19.reuse ;  /* 0x00000010120e7223 */ /* 0x1c0fe20000004013 */
[C---:B------:R-:W-:Y:S02]  /*11a0*/  ISETP.NE.AND P2, PT, R13.reuse, RZ, PT ;  /* 0x000000ff0d00720c */ /* 0x040fe40003f45270 */
[----:B------:R-:W-:Y:S02]  /*11b0*/  ISETP.NE.AND P1, PT, R13, RZ, PT ;  /* 0x000000ff0d00720c */ /* 0x000fe40003f25270 */
[----:B------:R-:W-:Y:S01]  /*11c0*/  LOP3.LUT R11, R9, 0x7fffff, RZ, 0xc0, !PT ;  /* 0x007fffff090b7812 */ /* 0x000fe200078ec0ff */
[----:B------:R-:W-:Y:S01]  /*11d0*/  FFMA.RP R9, R18, R16, R19 ;  /* 0x0000001012097223 */ /* 0x000fe20000008013 */
        /* <DEDUP_REMOVED lines=12> */
[----:B------:R-:W-:-:S05]  /*12a0*/  LOP3.LUT R9, R9, R14, RZ, 0xc0, !PT ;  /* 0x0000000e09097212 */ /* 0x000fca00078ec0ff */
[----:B------:R-:W-:-:S05]  /*12b0*/  IMAD.IADD R9, R16, 0x1, R9 ;  /* 0x0000000110097824 */ /* 0x000fca00078e0209 */
[----:B------:R-:W-:Y:S01]  /*12c0*/  LOP3.LUT R8, R9, R8, RZ, 0xfc, !PT ;  /* 0x0000000809087212 */ /* 0x000fe200078efcff */
[----:B------:R-:W-:Y:S06]  /*12d0*/  BRA `(.L_x_379) ;  /* 0x0000000000107947 */ /* 0x000fec0003800000 */
.L_x_378:
[----:B------:R-:W-:-:S04]  /*12e0*/  LOP3.LUT R8, R8, 0x80000000, RZ, 0xc0, !PT ;  /* 0x8000000008087812 */ /* 0x000fc800078ec0ff */
[----:B------:R-:W-:Y:S01]  /*12f0*/  LOP3.LUT R8, R8, 0x7f800000, RZ, 0xfc, !PT ;  /* 0x7f80000008087812 */ /* 0x000fe200078efcff */
[----:B------:R-:W-:Y:S06]  /*1300*/  BRA `(.L_x_379) ;  /* 0x0000000000047947 */ /* 0x000fec0003800000 */
.L_x_377:
[----:B------:R-:W-:-:S07]  /*1310*/  LEA R8, R14, R8, 0x17 ;  /* 0x000000080e087211 */ /* 0x000fce00078eb8ff */
.L_x_379:
[----:B------:R-:W-:Y:S05]  /*1320*/  BSYNC.RECONVERGENT B2 ;  /* 0x0000000000027941 */ /* 0x000fea0003800200 */
.L_x_376:
[----:B------:R-:W-:Y:S05]  /*1330*/  BRA `(.L_x_380) ;  /* 0x0000000000207947 */ /* 0x000fea0003800000 */
.L_x_375:
[----:B------:R-:W-:-:S04]  /*1340*/  LOP3.LUT R8, R14, 0x80000000, R9, 0x48, !PT ;  /* 0x800000000e087812 */ /* 0x000fc800078e4809 */
[----:B------:R-:W-:Y:S01]  /*1350*/  LOP3.LUT R8, R8, 0x7f800000, RZ, 0xfc, !PT ;  /* 0x7f80000008087812 */ /* 0x000fe200078efcff */
[----:B------:R-:W-:Y:S06]  /*1360*/  BRA `(.L_x_380) ;  /* 0x0000000000147947 */ /* 0x000fec0003800000 */
.L_x_374:
[----:B------:R-:W-:Y:S01]  /*1370*/  LOP3.LUT R8, R14, 0x80000000, R9, 0x48, !PT ;  /* 0x800000000e087812 */ /* 0x000fe200078e4809 */
[----:B------:R-:W-:Y:S06]  /*1380*/  BRA `(.L_x_380) ;  /* 0x00000000000c7947 */ /* 0x000fec0003800000 */
.L_x_373:
[----:B------:R-:W0:Y:S01]  /*1390*/  MUFU.RSQ R8, -QNAN ;  /* 0xffc0000000087908 */ /* 0x000e220000001400 */
[----:B------:R-:W-:Y:S05]  /*13a0*/  BRA `(.L_x_380) ;  /* 0x0000000000047947 */ /* 0x000fea0003800000 */
.L_x_372:
[----:B------:R-:W-:-:S07]  /*13b0*/  FADD.FTZ R8, R9, R8 ;  /* 0x0000000809087221 */ /* 0x000fce0000010000 */
.L_x_380:
[----:B------:R-:W-:Y:S05]  /*13c0*/  BSYNC.RECONVERGENT B1 ;  /* 0x0000000000017941 */ /* 0x000fea0003800200 */
.L_x_370:
[----:B------:R-:W-:-:S04]  /*13d0*/  IMAD.MOV.U32 R13, RZ, RZ, 0x0 ;  /* 0x00000000ff0d7424 */ /* 0x000fc800078e00ff */
[----:B0-----:R-:W-:Y:S05]  /*13e0*/  RET.REL.NODEC R12 `(_Z15CountNeighboursP6float4PjPiS2_S1_ii) ;  /* 0xffffffec0c047950 */ /* 0x001fea0003c3ffff */
.L_x_381:
        /* <DEDUP_REMOVED lines=9> */
.L_x_502:


//--------------------- .text._Z13UpdateDensityP6float4Pfii --------------------------
	.section	.text._Z13UpdateDensityP6float4Pfii,"ax",@progbits
	.align	128
        .global         _Z13UpdateDensityP6float4Pfii
        .type           _Z13UpdateDensityP6float4Pfii,@function
        .size           _Z13UpdateDensityP6float4Pfii,(.L_x_516 - _Z13UpdateDensityP6float4Pfii)
        .other          _Z13UpdateDensityP6float4Pfii,@"STO_CUDA_ENTRY STV_DEFAULT"
_Z13UpdateDensityP6float4Pfii:
.text._Z13UpdateDensityP6float4Pfii:
        /* <DEDUP_REMOVED lines=11> */
[----:B------:R-:W-:Y:S01]  /*00b0*/  IMAD.MOV.U32 R11, RZ, RZ, R3 ;  /* 0x000000ffff0b7224 */ /* 0x000fe200078e0003 */
[----:B------:R-:W1:Y:S01]  /*00c0*/  LDCU.64 UR6, c[0x0][0x358] ;  /* 0x00006b00ff0677ac */ /* 0x000e620008000a00 */
[----:B------:R-:W-:-:S05]  /*00d0*/  IMAD.MOV.U32 R0, RZ, RZ, RZ ;  /* 0x000000ffff007224 */ /* 0x000fca00078e00ff */
[----:B------:R-:W2:Y:S02]  /*00e0*/  LDC.64 R6, c[0x0][0x388] ;  /* 0x0000e200ff067b82 */ /* 0x000ea40000000a00 */
.L_x_382:
[----:B--23--:R-:W-:-:S06]  /*00f0*/  IMAD.WIDE.U32 R2, R11, 0x4, R6 ;  /* 0x000000040b027825 */ /* 0x00cfcc00078e0006 */
[----:B-1----:R-:W2:Y:S01]  /*0100*/  LDG.E R3, desc[UR6][R2.64] ;  /* 0x0000000602037981 */ /* 0x002ea2000c1e1900 */
[C---:B0-----:R-:W-:Y:S01]  /*0110*/  IMAD.WIDE.U32 R4, R11.reuse, 0x10, R8 ;  /* 0x000000100b047825 */ /* 0x041fe200078e0008 */
[----:B------:R-:W-:Y:S02]  /*0120*/  IADD3 R0, PT, PT, R0, 0x1, RZ ;  /* 0x0000000100007810 */ /* 0x000fe40007ffe0ff */
[----:B------:R-:W-:Y:S02]  /*0130*/  IADD3 R11, PT, PT, R11, UR5, RZ ;  /* 0x000000050b0b7c10 */ /* 0x000fe4000fffe0ff */
[----:B------:R-:W-:Y:S02]  /*0140*/  ISETP.GE.AND P0, PT, R0, R13, PT ;  /* 0x0000000d0000720c */ /* 0x000fe40003f06270 */
[----:B------:R-:W-:Y:S01]  /*0150*/  ISETP.LT.AND P1, PT, R11, R12, PT ;  /* 0x0000000c0b00720c */ /* 0x000fe20003f21270 */
[----:B--2---:R3:W-:-:S12]  /*0160*/  STG.E desc[UR6][R4.64+0xc], R3 ;  /* 0x00000c0304007986 */ /* 0x0047d8000c101906 */
[----:B------:R-:W-:Y:S05]  /*0170*/  @!P0 BRA P1, `(.L_x_382) ;  /* 0xfffffffc00dc8947 */ /* 0x000fea000083ffff */
[----:B------:R-:W-:Y:S05]  /*0180*/  EXIT ;  /* 0x000000000000794d */ /* 0x000fea0003800000 */
.L_x_383:
        /* <DEDUP_REMOVED lines=15> */
.L_x_516:


//--------------------- .text._Z13ShepardFilterP6float4S0_PfPjPiii --------------------------
	.section	.text._Z13ShepardFilterP6float4S0_PfPjPiii,"ax",@progbits
	.align	128
        .global         _Z13ShepardFilterP6float4S0_PfPjPiii
        .type           _Z13ShepardFilterP6float4S0_PfPjPiii,@function
        .size           _Z13ShepardFilterP6float4S0_PfPjPiii,(.L_x_504 - _Z13ShepardFilterP6float4S0_PfPjPiii)
        .other          _Z13ShepardFilterP6float4S0_PfPjPiii,@"STO_CUDA_ENTRY STV_DEFAULT"
_Z13ShepardFilterP6float4S0_PfPjPiii:
.text._Z13ShepardFilterP6float4S0_PfPjPiii:
        /* <DEDUP_REMOVED lines=10> */
[----:B------:R-:W-:Y:S01]  /*00a0*/  HFMA2 R3, -RZ, RZ, 0, 0 ;  /* 0x00000000ff037431 */ /* 0x000fe200000001ff */
[----:B------:R-:W0:Y:S06]  /*00b0*/  LDCU.64 UR6, c[0x0][0x358] ;  /* 0x00006b00ff0677ac */ /* 0x000e2c0008000a00 */
.L_x_432:
[----:B------:R-:W1:Y:S02]  /*00c0*/  LDC.64 R4, c[0x0][0x380] ;  /* 0x0000e000ff047b82 */ /* 0x000e640000000a00 */
[----:B-1----:R-:W-:-:S06]  /*00d0*/  IMAD.WIDE.U32 R4, R2, 0x10, R4 ;  /* 0x0000001002047825 */ /* 0x002fcc00078e0004 */
[----:B0-----:R-:W2:Y:S01]  /*00e0*/  LDG.E.128 R4, desc[UR6][R4.64] ;  /* 0x0000000604047981 */ /* 0x001ea2000c1e1d00 */
[----:B------:R-:W-:Y:S01]  /*00f0*/  MOV R0, 0x40400000 ;  /* 0x4040000000007802 */ /* 0x000fe20000000f00 */
        /* <DEDUP_REMOVED lines=12> */
[----:B------:R-:W-:Y:S05]  /*01c0*/  CALL.REL.NOINC `($__internal_9_$__cuda_sm3x_div_rn_noftz_f32_slowpath) ;  /* 0x0000001800607944 */ /* 0x000fea0003c00000 */
[----:B------:R-:W-:-:S07]  /*01d0*/  IMAD.MOV.U32 R7, RZ, RZ, R14 ;  /* 0x000000ffff077224 */ /* 0x000fce00078e000e */
.L_x_385:
[----:B------:R-:W-:Y:S05]  /*01e0*/  BSYNC.RECONVERGENT B2 ;  /* 0x0000000000027941 */ /* 0x000fea0003800200 */
.L_x_384:
[----:B------:R-:W-:Y:S01]  /*01f0*/  HFMA2 R0, -RZ, RZ, 1.666015625, -0.052093505859375 ;  /* 0x3eaaaaabff007431 */ /* 0x000fe200000001ff */
[----:B------:R-:W-:Y:S01]  /*0200*/  MOV R9, 0x40400000 ;  /* 0x4040000000097802 */ /* 0x000fe20000000f00 */
[----:B------:R-:W0:Y:S01]  /*0210*/  FCHK P0, R5, 3 ;  /* 0x4040000005007902 */ /* 0x000e220000000000 */
[----:B------:R-:W-:Y:S03]  /*0220*/  BSSY.RECONVERGENT B2, `(.L_x_386) ;  /* 0x000000d000027945 */ /* 0x000fe60003800200 */
[----:B------:R-:W-:-:S04]  /*0230*/  FFMA R9, R0, -R9, 1 ;  /* 0x3f80000000097423 */ /* 0x000fc80000000809 */
[----:B------:R-:W1:Y:S01]  /*0240*/  F2I.TRUNC.NTZ R7, R7 ;  /* 0x0000000700077305 */ /* 0x000e62000020f100 */
        /* <DEDUP_REMOVED lines=8> */
[----:B-1----:R-:W-:Y:S05]  /*02d0*/  CALL.REL.NOINC `($__internal_9_$__cuda_sm3x_div_rn_noftz_f32_slowpath) ;  /* 0x00000018001c7944 */ /* 0x002fea0003c00000 */
[----:B------:R-:W-:-:S07]  /*02e0*/  MOV R8, R14 ;  /* 0x0000000e00087202 */ /* 0x000fce0000000f00 */
.L_x_387:
[----:B------:R-:W-:Y:S05]  /*02f0*/  BSYNC.RECONVERGENT B2 ;  /* 0x0000000000027941 */ /* 0x000fea0003800200 */
.L_x_386:
        /* <DEDUP_REMOVED lines=14> */
[----:B-12---:R-:W-:Y:S05]  /*03e0*/  CALL.REL.NOINC `($__internal_9_$__cuda_sm3x_div_rn_noftz_f32_slowpath) ;  /* 0x0000001400d87944 */ /* 0x006fea0003c00000 */
[----:B------:R-:W-:-:S07]  /*03f0*/  MOV R9, R14 ;  /* 0x0000000e00097202 */ /* 0x000fce0000000f00 */
.L_x_389:
[----:B------:R-:W-:Y:S05]  /*0400*/  BSYNC.RECONVERGENT B2 ;  /* 0x0000000000027941 */ /* 0x000fea0003800200 */
.L_x_388:
[----:B------:R-:W0:Y:S02]  /*0410*/  LDC.64 R10, c[0x0][0x388] ;  /* 0x0000e200ff0a7b82 */ /* 0x000e240000000a00 */
[----:B0-----:R-:W-:-:S06]  /*0420*/  IMAD.WIDE.U32 R10, R2, 0x10, R10 ;  /* 0x00000010020a7825 */ /* 0x001fcc00078e000a */
[----:B------:R-:W3:Y:S01]  /*0430*/  LDG.E R10, desc[UR6][R10.64+0xc] ;  /* 0x00000c060a0a7981 */ /* 0x000ee2000c1e1900 */
[----:B------:R-:W-:Y:S01]  /*0440*/  UMOV UR4, 0x3db5153d ;  /* 0x3db5153d00047882 */ /* 0x000fe20000000000 */
[----:B------:R-:W-:Y:S01]  /*0450*/  F2I.TRUNC.NTZ R9, R9 ;  /* 0x0000000900097305 */ /* 0x000fe2000020f100 */
[----:B------:R-:W-:Y:S01]  /*0460*/  MOV R15, UR4 ;  /* 0x00000004000f7c02 */ /* 0x000fe20008000f00 */
[----:B------:R-:W-:Y:S06]  /*0470*/  BSSY.RECONVERGENT B2, `(.L_x_390) ;  /* 0x000000f000027945 */ /* 0x000fec0003800200 */
[----:B---3--:R-:W0:Y:S08]  /*0480*/  MUFU.RCP R0, R10 ;  /* 0x0000000a00007308 */ /* 0x008e300000001000 */
[----:B------:R-:W3:Y:S01]  /*0490*/  FCHK P0, R15, R10 ;  /* 0x0000000a0f007302 */ /* 0x000ee20000000000 */
[----:B0-----:R-:W-:-:S04]  /*04a0*/  FFMA R13, -R10, R0, 1 ;  /* 0x3f8000000a0d7423 */ /* 0x001fc80000000100 */
[----:B------:R-:W-:-:S04]  /*04b0*/  FFMA R0, R0, R13, R0 ;  /* 0x0000000d00007223 */ /* 0x000fc80000000000 */
[----:B------:R-:W-:-:S04]  /*04c0*/  FFMA R13, R0, 0.088419415056705474854, RZ ;  /* 0x3db5153d000d7823 */ /* 0x000fc800000000ff */
[----:B------:R-:W-:-:S04]  /*04d0*/  FFMA R12, -R10, R13, 0.088419415056705474854 ;  /* 0x3db5153d0a0c7423 */ /* 0x000fc8000000010d */
[----:B------:R-:W-:Y:S01]  /*04e0*/  FFMA R11, R0, R12, R13 ;  /* 0x0000000c000b7223 */ /* 0x000fe2000000000d */
[----:B------:R-:W-:Y:S01]  /*04f0*/  IMAD.MOV.U32 R0, RZ, RZ, 0x3db5153d ;  /* 0x3db5153dff007424 */ /* 0x000fe200078e00ff */
[----:B---3--:R-:W-:Y:S06]  /*0500*/  @!P0 BRA `(.L_x_391) ;  /* 0x0000000000148947 */ /* 0x008fec0003800000 */
[----:B------:R-:W-:Y:S01]  /*0510*/  HFMA2 R12, -RZ, RZ, 1.4267578125, 0.00127887725830078125 ;  /* 0x3db5153dff0c7431 */ /* 0x000fe200000001ff */
[----:B------:R-:W-:Y:S02]  /*0520*/  MOV R13, R10 ;  /* 0x0000000a000d7202 */ /* 0x000fe40000000f00 */
[----:B------:R-:W-:-:S07]  /*0530*/  MOV R26, 0x550 ;  /* 0x00000550001a7802 */ /* 0x000fce0000000f00 */
[----:B-12---:R-:W-:Y:S05]  /*0540*/  CALL.REL.NOINC `($__internal_9_$__cuda_sm3x_div_rn_noftz_f32_slowpath) ;  /* 0x0000001400807944 */ /* 0x006fea0003c00000 */
[----:B------:R-:W-:-:S07]  /*0550*/  IMAD.MOV.U32 R11, RZ, RZ, R14 ;  /* 0x000000ffff0b7224 */ /* 0x000fce00078e000e */
.L_x_391:
[----:B------:R-:W-:Y:S05]  /*0560*/  BSYNC.RECONVERGENT B2 ;  /* 0x0000000000027941 */ /* 0x000fea0003800200 */
.L_x_390:
[C---:B------:R-:W-:Y:S01]  /*0570*/  IADD3 R10, PT, PT, R9.reuse, -0x1, RZ ;  /* 0xffffffff090a7810 */ /* 0x040fe20007ffe0ff */
[----:B------:R-:W-:Y:S01]  /*0580*/  IMAD.MOV.U32 R18, RZ, RZ, -0x1 ;  /* 0xffffffffff127424 */ /* 0x000fe200078e00ff */
[----:B------:R-:W-:-:S07]  /*0590*/  IADD3 R16, PT, PT, R9, 0x1, RZ ;  /* 0x0000000109107810 */ /* 0x000fce0007ffe0ff */
.L_x_429:
[----:B-1----:R-:W-:Y:S01]  /*05a0*/  IADD3 R17, PT, PT, R7, R18, RZ ;  /* 0x0000001207117210 */ /* 0x002fe20007ffe0ff */
[----:B------:R-:W-:Y:S01]  /*05b0*/  IMAD.MOV.U32 R19, RZ, RZ, -0x1 ;  /* 0xffffffffff137424 */ /* 0x000fe200078e00ff */
[----:B------:R-:W-:-:S04]  /*05c0*/  IADD3 R18, PT, PT, R18, 0x1, RZ ;  /* 0x0000000112127810 */ /* 0x000fc80007ffe0ff */
[----:B------:R-:W-:-:S13]  /*05d0*/  ISETP.NE.AND P3, PT, R18, 0x2, PT ;  /* 0x000000021200780c */ /* 0x000fda0003f65270 */
.L_x_428:
[----:B--2---:R-:W-:Y:S01]  /*05e0*/  IADD3 R20, PT, PT, R8, R19, RZ ;  /* 0x0000001308147210 */ /* 0x004fe20007ffe0ff */
[----:B------:R-:W-:Y:S01]  /*05f0*/  BSSY.RECONVERGENT B2, `(.L_x_392) ;  /* 0x0000066000027945 */ /* 0x000fe20003800200 */
[----:B------:R-:W-:Y:S02]  /*0600*/  IADD3 R19, PT, PT, R19, 0x1, RZ ;  /* 0x0000000113137810 */ /* 0x000fe40007ffe0ff */
[C---:B------:R-:W-:Y:S01]  /*0610*/  LOP3.LUT R12, R17.reuse, R20, RZ, 0xfc, !PT ;  /* 0x00000014110c7212 */ /* 0x040fe200078efcff */
        /* <DEDUP_REMOVED lines=10> */
[----:B------:R-:W-:-:S07]  /*06c0*/  IADD3 R22, PT, PT, R10, R21, RZ ;  /* 0x000000150a167210 */ /* 0x000fce0007ffe0ff */
        /* <DEDUP_REMOVED lines=8> */
.L_x_403:
        /* <DEDUP_REMOVED lines=8> */
[----:B------:R-:W0:Y:S02]  /*07d0*/  LDC.64 R12, c[0x0][0x380] ;  /* 0x0000e000ff0c7b82 */ /* 0x000e240000000a00 */
[----:B0-----:R-:W-:-:S06]  /*07e0*/  IMAD.WIDE R12, R23, 0x10, R12 ;  /* 0x00000010170c7825 */ /* 0x001fcc00078e020c */
[----:B------:R-:W2:Y:S02]  /*07f0*/  LDG.E.128 R12, desc[UR6][R12.64] ;  /* 0x000000060c0c7981 */ /* 0x000ea4000c1e1d00 */
[----:B--2---:R-:W-:Y:S01]  /*0800*/  FADD R26, -R5, R13 ;  /* 0x0000000d051a7221 */ /* 0x004fe20000000100 */
[----:B------:R-:W-:Y:S01]  /*0810*/  FADD R15, -R4, R12 ;  /* 0x0000000c040f7221 */ /* 0x000fe20000000100 */
[----:B------:R-:W-:Y:S02]  /*0820*/  FADD R14, -R6, R14 ;  /* 0x0000000e060e7221 */ /* 0x000fe40000000100 */
[----:B------:R-:W-:-:S04]  /*0830*/  FMUL R26, R26, R26 ;  /* 0x0000001a1a1a7220 */ /* 0x000fc80000400000 */
[----:B------:R-:W-:-:S04]  /*0840*/  FFMA R15, R15, R15, R26 ;  /* 0x0000000f0f0f7223 */ /* 0x000fc8000000001a */
[----:B------:R-:W-:-:S05]  /*0850*/  FFMA R12, R14, R14, R15 ;  /* 0x0000000e0e0c7223 */ /* 0x000fca000000000f */
[----:B------:R-:W-:-:S13]  /*0860*/  FSETP.GEU.AND P1, PT, R12, 9, PT ;  /* 0x411000000c00780b */ /* 0x000fda0003f2e000 */
[----:B------:R-:W-:Y:S05]  /*0870*/  @P1 BRA `(.L_x_395) ;  /* 0x0000000000dc1947 */ /* 0x000fea0003800000 */
[----:B------:R-:W-:Y:S01]  /*0880*/  IADD3 R13, PT, PT, R12, -0xd000000, RZ ;  /* 0xf30000000c0d7810 */ /* 0x000fe20007ffe0ff */
[----:B------:R0:W1:Y:S01]  /*0890*/  MUFU.RSQ R15, R12 ;  /* 0x0000000c000f7308 */ /* 0x0000620000001400 */
[----:B------:R-:W-:Y:S02]  /*08a0*/  BSSY.RECONVERGENT B0, `(.L_x_396) ;  /* 0x000000b000007945 */ /* 0x000fe40003800200 */
[----:B------:R-:W-:-:S13]  /*08b0*/  ISETP.GT.U32.AND P1, PT, R13, 0x727fffff, PT ;  /* 0x727fffff0d00780c */ /* 0x000fda0003f24070 */
[----:B0-----:R-:W-:Y:S05]  /*08c0*/  @!P1 BRA `(.L_x_397) ;  /* 0x0000000000109947 */ /* 0x001fea0003800000 */
[----:B------:R-:W-:-:S07]  /*08d0*/  MOV R28, 0x8f0 ;  /* 0x000008f0001c7802 */ /* 0x000fce0000000f00 */
[----:B-1----:R-:W-:Y:S05]  /*08e0*/  CALL.REL.NOINC `($__internal_8_$__cuda_sm20_sqrt_rn_f32_slowpath) ;  /* 0x00000010003c7944 */ /* 0x002fea0003c00000 */
[----:B------:R-:W-:Y:S01]  /*08f0*/  IMAD.MOV.U32 R13, RZ, RZ, R14 ;  /* 0x000000ffff0d7224 */ /* 0x000fe200078e000e */
[----:B------:R-:W-:Y:S06]  /*0900*/  BRA `(.L_x_398) ;  /* 0x0000000000107947 */ /* 0x000fec0003800000 */
.L_x_397:
[----:B-1----:R-:W-:Y:S01]  /*0910*/  FMUL.FTZ R13, R12, R15 ;  /* 0x0000000f0c0d7220 */ /* 0x002fe20000410000 */
[----:B------:R-:W-:-:S03]  /*0920*/  FMUL.FTZ R14, R15, 0.5 ;  /* 0x3f0000000f0e7820 */ /* 0x000fc60000410000 */
[----:B------:R-:W-:-:S04]  /*0930*/  FFMA R12, -R13, R13, R12 ;  /* 0x0000000d0d0c7223 */ /* 0x000fc8000000010c */
[----:B------:R-:W-:-:S07]  /*0940*/  FFMA R13, R12, R14, R13 ;  /* 0x0000000e0c0d7223 */ /* 0x000fce000000000d */
.L_x_398:
[----:B------:R-:W-:Y:S05]  /*0950*/  BSYNC.RECONVERGENT B0 ;  /* 0x0000000000007941 */ /* 0x000fea0003800200 */
.L_x_396:
[----:B------:R-:W-:Y:S01]  /*0960*/  HFMA2 R12, -RZ, RZ, 1.9375, 0 ;  /* 0x3fc00000ff0c7431 */ /* 0x000fe200000001ff */
[----:B------:R-:W-:Y:S01]  /*0970*/  MOV R15, 0x3f2aaaab ;  /* 0x3f2aaaab000f7802 */ /* 0x000fe20000000f00 */
[----:B------:R-:W0:Y:S01]  /*0980*/  FCHK P1, R13, 1.5 ;  /* 0x3fc000000d007902 */ /* 0x000e220000020000 */
[----:B------:R-:W-:Y:S03]  /*0990*/  BSSY.RECONVERGENT B4, `(.L_x_399) ;  /* 0x000000b000047945 */ /* 0x000fe60003800200 */
[----:B------:R-:W-:-:S04]  /*09a0*/  FFMA R12, R15, -R12, 1 ;  /* 0x3f8000000f0c7423 */ /* 0x000fc8000000080c */
[----:B------:R-:W-:-:S04]  /*09b0*/  FFMA R12, R12, R15, 0.6666666865348815918 ;  /* 0x3f2aaaab0c0c7423 */ /* 0x000fc8000000000f */
[----:B------:R-:W-:-:S04]  /*09c0*/  FFMA R14, R12, R13, RZ ;  /* 0x0000000d0c0e7223 */ /* 0x000fc800000000ff */
[----:B------:R-:W-:-:S04]  /*09d0*/  FFMA R15, R14, -1.5, R13 ;  /* 0xbfc000000e0f7823 */ /* 0x000fc8000000000d */
[----:B------:R-:W-:Y:S01]  /*09e0*/  FFMA R14, R12, R15, R14 ;  /* 0x0000000f0c0e7223 */ /* 0x000fe2000000000e */
[----:B0-----:R-:W-:Y:S06]  /*09f0*/  @!P1 BRA `(.L_x_400) ;  /* 0x0000000000109947 */ /* 0x001fec0003800000 */
[----:B------:R-:W-:Y:S01]  /*0a00*/  IMAD.MOV.U32 R12, RZ, RZ, R13 ;  /* 0x000000ffff0c7224 */ /* 0x000fe200078e000d */
[----:B------:R-:W-:Y:S02]  /*0a10*/  MOV R13, 0x3fc00000 ;  /* 0x3fc00000000d7802 */ /* 0x000fe40000000f00 */
[----:B------:R-:W-:-:S07]  /*0a20*/  MOV R26, 0xa40 ;  /* 0x00000a40001a7802 */ /* 0x000fce0000000f00 */
[----:B------:R-:W-:Y:S05]  /*0a30*/  CALL.REL.NOINC `($__internal_9_$__cuda_sm3x_div_rn_noftz_f32_slowpath) ;  /* 0x0000001000447944 */ /* 0x000fea0003c00000 */
.L_x_400:
[----:B------:R-:W-:Y:S05]  /*0a40*/  BSYNC.RECONVERGENT B4 ;  /* 0x0000000000047941 */ /* 0x000fea0003800200 */
.L_x_399:
[----:B------:R-:W0:Y:S02]  /*0a50*/  LDC.64 R12, c[0x0][0x388] ;  /* 0x0000e200ff0c7b82 */ /* 0x000e240000000a00 */
[----:B0-----:R-:W-:-:S05]  /*0a60*/  IMAD.WIDE R12, R23, 0x10, R12 ;  /* 0x00000010170c7825 */ /* 0x001fca00078e020c */
[----:B------:R-:W2:Y:S01]  /*0a70*/  LDG.E R28, desc[UR6][R12.64+0xc] ;  /* 0x00000c060c1c7981 */ /* 0x000ea2000c1e1900 */
[----:B------:R-:W-:Y:S01]  /*0a80*/  FSETP.GE.AND P1, PT, R14, 2, PT ;  /* 0x400000000e00780b */ /* 0x000fe20003f26000 */
[----:B------:R-:W-:-:S12]  /*0a90*/  BSSY.RECONVERGENT B4, `(.L_x_401) ;  /* 0x0000014000047945 */ /* 0x000fd80003800200 */
[----:B------:R-:W-:-:S04]  /*0aa0*/  @!P1 FMUL R15, R14, 0.25 ;  /* 0x3e8000000e0f9820 */ /* 0x000fc80000400000 */
[----:B------:R-:W-:Y:S01]  /*0ab0*/  @!P1 FFMA R14, R15, R14, -R14 ;  /* 0x0000000e0f0e9223 */ /* 0x000fe2000000080e */
[----:B------:R-:W-:-:S03]  /*0ac0*/  MOV R15, RZ ;  /* 0x000000ff000f7202 */ /* 0x000fc60000000f00 */
[----:B------:R-:W-:-:S04]  /*0ad0*/  @!P1 FADD R14, R14, 1 ;  /* 0x3f8000000e0e9421 */ /* 0x000fc80000000000 */
[----:B------:R-:W-:-:S04]  /*0ae0*/  @!P1 FMUL R15, R14, 0.088419415056705474854 ;  /* 0x3db5153d0e0f9820 */ /* 0x000fc80000400000 */
[----:B------:R-:W-:Y:S01]  /*0af0*/  FADD R0, R0, R15 ;  /* 0x0000000f00007221 */ /* 0x000fe20000000000 */
[----:B--2---:R-:W0:Y:S08]  /*0b00*/  MUFU.RCP R26, R28 ;  /* 0x0000001c001a7308 */ /* 0x004e300000001000 */
        /* <DEDUP_REMOVED lines=8> */
[----:B------:R-:W-:Y:S02]  /*0b90*/  MOV R13, R28 ;  /* 0x0000001c000d7202 */ /* 0x000fe40000000f00 */
[----:B------:R-:W-:-:S07]  /*0ba0*/  MOV R26, 0xbc0 ;  /* 0x00000bc0001a7802 */ /* 0x000fce0000000f00 */
[----:B------:R-:W-:Y:S05]  /*0bb0*/  CALL.REL.NOINC `($__internal_9_$__cuda_sm3x_div_rn_noftz_f32_slowpath) ;  /* 0x0000000c00e47944 */ /* 0x000fea0003c00000 */
[----:B------:R-:W-:-:S07]  /*0bc0*/  MOV R12, R14 ;  /* 0x0000000e000c7202 */ /* 0x000fce0000000f00 */
.L_x_402:
[----:B------:R-:W-:Y:S05]  /*0bd0*/  BSYNC.RECONVERGENT B4 ;  /* 0x0000000000047941 */ /* 0x000fea0003800200 */
.L_x_401:
[----:B------:R-:W-:-:S07]  /*0be0*/  FADD R11, R11, R12 ;  /* 0x0000000c0b0b7221 */ /* 0x000fce0000000000 */
.L_x_395:
[----:B------:R-:W-:Y:S05]  /*0bf0*/  BSYNC.RECONVERGENT B3 ;  /* 0x0000000000037941 */ /* 0x000fea0003800200 */
.L_x_394:
[----:B------:R-:W-:Y:S01]  /*0c00*/  VIADD R24, R24, 0x1 ;  /* 0x0000000118187836 */ /* 0x000fe20000000000 */
[----:B------:R-:W-:Y:S02]  /*0c10*/  IADD3 R23, PT, PT, R23, 0x1, RZ ;  /* 0x0000000117177810 */ /* 0x000fe40007ffe0ff */
[----:B------:R-:W-:Y:S02]  /*0c20*/  IADD3 R25, PT, PT, R25, 0x1, RZ ;  /* 0x0000000119197810 */ /* 0x000fe40007ffe0ff */
[----:B------:R-:W-:-:S13]  /*0c30*/  ISETP.NE.AND P1, PT, R24, RZ, PT ;  /* 0x000000ff1800720c */ /* 0x000fda0003f25270 */
[----:B------:R-:W-:Y:S05]  /*0c40*/  @P1 BRA `(.L_x_403) ;  /* 0xfffffff800c01947 */ /* 0x000fea000383ffff */
.L_x_393:
[----:B------:R-:W-:Y:S05]  /*0c50*/  BSYNC.RECONVERGENT B2 ;  /* 0x0000000000027941 */ /* 0x000fea0003800200 */
.L_x_392:
        /* <DEDUP_REMOVED lines=14> */
.L_x_415:
[----:B------:R-:W0:Y:S02]  /*0d40*/  LDC.64 R12, c[0x0][0x398] ;  /* 0x0000e600ff0c7b82 */ /* 0x000e240000000a00 */
[----:B0-----:R-:W-:-:S06]  /*0d50*/  IMAD.WIDE R12, R23, 0x4, R12 ;  /* 0x00000004170c7825 */ /* 0x001fcc00078e020c */
[----:B------:R-:W2:Y:S02]  /*0d60*/  LDG.E R13, desc[UR6][R12.64] ;  /* 0x000000060c0d7981 */ /* 0x000ea4000c1e1900 */
[----:B--2---:R-:W-:-:S13]  /*0d70*/  ISETP.NE.AND P1, PT, R13, R22, PT ;  /* 0x000000160d00720c */ /* 0x004fda0003f25270 */
[----:B------:R-:W-:Y:S05]  /*0d80*/  @P1 BRA `(.L_x_405) ;  /* 0x0000000400281947 */ /* 0x000fea0003800000 */
[----:B------:R-:W-:Y:S01]  /*0d90*/  ISETP.NE.AND P1, PT, R23, R2, PT ;  /* 0x000000021700720c */ /* 0x000fe20003f25270 */
        /* <DEDUP_REMOVED lines=20> */
[----:B------:R-:W-:Y:S01]  /*0ee0*/  MOV R13, R14 ;  /* 0x0000000e000d7202 */ /* 0x000fe20000000f00 */
[----:B------:R-:W-:Y:S06]  /*0ef0*/  BRA `(.L_x_410) ;  /* 0x0000000000107947 */ /* 0x000fec0003800000 */
.L_x_409:
[----:B-1----:R-:W-:Y:S01]  /*0f00*/  FMUL.FTZ R13, R12, R15 ;  /* 0x0000000f0c0d7220 */ /* 0x002fe20000410000 */
[----:B------:R-:W-:-:S03]  /*0f10*/  FMUL.FTZ R14, R15, 0.5 ;  /* 0x3f0000000f0e7820 */ /* 0x000fc60000410000 */
[----:B------:R-:W-:-:S04]  /*0f20*/  FFMA R12, -R13, R13, R12 ;  /* 0x0000000d0d0c7223 */ /* 0x000fc8000000010c */
[----:B------:R-:W-:-:S07]  /*0f30*/  FFMA R13, R12, R14, R13 ;  /* 0x0000000e0c0d7223 */ /* 0x000fce000000000d */
.L_x_410:
[----:B------:R-:W-:Y:S05]  /*0f40*/  BSYNC.RECONVERGENT B0 ;  /* 0x0000000000007941 */ /* 0x000fea0003800200 */
.L_x_408:
[----:B------:R-:W-:Y:S02]  /*0f50*/  HFMA2 R15, -RZ, RZ, 1.9375, 0 ;  /* 0x3fc00000ff0f7431 */ /* 0x000fe400000001ff */
[----:B------:R-:W-:Y:S01]  /*0f60*/  IMAD.MOV.U32 R12, RZ, RZ, 0x3f2aaaab ;  /* 0x3f2aaaabff0c7424 */ /* 0x000fe200078e00ff */
[----:B------:R-:W0:Y:S01]  /*0f70*/  FCHK P1, R13, 1.5 ;  /* 0x3fc000000d007902 */ /* 0x000e220000020000 */
[----:B------:R-:W-:Y:S02]  /*0f80*/  BSSY.RECONVERGENT B4, `(.L_x_411) ;  /* 0x000000b000047945 */ /* 0x000fe40003800200 */
[----:B------:R-:W-:-:S04]  /*0f90*/  FFMA R15, R12, -R15, 1 ;  /* 0x3f8000000c0f7423 */ /* 0x000fc8000000080f */
[----:B------:R-:W-:-:S04]  /*0fa0*/  FFMA R12, R15, R12, 0.6666666865348815918 ;  /* 0x3f2aaaab0f0c7423 */ /* 0x000fc8000000000c */
[----:B------:R-:W-:-:S04]  /*0fb0*/  FFMA R14, R12, R13, RZ ;  /* 0x0000000d0c0e7223 */ /* 0x000fc800000000ff */
[----:B------:R-:W-:-:S04]  /*0fc0*/  FFMA R15, R14, -1.5, R13 ;  /* 0xbfc000000e0f7823 */ /* 0x000fc8000000000d */
[----:B------:R-:W-:Y:S01]  /*0fd0*/  FFMA R14, R12, R15, R14 ;  /* 0x0000000f0c0e7223 */ /* 0x000fe2000000000e */
[----:B0-----:R-:W-:Y:S06]  /*0fe0*/  @!P1 BRA `(.L_x_412) ;  /* 0x0000000000109947 */ /* 0x001fec0003800000 */
[----:B------:R-:W-:Y:S01]  /*0ff0*/  MOV R12, R13 ;  /* 0x0000000d000c7202 */ /* 0x000fe20000000f00 */
[----:B------:R-:W-:Y:S01]  /*1000*/  IMAD.MOV.U32 R13, RZ, RZ, 0x3fc00000 ;  /* 0x3fc00000ff0d7424 */ /* 0x000fe200078e00ff */
[----:B------:R-:W-:-:S07]  /*1010*/  MOV R26, 0x1030 ;  /* 0x00001030001a7802 */ /* 0x000fce0000000f00 */
[----:B------:R-:W-:Y:S05]  /*1020*/  CALL.REL.NOINC `($__internal_9_$__cuda_sm3x_div_rn_noftz_f32_slowpath) ;  /* 0x0000000800c87944 */ /* 0x000fea0003c00000 */
.L_x_412:
[----:B------:R-:W-:Y:S05]  /*1030*/  BSYNC.RECONVERGENT B4 ;  /* 0x0000000000047941 */ /* 0x000fea0003800200 */
.L_x_411:
        /* <DEDUP_REMOVED lines=24> */
.L_x_414:
[----:B------:R-:W-:Y:S05]  /*11c0*/  BSYNC.RECONVERGENT B4 ;  /* 0x0000000000047941 */ /* 0x000fea0003800200 */
.L_x_413:
[----:B------:R-:W-:-:S07]  /*11d0*/  FADD R11, R11, R12 ;  /* 0x0000000c0b0b7221 */ /* 0x000fce0000000000 */
.L_x_407:
[----:B------:R-:W-:Y:S05]  /*11e0*/  BSYNC.RECONVERGENT B3 ;  /* 0x0000000000037941 */ /* 0x000fea0003800200 */
.L_x_406:
[----:B------:R-:W0:Y:S01]  /*11f0*/  LDCU UR4, c[0x0][0x3a8] ;  /* 0x00007500ff0477ac */ /* 0x000e220008000800 */
[----:B------:R-:W-:-:S04]  /*1200*/  IADD3 R23, PT, PT, R23, 0x1, RZ ;  /* 0x0000000117177810 */ /* 0x000fc80007ffe0ff */
[----:B0-----:R-:W-:-:S13]  /*1210*/  ISETP.NE.AND P1, PT, R23, UR4, PT ;  /* 0x0000000417007c0c */ /* 0x001fda000bf25270 */
[----:B------:R-:W-:Y:S05]  /*1220*/  @P1 BRA `(.L_x_415) ;  /* 0xfffffff800c41947 */ /* 0x000fea000383ffff */
.L_x_405:
[----:B------:R-:W-:Y:S05]  /*1230*/  BSYNC.RECONVERGENT B2 ;  /* 0x0000000000027941 */ /* 0x000fea0003800200 */
.L_x_404:
        /* <DEDUP_REMOVED lines=14> */
.L_x_427:
        /* <DEDUP_REMOVED lines=28> */
.L_x_421:
[----:B-1----:R-:W-:Y:S01]  /*14e0*/  FMUL.FTZ R13, R12, R15 ;  /* 0x0000000f0c0d7220 */ /* 0x002fe20000410000 */
[----:B------:R-:W-:-:S03]  /*14f0*/  FMUL.FTZ R14, R15, 0.5 ;  /* 0x3f0000000f0e7820 */ /* 0x000fc60000410000 */
[----:B------:R-:W-:-:S04]  /*1500*/  FFMA R12, -R13, R13, R12 ;  /* 0x0000000d0d0c7223 */ /* 0x000fc8000000010c */
[----:B------:R-:W-:-:S07]  /*1510*/  FFMA R13, R12, R14, R13 ;  /* 0x0000000e0c0d7223 */ /* 0x000fce000000000d */
.L_x_422:
[----:B------:R-:W-:Y:S05]  /*1520*/  BSYNC.RECONVERGENT B0 ;  /* 0x0000000000007941 */ /* 0x000fea0003800200 */
.L_x_420:
        /* <DEDUP_REMOVED lines=14> */
[----:B------:R-:W-:-:S07]  /*1610*/  MOV R12, R14 ;  /* 0x0000000e000c7202 */ /* 0x000fce0000000f00 */
.L_x_424:
[----:B------:R-:W-:Y:S05]  /*1620*/  BSYNC.RECONVERGENT B4 ;  /* 0x0000000000047941 */ /* 0x000fea0003800200 */
.L_x_423:
[----:B------:R-:W0:Y:S02]  /*1630*/  LDC.64 R14, c[0x0][0x388] ;  /* 0x0000e200ff0e7b82 */ /* 0x000e240000000a00 */
[----:B0-----:R-:W-:-:S05]  /*1640*/  IMAD.WIDE R14, R23, 0x10, R14 ;  /* 0x00000010170e7825 */ /* 0x001fca00078e020e */
[----:B------:R-:W2:Y:S01]  /*1650*/  LDG.E R22, desc[UR6][R14.64+0xc] ;  /* 0x00000c060e167981 */ /* 0x000ea2000c1e1900 */
[----:B------:R-:W-:Y:S01]  /*1660*/  FSETP.GE.AND P0, PT, R12, 2, PT ;  /* 0x400000000c00780b */ /* 0x000fe20003f06000 */
[----:B------:R-:W-:-:S12]  /*1670*/  BSSY.RECONVERGENT B4, `(.L_x_425) ;  /* 0x0000014000047945 */ /* 0x000fd80003800200 */
[----:B------:R-:W-:-:S04]  /*1680*/  @!P0 FMUL R13, R12, 0.25 ;  /* 0x3e8000000c0d8820 */ /* 0x000fc80000400000 */
[----:B------:R-:W-:Y:S01]  /*1690*/  @!P0 FFMA R12, R13, R12, -R12 ;  /* 0x0000000c0d0c8223 */ /* 0x000fe2000000080c */
[----:B------:R-:W-:-:S03]  /*16a0*/  HFMA2 R13, -RZ, RZ, 0, 0 ;  /* 0x00000000ff0d7431 */ /* 0x000fc600000001ff */
        /* <DEDUP_REMOVED lines=16> */
.L_x_426:
[----:B------:R-:W-:Y:S05]  /*17b0*/  BSYNC.RECONVERGENT B4 ;  /* 0x0000000000047941 */ /* 0x000fea0003800200 */
.L_x_425:
[----:B------:R-:W-:-:S07]  /*17c0*/  FADD R11, R11, R12 ;  /* 0x0000000c0b0b7221 */ /* 0x000fce0000000000 */
.L_x_419:
[----:B------:R-:W-:Y:S05]  /*17d0*/  BSYNC.RECONVERGENT B3 ;  /* 0x0000000000037941 */ /* 0x000fea0003800200 */
.L_x_418:
[----:B------:R-:W0:Y:S01]  /*17e0*/  LDCU UR4, c[0x0][0x3a8] ;  /* 0x00007500ff0477ac */ /* 0x000e220008000800 */
[----:B------:R-:W-:-:S05]  /*17f0*/  VIADD R23, R23, 0x1 ;  /* 0x0000000117177836 */ /* 0x000fca0000000000 */
[----:B0-----:R-:W-:-:S13]  /*1800*/  ISETP.NE.AND P0, PT, R23, UR4, PT ;  /* 0x0000000417007c0c */ /* 0x001fda000bf05270 */
[----:B------:R-:W-:Y:S05]  /*1810*/  @P0 BRA `(.L_x_427) ;  /* 0xfffffff800c00947 */ /* 0x000fea000383ffff */
.L_x_417:
[----:B------:R-:W-:Y:S05]  /*1820*/  BSYNC.RECONVERGENT B2 ;  /* 0x0000000000027941 */ /* 0x000fea0003800200 */
.L_x_416:
[----:B------:R-:W-:Y:S05]  /*1830*/  @P4 BRA `(.L_x_428) ;  /* 0xffffffec00684947 */ /* 0x000fea000383ffff */
[----:B------:R-:W-:Y:S05]  /*1840*/  @P3 BRA `(.L_x_429) ;  /* 0xffffffec00543947 */ /* 0x000fea000383ffff */
[----:B------:R-:W0:Y:S01]  /*1850*/  MUFU.RCP R4, R11 ;  /* 0x0000000b00047308 */ /* 0x000e220000001000 */
[----:B------:R-:W-:Y:S07]  /*1860*/  BSSY.RECONVERGENT B2, `(.L_x_430) ;  /* 0x000000d000027945 */ /* 0x000fee0003800200 */
[----:B------:R-:W1:Y:S01]  /*1870*/  FCHK P0, R0, R11 ;  /* 0x0000000b00007302 */ /* 0x000e620000000000 */
[----:B0-----:R-:W-:-:S04]  /*1880*/  FFMA R5, -R11, R4, 1 ;  /* 0x3f8000000b057423 */ /* 0x001fc80000000104 */
[----:B------:R-:W-:-:S04]  /*1890*/  FFMA R5, R4, R5, R4 ;  /* 0x0000000504057223 */ /* 0x000fc80000000004 */
[----:B------:R-:W-:-:S04]  /*18a0*/  FFMA R4, R0, R5, RZ ;  /* 0x0000000500047223 */ /* 0x000fc800000000ff */
[----:B------:R-:W-:-:S04]  /*18b0*/  FFMA R6, -R11, R4, R0 ;  /* 0x000000040b067223 */ /* 0x000fc80000000100 */
[----:B------:R-:W-:Y:S01]  /*18c0*/  FFMA R7, R5, R6, R4 ;  /* 0x0000000605077223 */ /* 0x000fe20000000004 */
[----:B-1----:R-:W-:Y:S06]  /*18d0*/  @!P0 BRA `(.L_x_431) ;  /* 0x0000000000148947 */ /* 0x002fec0003800000 */
[----:B------:R-:W-:Y:S02]  /*18e0*/  MOV R12, R0 ;  /* 0x00000000000c7202 */ /* 0x000fe40000000f00 */
[----:B------:R-:W-:Y:S02]  /*18f0*/  MOV R13, R11 ;  /* 0x0000000b000d7202 */ /* 0x000fe40000000f00 */
[----:B------:R-:W-:-:S07]  /*1900*/  MOV R26, 0x1920 ;  /* 0x00001920001a7802 */ /* 0x000fce0000000f00 */
[----:B------:R-:W-:Y:S05]  /*1910*/  CALL.REL.NOINC `($__internal_9_$__cuda_sm3x_div_rn_noftz_f32_slowpath) ;  /* 0x00000000008c7944 */ /* 0x000fea0003c00000 */
[----:B------:R-:W-:-:S07]  /*1920*/  IMAD.MOV.U32 R7, RZ, RZ, R14 ;  /* 0x000000ffff077224 */ /* 0x000fce00078e000e */
.L_x_431:
[----:B------:R-:W-:Y:S05]  /*1930*/  BSYNC.RECONVERGENT B2 ;  /* 0x0000000000027941 */ /* 0x000fea0003800200 */
.L_x_430:
[----:B------:R-:W0:Y:S01]  /*1940*/  LDC.64 R4, c[0x0][0x390] ;  /* 0x0000e400ff047b82 */ /* 0x000e220000000a00 */
[----:B------:R-:W1:Y:S01]  /*1950*/  LDCU.64 UR8, c[0x0][0x3a8] ;  /* 0x00007500ff0877ac */ /* 0x000e620008000a00 */
[----:B------:R-:W-:-:S04]  /*1960*/  IADD3 R3, PT, PT, R3, 0x1, RZ ;  /* 0x0000000103037810 */ /* 0x000fc80007ffe0ff */
[----:B-1----:R-:W-:Y:S01]  /*1970*/  ISETP.GE.AND P0, PT, R3, UR9, PT ;  /* 0x0000000903007c0c */ /* 0x002fe2000bf06270 */
[C---:B0-----:R-:W-:Y:S01]  /*1980*/  IMAD.WIDE.U32 R4, R2.reuse, 0x4, R4 ;  /* 0x0000000402047825 */ /* 0x041fe200078e0004 */
[----:B------:R-:W-:-:S04]  /*1990*/  IADD3 R2, PT, PT, R2, UR5, RZ ;  /* 0x0000000502027c10 */ /* 0x000fc8000fffe0ff */
[----:B------:R1:W-:Y:S01]  /*19a0*/  STG.E desc[UR6][R4.64], R7 ;  /* 0x0000000704007986 */ /* 0x0003e2000c101906 */
[----:B------:R-:W-:-:S13]  /*19b0*/  ISETP.LT.AND P1, PT, R2, UR8, PT ;  /* 0x0000000802007c0c */ /* 0x000fda000bf21270 */
[----:B-1----:R-:W-:Y:S05]  /*19c0*/  @!P0 BRA P1, `(.L_x_432) ;  /* 0xffffffe400bc8947 */ /* 0x002fea000083ffff */
[----:B------:R-:W-:Y:S05]  /*19d0*/  EXIT ;  /* 0x000000000000794d */ /* 0x000fea0003800000 */
        .weak           $__internal_8_$__cuda_sm20_sqrt_rn_f32_slowpath
        .type           $__internal_8_$__cuda_sm20_sqrt_rn_f32_slowpath,@function
        .size           $__internal_8_$__cuda_sm20_sqrt_rn_f32_slowpath,($__internal_9_$__cuda_sm3x_div_rn_noftz_f32_slowpath - $__internal_8_$__cuda_sm20_sqrt_rn_f32_slowpath)
$__internal_8_$__cuda_sm20_sqrt_rn_f32_slowpath:
[----:B------:R-:W-:-:S13]  /*19e0*/  LOP3.LUT P1, RZ, R12, 0x7fffffff, RZ, 0xc0, !PT ;  /* 0x7fffffff0cff7812 */ /* 0x000fda000782c0ff */
[----:B------:R-:W-:Y:S01]  /*19f0*/  @!P1 IMAD.MOV.U32 R13, RZ, RZ, R12 ;  /* 0x000000ffff0d9224 */ /* 0x000fe200078e000c */
[----:B------:R-:W-:Y:S06]  /*1a00*/  @!P1 BRA `(.L_x_433) ;  /* 0x0000000000409947 */ /* 0x000fec0003800000 */
[----:B------:R-:W-:-:S13]  /*1a10*/  FSETP.GEU.FTZ.AND P1, PT, R12, RZ, PT ;  /* 0x000000ff0c00720b */ /* 0x000fda0003f3e000 */
        /* <DEDUP_REMOVED lines=10> */
[----:B------:R-:W-:Y:S02]  /*1ac0*/  @!P1 MOV R13, R12 ;  /* 0x0000000c000d9202 */ /* 0x000fe40000000f00 */
[----:B------:R-:W-:-:S04]  /*1ad0*/  @P1 FADD.FTZ R26, -R15, -RZ ;  /* 0x800000ff0f1a1221 */ /* 0x000fc80000010100 */
[----:B------:R-:W-:-:S04]  /*1ae0*/  @P1 FFMA R26, R15, R26, R14 ;  /* 0x0000001a0f1a1223 */ /* 0x000fc8000000000e */
[----:B------:R-:W-:-:S04]  /*1af0*/  @P1 FFMA R26, R26, R27, R15 ;  /* 0x0000001b1a1a1223 */ /* 0x000fc8000000000f */
[----:B------:R-:W-:-:S07]  /*1b00*/  @P1 FMUL.FTZ R13, R26, 2.3283064365386962891e-10 ;  /* 0x2f8000001a0d1820 */ /* 0x000fce0000410000 */
.L_x_433:
[----:B------:R-:W-:Y:S02]  /*1b10*/  IMAD.MOV.U32 R14, RZ, RZ, R13 ;  /* 0x000000ffff0e7224 */ /* 0x000fe400078e000d */
[----:B------:R-:W-:Y:S01]  /*1b20*/  HFMA2 R13, -RZ, RZ, 0, 0 ;  /* 0x00000000ff0d7431 */ /* 0x000fe200000001ff */
[----:B------:R-:W-:-:S04]  /*1b30*/  MOV R12, R28 ;  /* 0x0000001c000c7202 */ /* 0x000fc80000000f00 */
[----:B------:R-:W-:Y:S05]  /*1b40*/  RET.REL.NODEC R12 `(_Z13ShepardFilterP6float4S0_PfPjPiii) ;  /* 0xffffffe40c2c7950 */ /* 0x000fea0003c3ffff */
        .weak           $__internal_9_$__cuda_sm3x_div_rn_noftz_f32_slowpath
        .type           $__internal_9_$__cuda_sm3x_div_rn_noftz_f32_slowpath,@function
        .size           $__internal_9_$__cuda_sm3x_div_rn_noftz_f32_slowpath,(.L_x_504 - $__internal_9_$__cuda_sm3x_div_rn_noftz_f32_slowpath)
$__internal_9_$__cuda_sm3x_div_rn_noftz_f32_slowpath:
[----:B------:R-:W-:Y:S01]  /*1b50*/  SHF.R.U32.HI R15, RZ, 0x17, R13 ;  /* 0x00000017ff0f7819 */ /* 0x000fe2000001160d */
[----:B------:R-:W-:Y:S01]  /*1b60*/  BSSY.RECONVERGENT B0, `(.L_x_434) ;  /* 0x0000062000007945 */ /* 0x000fe20003800200 */
[----:B------:R-:W-:Y:S02]  /*1b70*/  SHF.R.U32.HI R28, RZ, 0x17, R12 ;  /* 0x00000017ff1c7819 */ /* 0x000fe4000001160c */
        /* <DEDUP_REMOVED lines=29> */
[----:B------:R-:W-:Y:S02]  /*1d50*/  @!P2 FFMA R13, R13, 1.84467440737095516160e+19, RZ ;  /* 0x5f8000000d0da823 */ /* 0x000fe400000000ff */
[----:B------:R-:W-:-:S07]  /*1d60*/  @!P2 IADD3 R14, PT, PT, R14, 0x40, RZ ;  /* 0x000000400e0ea810 */ /* 0x000fce0007ffe0ff */
.L_x_435:
[----:B------:R-:W-:Y:S01]  /*1d70*/  LEA R30, R15, 0xc0800000, 0x17 ;  /* 0xc08000000f1e7811 */ /* 0x000fe200078eb8ff */
[----:B------:R-:W-:Y:S01]  /*1d80*/  BSSY.RECONVERGENT B1, `(.L_x_440) ;  /* 0x0000036000017945 */ /* 0x000fe20003800200 */
[----:B------:R-:W-:-:S03]  /*1d90*/  IADD3 R28, PT, PT, R28, -0x7f, RZ ;  /* 0xffffff811c1c7810 */ /* 0x000fc60007ffe0ff */
[----:B------:R-:W-:Y:S02]  /*1da0*/  IMAD.IADD R29, R13, 0x1, -R30 ;  /* 0x000000010d1d7824 */ /* 0x000fe400078e0a1e */
[C---:B------:R-:W-:Y:S02]  /*1db0*/  IMAD R12, R28.reuse, -0x800000, R12 ;  /* 0xff8000001c0c7824 */ /* 0x040fe400078e020c */
[----:B------:R0:W1:Y:S01]  /*1dc0*/  MUFU.RCP R30, R29 ;  /* 0x0000001d001e7308 */ /* 0x0000620000001000 */
[----:B------:R-:W-:Y:S01]  /*1dd0*/  FADD.FTZ R27, -R29, -RZ ;  /* 0x800000ff1d1b7221 */ /* 0x000fe20000010100 */
[----:B0-----:R-:W-:-:S04]  /*1de0*/  IADD3 R29, PT, PT, R28, 0x7f, -R15 ;  /* 0x0000007f1c1d7810 */ /* 0x001fc80007ffe80f */
[----:B------:R-:W-:Y:S01]  /*1df0*/  IADD3 R29, PT, PT, R29, R14, RZ ;  /* 0x0000000e1d1d7210 */ /* 0x000fe20007ffe0ff */
[----:B-1----:R-:W-:-:S04]  /*1e00*/  FFMA R13, R30, R27, 1 ;  /* 0x3f8000001e0d7423 */ /* 0x002fc8000000001b */
        /* <DEDUP_REMOVED lines=41> */
.L_x_442:
[----:B------:R-:W-:-:S04]  /*20a0*/  LOP3.LUT R12, R12, 0x80000000, RZ, 0xc0, !PT ;  /* 0x800000000c0c7812 */ /* 0x000fc800078ec0ff */
[----:B------:R-:W-:Y:S01]  /*20b0*/  LOP3.LUT R12, R12, 0x7f800000, RZ, 0xfc, !PT ;  /* 0x7f8000000c0c7812 */ /* 0x000fe200078efcff */
[----:B------:R-:W-:Y:S06]  /*20c0*/  BRA `(.L_x_443) ;  /* 0x0000000000047947 */ /* 0x000fec0003800000 */
.L_x_441:
[----:B------:R-:W-:-:S07]  /*20d0*/  LEA R12, R29, R12, 0x17 ;  /* 0x0000000c1d0c7211 */ /* 0x000fce00078eb8ff */
.L_x_443:
[----:B------:R-:W-:Y:S05]  /*20e0*/  BSYNC.RECONVERGENT B1 ;  /* 0x0000000000017941 */ /* 0x000fea0003800200 */
.L_x_440:
[----:B------:R-:W-:Y:S05]  /*20f0*/  BRA `(.L_x_444) ;  /* 0x0000000000207947 */ /* 0x000fea0003800000 */
.L_x_439:
[----:B------:R-:W-:-:S04]  /*2100*/  LOP3.LUT R12, R13, 0x80000000, R12, 0x48, !PT ;  /* 0x800000000d0c7812 */ /* 0x000fc800078e480c */
[----:B------:R-:W-:Y:S01]  /*2110*/  LOP3.LUT R12, R12, 0x7f800000, RZ, 0xfc, !PT ;  /* 0x7f8000000c0c7812 */ /* 0x000fe200078efcff */
[----:B------:R-:W-:Y:S06]  /*2120*/  BRA `(.L_x_444) ;  /* 0x0000000000147947 */ /* 0x000fec0003800000 */
.L_x_438:
[----:B------:R-:W-:Y:S01]  /*2130*/  LOP3.LUT R12, R13, 0x80000000, R12, 0x48, !PT ;  /* 0x800000000d0c7812 */ /* 0x000fe200078e480c */
[----:B------:R-:W-:Y:S06]  /*2140*/  BRA `(.L_x_444) ;  /* 0x00000000000c7947 */ /* 0x000fec0003800000 */
.L_x_437:
[----:B------:R-:W0:Y:S01]  /*2150*/  MUFU.RSQ R12, -QNAN ;  /* 0xffc00000000c7908 */ /* 0x000e220000001400 */
[----:B------:R-:W-:Y:S05]  /*2160*/  BRA `(.L_x_444) ;  /* 0x0000000000047947 */ /* 0x000fea0003800000 */
.L_x_436:
[----:B------:R-:W-:-:S07]  /*2170*/  FADD.FTZ R12, R12, R13 ;  /* 0x0000000d0c0c7221 */ /* 0x000fce0000010000 */
.L_x_444:
[----:B------:R-:W-:Y:S05]  /*2180*/  BSYNC.RECONVERGENT B0 ;  /* 0x0000000000007941 */ /* 0x000fea0003800200 */
.L_x_434:
[----:B------:R-:W-:Y:S02]  /*2190*/  HFMA2 R13, -RZ, RZ, 0, 0 ;  /* 0x00000000ff0d7431 */ /* 0x000fe400000001ff */
[----:B0-----:R-:W-:Y:S01]  /*21a0*/  IMAD.MOV.U32 R14, RZ, RZ, R12 ;  /* 0x000000ffff0e7224 */ /* 0x001fe200078e000c */
[----:B------:R-:W-:-:S04]  /*21b0*/  MOV R12, R26 ;  /* 0x0000001a000c7202 */ /* 0x000fc80000000f00 */
[----:B------:R-:W-:Y:S05]  /*21c0*/  RET.REL.NODEC R12 `(_Z13ShepardFilterP6float4S0_PfPjPiii) ;  /* 0xffffffdc0c8c7950 */ /* 0x000fea0003c3ffff */
.L_x_445:
        /* <DEDUP_REMOVED lines=11> */
.L_x_504:


//--------------------- .text._Z12ParticleMoveP6float4S0_S0_PjS1_ii --------------------------
	.section	.text._Z12ParticleMoveP6float4S0_S0_PjS1_ii,"ax",@progbits
	.align	128
        .global         _Z12ParticleMoveP6float4S0_S0_PjS1_ii
        .type           _Z12ParticleMoveP6float4S0_S0_PjS1_ii,@function
        .size           _Z12ParticleMoveP6float4S0_S0_PjS1_ii,(.L_x_505 - _Z12ParticleMoveP6float4S0_S0_PjS1_ii)
        .other          _Z12ParticleMoveP6float4S0_S0_PjS1_ii,@"STO_CUDA_ENTRY STV_DEFAULT"
_Z12ParticleMoveP6float4S0_S0_PjS1_ii:
.text._Z12ParticleMoveP6float4S0_S0_PjS1_ii:
        /* <DEDUP_REMOVED lines=20> */
.L_x_452:
[----:B0-----:R-:W-:-:S04]  /*0140*/  IMAD.WIDE R24, R0, 0x10, R22 ;  /* 0x0000001000187825 */ /* 0x001fc800078e0216 */
[C---:B------:R-:W-:Y:S01]  /*0150*/  IMAD.WIDE R16, R0.reuse, 0x10, R20 ;  /* 0x0000001000107825 */ /* 0x040fe200078e0214 */
[----:B------:R-:W2:Y:S04]  /*0160*/  LDG.E.128 R8, desc[UR6][R24.64] ;  /* 0x0000000618087981 */ /* 0x000ea8000c1e1d00 */
[----:B------:R-:W2:Y:S01]  /*0170*/  LDG.E.128 R12, desc[UR6][R16.64] ;  /* 0x00000006100c7981 */ /* 0x000ea2000c1e1d00 */
[----:B-1----:R-:W-:-:S04]  /*0180*/  IMAD.WIDE R28, R0, 0x10, R18 ;  /* 0x00000010001c7825 */ /* 0x002fc800078e0212 */
[----:B--2---:R-:W-:Y:S01]  /*0190*/  FADD R8, R8, R12 ;  /* 0x0000000c08087221 */ /* 0x004fe20000000000 */
[----:B------:R-:W-:Y:S01]  /*01a0*/  FADD R9, R9, R13 ;  /* 0x0000000d09097221 */ /* 0x000fe20000000000 */
[----:B------:R-:W-:Y:S01]  /*01b0*/  FADD R10, R10, R14 ;  /* 0x0000000e0a0a7221 */ /* 0x000fe20000000000 */
[----:B------:R-:W-:Y:S01]  /*01c0*/  FFMA R11, R11, 0.40000000596046447754, R15 ;  /* 0x3ecccccd0b0b7823 */ /* 0x000fe2000000000f */
[----:B------:R-:W-:Y:S01]  /*01d0*/  FMUL R8, R8, 0.89999997615814208984 ;  /* 0x3f66666608087820 */ /* 0x000fe20000400000 */
[----:B------:R-:W-:Y:S01]  /*01e0*/  FMUL R9, R9, 0.89999997615814208984 ;  /* 0x3f66666609097820 */ /* 0x000fe20000400000 */
[----:B------:R-:W-:-:S05]  /*01f0*/  FMUL R10, R10, 0.89999997615814208984 ;  /* 0x3f6666660a0a7820 */ /* 0x000fca0000400000 */
[----:B------:R0:W-:Y:S04]  /*0200*/  STG.E.128 desc[UR6][R16.64], R8 ;  /* 0x0000000810007986 */ /* 0x0001e8000c101d06 */
[----:B------:R-:W2:Y:S02]  /*0210*/  LDG.E.128 R12, desc[UR6][R28.64] ;  /* 0x000000061c0c7981 */ /* 0x000ea4000c1e1d00 */
[----:B--2---:R-:W-:Y:S01]  /*0220*/  FADD R26, R8, R12 ;  /* 0x0000000c081a7221 */ /* 0x004fe20000000000 */
[----:B------:R-:W-:Y:S01]  /*0230*/  FADD R27, R9, R13 ;  /* 0x0000000d091b7221 */ /* 0x000fe20000000000 */
[----:B------:R-:W-:Y:S01]  /*0240*/  FADD R3, R10, R14 ;  /* 0x0000000e0a037221 */ /* 0x000fe20000000000 */
[----:B------:R-:W-:Y:S01]  /*0250*/  IMAD.MOV.U32 R13, RZ, RZ, -0x44fced91 ;  /* 0xbb03126fff0d7424 */ /* 0x000fe200078e00ff */
[----:B------:R-:W-:Y:S01]  /*0260*/  CS2R R14, SRZ ;  /* 0x00000000000e7805 */ /* 0x000fe2000001ff00 */
[----:B------:R-:W-:Y:S01]  /*0270*/  IMAD.MOV.U32 R12, RZ, RZ, RZ ;  /* 0x000000ffff0c7224 */ /* 0x000fe200078e00ff */
[----:B------:R-:W-:Y:S04]  /*0280*/  STG.E.64 desc[UR6][R28.64], R26 ;  /* 0x0000001a1c007986 */ /* 0x000fe8000c101b06 */
[----:B------:R1:W-:Y:S04]  /*0290*/  STG.E desc[UR6][R28.64+0x8], R3 ;  /* 0x000008031c007986 */ /* 0x0003e8000c101906 */
[----:B------:R2:W-:Y:S04]  /*02a0*/  STG.E.128 desc[UR6][R24.64], R12 ;  /* 0x0000000c18007986 */ /* 0x0005e8000c101d06 */
[----:B0-----:R-:W4:Y:S02]  /*02b0*/  LDG.E R8, desc[UR6][R28.64] ;  /* 0x000000061c087981 */ /* 0x001f24000c1e1900 */
[----:B----4-:R-:W-:-:S13]  /*02c0*/  FSETP.GE.AND P0, PT, R8, 767.989990234375, PT ;  /* 0x443fff5c0800780b */ /* 0x010fda0003f06000 */
[----:B------:R-:W-:-:S05]  /*02d0*/  @P0 MOV R9, 0x443fff5c ;  /* 0x443fff5c00090802 */ /* 0x000fca0000000f00 */
[----:B------:R0:W-:Y:S04]  /*02e0*/  @P0 STG.E desc[UR6][R28.64], R9 ;  /* 0x000000091c000986 */ /* 0x0001e8000c101906 */
[----:B------:R-:W-:Y:S04]  /*02f0*/  @P0 STG.E desc[UR6][R16.64], RZ ;  /* 0x000000ff10000986 */ /* 0x000fe8000c101906 */
[----:B------:R-:W4:Y:S02]  /*0300*/  LDG.E R8, desc[UR6][R28.64+0x4] ;  /* 0x000004061c087981 */ /* 0x000f24000c1e1900 */
[----:B----4-:R-:W-:-:S13]  /*0310*/  FSETP.GE.AND P0, PT, R8, 767.989990234375, PT ;  /* 0x443fff5c0800780b */ /* 0x010fda0003f06000 */
[----:B------:R-:W-:-:S05]  /*0320*/  @P0 IMAD.MOV.U32 R11, RZ, RZ, 0x443fff5c ;  /* 0x443fff5cff0b0424 */ /* 0x000fca00078e00ff */
[----:B------:R4:W-:Y:S04]  /*0330*/  @P0 STG.E desc[UR6][R28.64+0x4], R11 ;  /* 0x0000040b1c000986 */ /* 0x0009e8000c101906 */
[----:B------:R-:W-:Y:S04]  /*0340*/  @P0 STG.E desc[UR6][R16.64+0x4], RZ ;  /* 0x000004ff10000986 */ /* 0x000fe8000c101906 */
[----:B-1----:R-:W3:Y:S02]  /*0350*/  LDG.E R3, desc[UR6][R28.64+0x8] ;  /* 0x000008061c037981 */ /* 0x002ee4000c1e1900 */
[----:B---3--:R-:W-:-:S13]  /*0360*/  FSETP.GE.AND P0, PT, R3, 767.989990234375, PT ;  /* 0x443fff5c0300780b */ /* 0x008fda0003f06000 */
[----:B--2---:R-:W-:-:S05]  /*0370*/  @P0 IMAD.MOV.U32 R13, RZ, RZ, 0x443fff5c ;  /* 0x443fff5cff0d0424 */ /* 0x004fca00078e00ff */
[----:B------:R1:W-:Y:S04]  /*0380*/  @P0 STG.E desc[UR6][R28.64+0x8], R13 ;  /* 0x0000080d1c000986 */ /* 0x0003e8000c101906 */
[----:B------:R2:W-:Y:S04]  /*0390*/  @P0 STG.E desc[UR6][R16.64+0x8], RZ ;  /* 0x000008ff10000986 */ /* 0x0005e8000c101906 */
[----:B------:R-:W3:Y:S02]  /*03a0*/  LDG.E R3, desc[UR6][R28.64] ;  /* 0x000000061c037981 */ /* 0x000ee4000c1e1900 */
[----:B---3--:R-:W-:-:S13]  /*03b0*/  FSETP.GEU.AND P0, PT, R3, RZ, PT ;  /* 0x000000ff0300720b */ /* 0x008fda0003f0e000 */
[----:B------:R2:W-:Y:S04]  /*03c0*/  @!P0 STG.E desc[UR6][R28.64], RZ ;  /* 0x000000ff1c008986 */ /* 0x0005e8000c101906 */
[----:B------:R2:W-:Y:S04]  /*03d0*/  @!P0 STG.E desc[UR6][R16.64], RZ ;  /* 0x000000ff10008986 */ /* 0x0005e8000c101906 */
        /* <DEDUP_REMOVED lines=8> */
[----:B0-----:R-:W3:Y:S01]  /*0460*/  LDG.E.64 R8, desc[UR6][R28.64] ;  /* 0x000000061c087981 */ /* 0x001ee2000c1e1b00 */
[----:B------:R-:W-:Y:S02]  /*0470*/  HFMA2 R12, -RZ, RZ, 1.666015625, -0.052093505859375 ;  /* 0x3eaaaaabff0c7431 */ /* 0x000fe400000001ff */
[----:B----4-:R-:W-:Y:S01]  /*0480*/  IMAD.MOV.U32 R11, RZ, RZ, 0x40400000 ;  /* 0x40400000ff0b7424 */ /* 0x010fe200078e00ff */
[----:B------:R2:W5:Y:S01]  /*0490*/  @!P0 LDG.E R10, desc[UR6][R28.64+0x8] ;  /* 0x000008061c0a8981 */ /* 0x000562000c1e1900 */
[----:B------:R-:W-:Y:S02]  /*04a0*/  BSSY.RECONVERGENT B0, `(.L_x_446) ;  /* 0x000000b000007945 */ /* 0x000fe40003800200 */
[----:B------:R-:W-:-:S04]  /*04b0*/  FFMA R3, R12, -R11, 1 ;  /* 0x3f8000000c037423 */ /* 0x000fc8000000080b */
[----:B------:R-:W-:Y:S01]  /*04c0*/  FFMA R3, R3, R12, 0.3333333432674407959 ;  /* 0x3eaaaaab03037423 */ /* 0x000fe2000000000c */
[----:B---3--:R-:W0:Y:S03]  /*04d0*/  FCHK P0, R8, 3 ;  /* 0x4040000008007902 */ /* 0x008e260000000000 */
[----:B------:R-:W-:-:S04]  /*04e0*/  FFMA R12, R8, R3, RZ ;  /* 0x00000003080c7223 */ /* 0x000fc800000000ff */
[----:B-1----:R-:W-:-:S04]  /*04f0*/  FFMA R13, R12, -3, R8 ;  /* 0xc04000000c0d7823 */ /* 0x002fc80000000008 */
[----:B------:R-:W-:Y:S01]  /*0500*/  FFMA R14, R3, R13, R12 ;  /* 0x0000000d030e7223 */ /* 0x000fe2000000000c */
[----:B0-2---:R-:W-:Y:S06]  /*0510*/  @!P0 BRA `(.L_x_447) ;  /* 0x00000000000c8947 */ /* 0x005fec0003800000 */
[----:B------:R-:W-:-:S07]  /*0520*/  MOV R16, 0x540 ;  /* 0x0000054000107802 */ /* 0x000fce0000000f00 */
[----:B-----5:R-:W-:Y:S05]  /*0530*/  CALL.REL.NOINC `($__internal_10_$__cuda_sm3x_div_rn_noftz_f32_slowpath) ;  /* 0x0000000000b07944 */ /* 0x020fea0003c00000 */
[----:B------:R-:W-:-:S07]  /*0540*/  IMAD.MOV.U32 R14, RZ, RZ, R3 ;  /* 0x000000ffff0e7224 */ /* 0x000fce00078e0003 */
.L_x_447:
[----:B------:R-:W-:Y:S05]  /*0550*/  BSYNC.RECONVERGENT B0 ;  /* 0x0000000000007941 */ /* 0x000fea0003800200 */
.L_x_446:
        /* <DEDUP_REMOVED lines=11> */
[----:B------:R-:W-:-:S07]  /*0610*/  MOV R16, 0x630 ;  /* 0x0000063000107802 */ /* 0x000fce0000000f00 */
[----:B-1---5:R-:W-:Y:S05]  /*0620*/  CALL.REL.NOINC `($__internal_10_$__cuda_sm3x_div_rn_noftz_f32_slowpath) ;  /* 0x0000000000747944 */ /* 0x022fea0003c00000 */
[----:B------:R-:W-:-:S07]  /*0630*/  IMAD.MOV.U32 R8, RZ, RZ, R3 ;  /* 0x000000ffff087224 */ /* 0x000fce00078e0003 */
.L_x_449:
[----:B------:R-:W-:Y:S05]  /*0640*/  BSYNC.RECONVERGENT B0 ;  /* 0x0000000000007941 */ /* 0x000fea0003800200 */
.L_x_448:
[----:B------:R-:W-:Y:S01]  /*0650*/  HFMA2 R12, -RZ, RZ, 1.666015625, -0.052093505859375 ;  /* 0x3eaaaaabff0c7431 */ /* 0x000fe200000001ff */
[----:B-----5:R-:W-:Y:S01]  /*0660*/  FCHK P0, R10, 3 ;  /* 0x404000000a007902 */ /* 0x020fe20000000000 */
[----:B------:R-:W-:Y:S07]  /*0670*/  BSSY.RECONVERGENT B0, `(.L_x_450) ;  /* 0x000000c000007945 */ /* 0x000fee0003800200 */
[----:B------:R-:W1:Y:S01]  /*0680*/  F2I.TRUNC.NTZ R9, R8 ;  /* 0x0000000800097305 */ /* 0x000e62000020f100 */
[----:B------:R-:W-:-:S04]  /*0690*/  FFMA R3, R12, -R11, 1 ;  /* 0x3f8000000c037423 */ /* 0x000fc8000000080b */
[----:B------:R-:W-:-:S04]  /*06a0*/  FFMA R3, R3, R12, 0.3333333432674407959 ;  /* 0x3eaaaaab03037423 */ /* 0x000fc8000000000c */
[----:B------:R-:W-:-:S04]  /*06b0*/  FFMA R13, R3, R10, RZ ;  /* 0x0000000a030d7223 */ /* 0x000fc800000000ff */
[----:B------:R-:W-:Y:S01]  /*06c0*/  FFMA R12, R13, -3, R10 ;  /* 0xc04000000d0c7823 */ /* 0x000fe2000000000a */
[----:B-1----:R-:W-:-:S03]  /*06d0*/  IMAD R14, R14, 0x100, R9 ;  /* 0x000001000e0e7824 */ /* 0x002fc600078e0209 */
[----:B------:R-:W-:Y:S01]  /*06e0*/  FFMA R3, R3, R12, R13 ;  /* 0x0000000c03037223 */ /* 0x000fe2000000000d */
[----:B------:R-:W-:Y:S06]  /*06f0*/  @!P0 BRA `(.L_x_451) ;  /* 0x00000000000c8947 */ /* 0x000fec0003800000 */
[----:B------:R-:W-:Y:S01]  /*0700*/  IMAD.MOV.U32 R8, RZ, RZ, R10 ;  /* 0x000000ffff087224 */ /* 0x000fe200078e000a */
[----:B------:R-:W-:-:S07]  /*0710*/  MOV R16, 0x730 ;  /* 0x0000073000107802 */ /* 0x000fce0000000f00 */
[----:B------:R-:W-:Y:S05]  /*0720*/  CALL.REL.NOINC `($__internal_10_$__cuda_sm3x_div_rn_noftz_f32_slowpath) ;  /* 0x0000000000347944 */ /* 0x000fea0003c00000 */
.L_x_451:
[----:B------:R-:W-:Y:S05]  /*0730*/  BSYNC.RECONVERGENT B0 ;  /* 0x0000000000007941 */ /* 0x000fea0003800200 */
.L_x_450:
[----:B------:R-:W0:Y:S01]  /*0740*/  F2I.TRUNC.NTZ R3, R3 ;  /* 0x0000000300037305 */ /* 0x000e22000020f100 */
[----:B------:R-:W-:-:S04]  /*0750*/  IMAD.WIDE R8, R0, 0x4, R4 ;  /* 0x0000000400087825 */ /* 0x000fc800078e0204 */
[----:B------:R-:W-:-:S04]  /*0760*/  IMAD.WIDE R10, R0, 0x4, R6 ;  /* 0x00000004000a7825 */ /* 0x000fc800078e0206 */
[----:B------:R-:W-:-:S05]  /*0770*/  VIADD R2, R2, 0x1 ;  /* 0x0000000102027836 */ /* 0x000fca0000000000 */
[----:B------:R-:W-:Y:S02]  /*0780*/  ISETP.GE.AND P0, PT, R2, UR9, PT ;  /* 0x0000000902007c0c */ /* 0x000fe4000bf06270 */
[----:B0-----:R-:W-:-:S05]  /*0790*/  LEA R13, R14, R3, 0x8 ;  /* 0x000000030e0d7211 */ /* 0x001fca00078e40ff */
[----:B------:R-:W-:Y:S04]  /*07a0*/  STG.E desc[UR6][R8.64], R13 ;  /* 0x0000000d08007986 */ /* 0x000fe8000c101906 */
[----:B------:R0:W-:Y:S02]  /*07b0*/  STG.E desc[UR6][R10.64], R0 ;  /* 0x000000000a007986 */ /* 0x0001e4000c101906 */
[----:B0-----:R-:W-:-:S05]  /*07c0*/  VIADD R0, R0, UR4 ;  /* 0x0000000400007c36 */ /* 0x001fca0008000000 */
[----:B------:R-:W-:-:S13]  /*07d0*/  ISETP.LT.AND P1, PT, R0, UR8, PT ;  /* 0x0000000800007c0c */ /* 0x000fda000bf21270 */
[----:B------:R-:W-:Y:S05]  /*07e0*/  @!P0 BRA P1, `(.L_x_452) ;  /* 0xfffffff800548947 */ /* 0x000fea000083ffff */
[----:B------:R-:W-:Y:S05]  /*07f0*/  EXIT ;  /* 0x000000000000794d */ /* 0x000fea0003800000 */
        .weak           $__internal_10_$__cuda_sm3x_div_rn_noftz_f32_slowpath
        .type           $__internal_10_$__cuda_sm3x_div_rn_noftz_f32_slowpath,@function
        .size           $__internal_10_$__cuda_sm3x_div_rn_noftz_f32_slowpath,(.L_x_505 - $__internal_10_$__cuda_sm3x_div_rn_noftz_f32_slowpath)
$__internal_10_$__cuda_sm3x_div_rn_noftz_f32_slowpath:
[----:B------:R-:W-:Y:S01]  /*0800*/  SHF.R.U32.HI R13, RZ, 0x17, R11 ;  /* 0x00000017ff0d7819 */ /* 0x000fe2000001160b */
[----:B------:R-:W-:Y:S01]  /*0810*/  BSSY.RECONVERGENT B1, `(.L_x_453) ;  /* 0x0000065000017945 */ /* 0x000fe20003800200 */
[--C-:B------:R-:W-:Y:S01]  /*0820*/  SHF.R.U32.HI R17, RZ, 0x17, R8.reuse ;  /* 0x00000017ff117819 */ /* 0x100fe20000011608 */
[----:B------:R-:W-:Y:S01]  /*0830*/  IMAD.MOV.U32 R15, RZ, RZ, R8 ;  /* 0x000000ffff0f7224 */ /* 0x000fe200078e0008 */
[----:B------:R-:W-:Y:S02]  /*0840*/  LOP3.LUT R13, R13, 0xff, RZ, 0xc0, !PT ;  /* 0x000000ff0d0d7812 */ /* 0x000fe400078ec0ff */
[----:B------:R-:W-:Y:S02]  /*0850*/  LOP3.LUT R17, R17, 0xff, RZ, 0xc0, !PT ;  /* 0x000000ff11117812 */ /* 0x000fe400078ec0ff */
[----:B------:R-:W-:Y:S02]  /*0860*/  IADD3 R25, PT, PT, R13, -0x1, RZ ;  /* 0xffffffff0d197810 */ /* 0x000fe40007ffe0ff */
[----:B------:R-:W-:Y:S01]  /*0870*/  MOV R24, 0x40400000 ;  /* 0x4040000000187802 */ /* 0x000fe20000000f00 */
[----:B------:R-:W-:Y:S01]  /*0880*/  VIADD R26, R17, 0xffffffff ;  /* 0xffffffff111a7836 */ /* 0x000fe20000000000 */
[----:B------:R-:W-:-:S04]  /*0890*/  ISETP.GT.U32.AND P0, PT, R25, 0xfd, PT ;  /* 0x000000fd1900780c */ /* 0x000fc80003f04070 */
[----:B------:R-:W-:-:S13]  /*08a0*/  ISETP.GT.U32.OR P0, PT, R26, 0xfd, P0 ;  /* 0x000000fd1a00780c */ /* 0x000fda0000704470 */
[----:B------:R-:W-:Y:S01]  /*08b0*/  @!P0 IMAD.MOV.U32 R12, RZ, RZ, RZ ;  /* 0x000000ffff0c8224 */ /* 0x000fe200078e00ff */
        /* <DEDUP_REMOVED lines=23> */
[----:B------:R-:W-:Y:S01]  /*0a30*/  @!P1 FFMA R24, R3, 1.84467440737095516160e+19, RZ ;  /* 0x5f80000003189823 */ /* 0x000fe200000000ff */
[----:B------:R-:W-:-:S07]  /*0a40*/  @!P1 VIADD R12, R12, 0x40 ;  /* 0x000000400c0c9836 */ /* 0x000fce0000000000 */
.L_x_454:
[----:B------:R-:W-:Y:S01]  /*0a50*/  LEA R3, R13, 0xc0800000, 0x17 ;  /* 0xc08000000d037811 */ /* 0x000fe200078eb8ff */
[----:B------:R-:W-:Y:S01]  /*0a60*/  VIADD R8, R17, 0xffffff81 ;  /* 0xffffff8111087836 */ /* 0x000fe20000000000 */
[----:B------:R-:W-:Y:S02]  /*0a70*/  BSSY.RECONVERGENT B2, `(.L_x_459) ;  /* 0x0000035000027945 */ /* 0x000fe40003800200 */
[----:B------:R-:W-:Y:S01]  /*0a80*/  IADD3 R25, PT, PT, -R3, R24, RZ ;  /* 0x0000001803197210 */ /* 0x000fe20007ffe1ff */
[C---:B------:R-:W-:Y:S01]  /*0a90*/  IMAD R3, R8.reuse, -0x800000, R15 ;  /* 0xff80000008037824 */ /* 0x040fe200078e020f */
[----:B------:R-:W-:Y:S02]  /*0aa0*/  IADD3 R13, PT, PT, R8, 0x7f, -R13 ;  /* 0x0000007f080d7810 */ /* 0x000fe40007ffe80d */
[----:B------:R-:W0:Y:S01]  /*0ab0*/  MUFU.RCP R27, R25 ;  /* 0x00000019001b7308 */ /* 0x000e220000001000 */
[----:B------:R-:W-:Y:S02]  /*0ac0*/  FADD.FTZ R26, -R25, -RZ ;  /* 0x800000ff191a7221 */ /* 0x000fe40000010100 */
[----:B------:R-:W-:-:S02]  /*0ad0*/  IMAD.IADD R13, R13, 0x1, R12 ;  /* 0x000000010d0d7824 */ /* 0x000fc400078e020c */
        /* <DEDUP_REMOVED lines=26> */
[C---:B------:R-:W-:Y:S01]  /*0c80*/  VIADD R24, R12.reuse, 0x20 ;  /* 0x000000200c187836 */ /* 0x040fe20000000000 */
[----:B------:R-:W-:Y:S02]  /*0c90*/  LOP3.LUT R13, R13, 0x800000, RZ, 0xfc, !PT ;  /* 0x008000000d0d7812 */ /* 0x000fe400078efcff */
[----:B------:R-:W-:-:S02]  /*0ca0*/  IADD3 R12, PT, PT, -R12, RZ, RZ ;  /* 0x000000ff0c0c7210 */ /* 0x000fc40007ffe1ff */
[----:B------:R-:W-:Y:S02]  /*0cb0*/  SHF.L.U32 R24, R13, R24, RZ ;  /* 0x000000180d187219 */ /* 0x000fe400000006ff */
[----:B------:R-:W-:Y:S02]  /*0cc0*/  FSETP.NEU.FTZ.AND P0, PT, R8, R15, PT ;  /* 0x0000000f0800720b */ /* 0x000fe40003f1d000 */
        /* <DEDUP_REMOVED lines=11> */
.L_x_461:
[----:B------:R-:W-:-:S04]  /*0d80*/  LOP3.LUT R3, R3, 0x80000000, RZ, 0xc0, !PT ;  /* 0x8000000003037812 */ /* 0x000fc800078ec0ff */
[----:B------:R-:W-:Y:S01]  /*0d90*/  LOP3.LUT R3, R3, 0x7f800000, RZ, 0xfc, !PT ;  /* 0x7f80000003037812 */ /* 0x000fe200078efcff */
[----:B------:R-:W-:Y:S06]  /*0da0*/  BRA `(.L_x_462) ;  /* 0x0000000000047947 */ /* 0x000fec0003800000 */
.L_x_460:
[----:B------:R-:W-:-:S07]  /*0db0*/  IMAD R3, R13, 0x800000, R3 ;  /* 0x008000000d037824 */ /* 0x000fce00078e0203 */
.L_x_462:
[----:B------:R-:W-:Y:S05]  /*0dc0*/  BSYNC.RECONVERGENT B2 ;  /* 0x0000000000027941 */ /* 0x000fea0003800200 */
.L_x_459:
[----:B------:R-:W-:Y:S05]  /*0dd0*/  BRA `(.L_x_463) ;  /* 0x0000000000207947 */ /* 0x000fea0003800000 */
.L_x_458:
[----:B------:R-:W-:-:S04]  /*0de0*/  LOP3.LUT R3, R24, 0x80000000, R15, 0x48, !PT ;  /* 0x8000000018037812 */ /* 0x000fc800078e480f */
[----:B------:R-:W-:Y:S01]  /*0df0*/  LOP3.LUT R3, R3, 0x7f800000, RZ, 0xfc, !PT ;  /* 0x7f80000003037812 */ /* 0x000fe200078efcff */
[----:B------:R-:W-:Y:S06]  /*0e00*/  BRA `(.L_x_463) ;  /* 0x0000000000147947 */ /* 0x000fec0003800000 */
.L_x_457:
[----:B------:R-:W-:Y:S01]  /*0e10*/  LOP3.LUT R3, R24, 0x80000000, R15, 0x48, !PT ;  /* 0x8000000018037812 */ /* 0x000fe200078e480f */
[----:B------:R-:W-:Y:S06]  /*0e20*/  BRA `(.L_x_463) ;  /* 0x00000000000c7947 */ /* 0x000fec0003800000 */
.L_x_456:
[----:B------:R-:W0:Y:S01]  /*0e30*/  MUFU.RSQ R3, -QNAN ;  /* 0xffc0000000037908 */ /* 0x000e220000001400 */
[----:B------:R-:W-:Y:S05]  /*0e40*/  BRA `(.L_x_463) ;  /* 0x0000000000047947 */ /* 0x000fea0003800000 */
.L_x_455:
[----:B------:R-:W-:-:S07]  /*0e50*/  FADD.FTZ R3, R8, R3 ;  /* 0x0000000308037221 */ /* 0x000fce0000010000 */
.L_x_463:
[----:B------:R-:W-:Y:S05]  /*0e60*/  BSYNC.RECONVERGENT B1 ;  /* 0x0000000000017941 */ /* 0x000fea0003800200 */
.L_x_453:
[----:B------:R-:W-:-:S04]  /*0e70*/  HFMA2 R17, -RZ, RZ, 0, 0 ;  /* 0x00000000ff117431 */ /* 0x000fc800000001ff */
[----:B0-----:R-:W-:Y:S05]  /*0e80*/  RET.REL.NODEC R16 `(_Z12ParticleMoveP6float4S0_S0_PjS1_ii) ;  /* 0xfffffff0105c7950 */ /* 0x001fea0003c3ffff */
.L_x_464:
        /* <DEDUP_REMOVED lines=15> */
.L_x_505:


//--------------------- .text._Z16UpdateTrackIndexPjS_S_S_ii --------------------------
	.section	.text._Z16UpdateTrackIndexPjS_S_S_ii,"ax",@progbits
	.align	128
        .global         _Z16UpdateTrackIndexPjS_S_S_ii
        .type           _Z16UpdateTrackIndexPjS_S_S_ii,@function
        .size           _Z16UpdateTrackIndexPjS_S_S_ii,(.L_x_519 - _Z16UpdateTrackIndexPjS_S_S_ii)
        .other          _Z16UpdateTrackIndexPjS_S_S_ii,@"STO_CUDA_ENTRY STV_DEFAULT"
_Z16UpdateTrackIndexPjS_S_S_ii:
.text._Z16UpdateTrackIndexPjS_S_S_ii:
        /* <DEDUP_REMOVED lines=12> */
[----:B------:R-:W-:Y:S01]  /*00c0*/  HFMA2 R0, -RZ, RZ, 0, 0 ;  /* 0x00000000ff007431 */ /* 0x000fe200000001ff */
[----:B------:R-:W-:Y:S01]  /*00d0*/  MOV R21, R5 ;  /* 0x0000000500157202 */ /* 0x000fe20000000f00 */
[----:B------:R-:W2:Y:S04]  /*00e0*/  LDCU.64 UR6, c[0x0][0x358] ;  /* 0x00006b00ff0677ac */ /* 0x000ea80008000a00 */
[----:B------:R-:W3:Y:S08]  /*00f0*/  LDC.64 R14, c[0x0][0x388] ;  /* 0x0000e200ff0e7b82 */ /* 0x000ef00000000a00 */
[----:B------:R-:W4:Y:S01]  /*0100*/  LDC.64 R16, c[0x0][0x390] ;  /* 0x0000e400ff107b82 */ /* 0x000f220000000a00 */
[----:B-1----:R-:W-:-:S07]  /*0110*/  UIMAD UR4, UR5, UR4, URZ ;  /* 0x00000004050472a4 */ /* 0x002fce000f8e02ff */
[----:B--2---:R-:W1:Y:S05]  /*0120*/  LDC.64 R18, c[0x0][0x398] ;  /* 0x0000e600ff127b82 */ /* 0x004e6a0000000a00 */
.L_x_465:
[----:B0-----:R-:W-:-:S06]  /*0130*/  IMAD.WIDE R4, R21, 0x4, R12 ;  /* 0x0000000415047825 */ /* 0x001fcc00078e020c */
[----:B------:R-:W3:Y:S02]  /*0140*/  LDG.E R5, desc[UR6][R4.64] ;  /* 0x0000000604057981 */ /* 0x000ee4000c1e1900 */
[----:B---3--:R-:W-:-:S06]  /*0150*/  IMAD.WIDE.U32 R6, R5, 0x4, R14 ;  /* 0x0000000405067825 */ /* 0x008fcc00078e000e */
[----:B------:R-:W1:Y:S01]  /*0160*/  LDG.E R7, desc[UR6][R6.64] ;  /* 0x0000000606077981 */ /* 0x000e62000c1e1900 */
[----:B----4-:R-:W-:Y:S01]  /*0170*/  IMAD.WIDE R8, R21, 0x4, R16 ;  /* 0x0000000415087825 */ /* 0x010fe200078e0210 */
[----:B------:R-:W-:-:S04]  /*0180*/  IADD3 R0, PT, PT, R0, 0x1, RZ ;  /* 0x0000000100007810 */ /* 0x000fc80007ffe0ff */
[----:B------:R-:W-:Y:S01]  /*0190*/  ISETP.GE.AND P0, PT, R0, R3, PT ;  /* 0x000000030000720c */ /* 0x000fe20003f06270 */
[----:B-1----:R-:W-:Y:S01]  /*01a0*/  IMAD.WIDE.U32 R10, R7, 0x4, R18 ;  /* 0x00000004070a7825 */ /* 0x002fe200078e0012 */
[----:B------:R-:W-:Y:S04]  /*01b0*/  STG.E desc[UR6][R8.64], R7 ;  /* 0x0000000708007986 */ /* 0x000fe8000c101906 */
[----:B------:R0:W-:Y:S02]  /*01c0*/  STG.E desc[UR6][R10.64], R21 ;  /* 0x000000150a007986 */ /* 0x0001e4000c101906 */
[----:B0-----:R-:W-:-:S04]  /*01d0*/  IADD3 R21, PT, PT, R21, UR4, RZ ;  /* 0x0000000415157c10 */ /* 0x001fc8000fffe0ff */
[----:B------:R-:W-:-:S13]  /*01e0*/  ISETP.LT.AND P1, PT, R21, R2, PT ;  /* 0x000000021500720c */ /* 0x000fda0003f21270 */
[----:B------:R-:W-:Y:S05]  /*01f0*/  @!P0 BRA P1, `(.L_x_465) ;  /* 0xfffffffc00cc8947 */ /* 0x000fea000083ffff */
[----:B------:R-:W-:Y:S05]  /*0200*/  EXIT ;  /* 0x000000000000794d */ /* 0x000fea0003800000 */
.L_x_466:
        /* <DEDUP_REMOVED lines=15> */
.L_x_519:


//--------------------- .text._Z9ArrayCopyP6float4S0_S0_S0_PjPiS1_ii --------------------------
	.section	.text._Z9ArrayCopyP6float4S0_S0_S0_PjPiS1_ii,"ax",@progbits
	.align	128
        .global         _Z9ArrayCopyP6float4S0_S0_S0_PjPiS1_ii
        .type           _Z9ArrayCopyP6float4S0_S0_S0_PjPiS1_ii,@function
        .size           _Z9ArrayCopyP6float4S0_S0_S0_PjPiS1_ii,(.L_x_520 - _Z9ArrayCopyP6float4S0_S0_S0_PjPiS1_ii)
        .other          _Z9ArrayCopyP6float4S0_S0_S0_PjPiS1_ii,@"STO_CUDA_ENTRY STV_DEFAULT"
_Z9ArrayCopyP6float4S0_S0_S0_PjPiS1_ii:
.text._Z9ArrayCopyP6float4S0_S0_S0_PjPiS1_ii:
        /* <DEDUP_REMOVED lines=13> */
[----:B------:R-:W2:Y:S05]  /*00d0*/  LDCU.64 UR6, c[0x0][0x358] ;  /* 0x00006b00ff0677ac */ /* 0x000eaa0008000a00 */
[----:B------:R-:W3:Y:S01]  /*00e0*/  LDC.64 R20, c[0x0][0x3b0] ;  /* 0x0000ec00ff147b82 */ /* 0x000ee20000000a00 */
[----:B------:R-:W4:Y:S07]  /*00f0*/  LDCU.64 UR8, c[0x0][0x3b8] ;  /* 0x00007700ff0877ac */ /* 0x000f2e0008000a00 */
[----:B------:R-:W0:Y:S01]  /*0100*/  LDC.64 R18, c[0x0][0x3a8] ;  /* 0x0000ea00ff127b82 */ /* 0x000e220000000a00 */
[----:B-1----:R-:W-:-:S07]  /*0110*/  UIMAD UR4, UR5, UR4, URZ ;  /* 0x00000004050472a4 */ /* 0x002fce000f8e02ff */
[----:B------:R-:W1:Y:S08]  /*0120*/  LDC.64 R16, c[0x0][0x380] ;  /* 0x0000e000ff107b82 */ /* 0x000e700000000a00 */
[----:B------:R-:W0:Y:S08]  /*0130*/  LDC.64 R14, c[0x0][0x388] ;  /* 0x0000e200ff0e7b82 */ /* 0x000e300000000a00 */
[----:B------:R-:W0:Y:S08]  /*0140*/  LDC.64 R12, c[0x0][0x390] ;  /* 0x0000e400ff0c7b82 */ /* 0x000e300000000a00 */
[----:B--2-4-:R-:W0:Y:S02]  /*0150*/  LDC.64 R2, c[0x0][0x398] ;  /* 0x0000e600ff027b82 */ /* 0x014e240000000a00 */
.L_x_472:
[----:B---3--:R-:W-:-:S06]  /*0160*/  IMAD.WIDE R26, R25, 0x4, R20 ;  /* 0x00000004191a7825 */ /* 0x008fcc00078e0214 */
[----:B------:R-:W1:Y:S02]  /*0170*/  LDG.E R27, desc[UR6][R26.64] ;  /* 0x000000061a1b7981 */ /* 0x000e64000c1e1900 */
[----:B-1----:R-:W-:-:S06]  /*0180*/  IMAD.WIDE.U32 R4, R27, 0x10, R16 ;  /* 0x000000101b047825 */ /* 0x002fcc00078e0010 */
[----:B------:R-:W2:Y:S01]  /*0190*/  LDG.E.128 R4, desc[UR6][R4.64] ;  /* 0x0000000604047981 */ /* 0x000ea2000c1e1d00 */
[----:B0-----:R-:W-:-:S04]  /*01a0*/  IMAD.WIDE R28, R25, 0x10, R14 ;  /* 0x00000010191c7825 */ /* 0x001fc800078e020e */
[----:B------:R-:W-:Y:S01]  /*01b0*/  IMAD.WIDE.U32 R8, R27, 0x10, R12 ;  /* 0x000000101b087825 */ /* 0x000fe200078e000c */
[----:B--2---:R0:W-:Y:S05]  /*01c0*/  STG.E.128 desc[UR6][R28.64], R4 ;  /* 0x000000041c007986 */ /* 0x0041ea000c101d06 */
[----:B------:R-:W2:Y:S01]  /*01d0*/  LDG.E.128 R8, desc[UR6][R8.64] ;  /* 0x0000000608087981 */ /* 0x000ea2000c1e1d00 */
[C---:B------:R-:W-:Y:S01]  /*01e0*/  IMAD.WIDE R26, R25.reuse, 0x10, R2 ;  /* 0x00000010191a7825 */ /* 0x040fe200078e0202 */
[----:B------:R-:W-:Y:S01]  /*01f0*/  ISETP.NE.AND P0, PT, R25, RZ, PT ;  /* 0x000000ff1900720c */ /* 0x000fe20003f05270 */
[----:B------:R-:W-:Y:S04]  /*0200*/  BSSY.RECONVERGENT B0, `(.L_x_467) ;  /* 0x0000011000007945 */ /* 0x000fe80003800200 */
[----:B------:R-:W-:Y:S01]  /*0210*/  BSSY.RELIABLE B1, `(.L_x_468) ;  /* 0x000000d000017945 */ /* 0x000fe20003800100 */
[----:B--2---:R0:W-:Y:S07]  /*0220*/  STG.E.128 desc[UR6][R26.64], R8 ;  /* 0x000000081a007986 */ /* 0x0041ee000c101d06 */
[----:B------:R-:W-:Y:S05]  /*0230*/  @P0 BRA `(.L_x_469) ;  /* 0x00000000000c0947 */ /* 0x000fea0003800000 */
[----:B0-----:R-:W-:-:S06]  /*0240*/  IMAD.WIDE R4, RZ, 0x4, R22 ;  /* 0x00000004ff047825 */ /* 0x001fcc00078e0216 */
[----:B------:R0:W5:Y:S01]  /*0250*/  LDG.E R5, desc[UR6][R4.64] ;  /* 0x0000000604057981 */ /* 0x000162000c1e1900 */
[----:B------:R-:W-:Y:S05]  /*0260*/  BRA `(.L_x_470) ;  /* 0x00000000001c7947 */ /* 0x000fea0003800000 */
.L_x_469:
[----:B0-----:R-:W-:-:S05]  /*0270*/  IMAD.WIDE R4, R25, 0x4, R22 ;  /* 0x0000000419047825 */ /* 0x001fca00078e0216 */
[----:B------:R-:W2:Y:S04]  /*0280*/  LDG.E R6, desc[UR6][R4.64] ;  /* 0x0000000604067981 */ /* 0x000ea8000c1e1900 */
[----:B------:R-:W2:Y:S02]  /*0290*/  LDG.E R7, desc[UR6][R4.64+-0x4] ;  /* 0xfffffc0604077981 */ /* 0x000ea4000c1e1900 */
[----:B--2---:R-:W-:-:S13]  /*02a0*/  ISETP.NE.AND P0, PT, R6, R7, PT ;  /* 0x000000070600720c */ /* 0x004fda0003f05270 */
[----:B------:R-:W-:Y:S05]  /*02b0*/  @!P0 BREAK.RELIABLE B1 ;  /* 0x0000000000018942 */ /* 0x000fea0003800100 */
[----:B------:R-:W-:Y:S05]  /*02c0*/  @!P0 BRA `(.L_x_471) ;  /* 0x0000000000108947 */ /* 0x000fea0003800000 */
[----:B------:R-:W-:-:S07]  /*02d0*/  MOV R5, R6 ;  /* 0x0000000600057202 */ /* 0x000fce0000000f00 */
.L_x_470:
[----:B------:R-:W-:Y:S05]  /*02e0*/  BSYNC.RELIABLE B1 ;  /* 0x0000000000017941 */ /* 0x000fea0003800100 */
.L_x_468:
[----:B0----5:R-:W-:-:S05]  /*02f0*/  IMAD.WIDE.U32 R4, R5, 0x4, R18 ;  /* 0x0000000405047825 */ /* 0x021fca00078e0012 */
[----:B------:R0:W-:Y:S02]  /*0300*/  STG.E desc[UR6][R4.64], R25 ;  /* 0x0000001904007986 */ /* 0x0001e4000c101906 */
.L_x_471:
[----:B------:R-:W-:Y:S05]  /*0310*/  BSYNC.RECONVERGENT B0 ;  /* 0x0000000000007941 */ /* 0x000fea0003800200 */
.L_x_467:
[----:B------:R-:W-:Y:S02]  /*0320*/  IADD3 R0, PT, PT, R0, 0x1, RZ ;  /* 0x0000000100007810 */ /* 0x000fe40007ffe0ff */
[----:B0-----:R-:W-:Y:S02]  /*0330*/  IADD3 R25, PT, PT, R25, UR4, RZ ;  /* 0x0000000419197c10 */ /* 0x001fe4000fffe0ff */
[----:B------:R-:W-:Y:S02]  /*0340*/  ISETP.GE.AND P0, PT, R0, UR9, PT ;  /* 0x0000000900007c0c */ /* 0x000fe4000bf06270 */
[----:B------:R-:W-:-:S13]  /*0350*/  ISETP.LT.AND P1, PT, R25, UR8, PT ;  /* 0x0000000819007c0c */ /* 0x000fda000bf21270 */
[----:B------:R-:W-:Y:S05]  /*0360*/  @!P0 BRA P1, `(.L_x_472) ;  /* 0xfffffffc007c8947 */ /* 0x000fea000083ffff */
[----:B------:R-:W-:Y:S05]  /*0370*/  EXIT ;  /* 0x000000000000794d */ /* 0x000fea0003800000 */
.L_x_473:
        /* <DEDUP_REMOVED lines=16> */
.L_x_520:


//--------------------- .text._Z13InitCellStartPii --------------------------
	.section	.text._Z13InitCellStartPii,"ax",@progbits
	.align	128
        .global         _Z13InitCellStartPii
        .type           _Z13InitCellStartPii,@function
        .size           _Z13InitCellStartPii,(.L_x_521 - _Z13InitCellStartPii)
        .other          _Z13InitCellStartPii,@"STO_CUDA_ENTRY STV_DEFAULT"
_Z13InitCellStartPii:
.text._Z13InitCellStartPii:
[----:B------:R-:W-:Y:S01]  /*0000*/  LDC R1, c[0x0][0x37c] ;  /* 0x0000df00ff017b82 */ /* 0x000fe20000000800 */
[----:B------:R-:W0:Y:S07]  /*0010*/  S2R R0, SR_TID.X ;  /* 0x0000000000007919 */ /* 0x000e2e0000002100 */
[----:B------:R-:W1:Y:S01]  /*0020*/  S2UR UR4, SR_CTAID.X ;  /* 0x00000000000479c3 */ /* 0x000e620000002500 */
[----:B------:R-:W1:Y:S07]  /*0030*/  LDCU UR5, c[0x0][0x360] ;  /* 0x00006c00ff0577ac */ /* 0x000e6e0008000800 */
[----:B------:R-:W0:Y:S01]  /*0040*/  LDC R7, c[0x0][0x388] ;  /* 0x0000e200ff077b82 */ /* 0x000e220000000800 */
[----:B-1----:R-:W-:-:S06]  /*0050*/  UIMAD UR4, UR5, UR4, URZ ;  /* 0x00000004050472a4 */ /* 0x002fcc000f8e02ff */
[----:B0-----:R-:W-:-:S05]  /*0060*/  IMAD R0, R7, UR4, R0 ;  /* 0x0000000407007c24 */ /* 0x001fca000f8e0200 */
[----:B------:R-:W-:-:S04]  /*0070*/  ISETP.GT.AND P0, PT, R0, 0xffffff, PT ;  /* 0x00ffffff0000780c */ /* 0x000fc80003f04270 */
[----:B------:R-:W-:-:S13]  /*0080*/  ISETP.LT.OR P0, PT, R7, 0x1, P0 ;  /* 0x000000010700780c */ /* 0x000fda0000701670 */
[----:B------:R-:W-:Y:S05]  /*0090*/  @P0 EXIT ;  /* 0x000000000000094d */ /* 0x000fea0003800000 */
[----:B------:R-:W0:Y:S01]  /*00a0*/  LDC.64 R4, c[0x0][0x380] ;  /* 0x0000e000ff047b82 */ /* 0x000e220000000a00 */
[----:B------:R-:W1:Y:S01]  /*00b0*/  LDCU UR4, c[0x0][0x370] ;  /* 0x00006e00ff0477ac */ /* 0x000e620008000800 */
[----:B------:R-:W-:Y:S02]  /*00c0*/  IMAD.MOV.U32 R6, RZ, RZ, RZ ;  /* 0x000000ffff067224 */ /* 0x000fe400078e00ff */
[----:B------:R-:W-:Y:S01]  /*00d0*/  IMAD.MOV.U32 R9, RZ, RZ, -0x1 ;  /* 0xffffffffff097424 */ /* 0x000fe200078e00ff */
[----:B------:R-:W2:Y:S01]  /*00e0*/  LDCU.64 UR6, c[0x0][0x358] ;  /* 0x00006b00ff0677ac */ /* 0x000ea20008000a00 */
[----:B-1----:R-:W-:-:S12]  /*00f0*/  UIMAD UR4, UR5, UR4, URZ ;  /* 0x00000004050472a4 */ /* 0x002fd8000f8e02ff */
.L_x_474:
[----:B0-----:R-:W-:Y:S01]  /*0100*/  IMAD.WIDE R2, R0, 0x4, R4 ;  /* 0x0000000400027825 */ /* 0x001fe200078e0204 */
[----:B------:R-:W-:-:S03]  /*0110*/  IADD3 R6, PT, PT, R6, 0x1, RZ ;  /* 0x0000000106067810 */ /* 0x000fc60007ffe0ff */
[----:B------:R-:W-:Y:S01]  /*0120*/  VIADD R0, R0, UR4 ;  /* 0x0000000400007c36 */ /* 0x000fe20008000000 */
[----:B--2---:R1:W-:Y:S01]  /*0130*/  STG.E desc[UR6][R2.64], R9 ;  /* 0x0000000902007986 */ /* 0x0043e2000c101906 */
[----:B------:R-:W-:-:S03]  /*0140*/  ISETP.GE.AND P0, PT, R6, R7, PT ;  /* 0x000000070600720c */ /* 0x000fc60003f06270 */
[----:B------:R-:W-:-:S13]  /*0150*/  ISETP.LT.AND P1, PT, R0, 0x1000000, PT ;  /* 0x010000000000780c */ /* 0x000fda0003f21270 */
[----:B-1----:R-:W-:Y:S05]  /*0160*/  @!P0 BRA P1, `(.L_x_474) ;  /* 0xfffffffc00e48947 */ /* 0x002fea000083ffff */
[----:B------:R-:W-:Y:S05]  /*0170*/  EXIT ;  /* 0x000000000000794d */ /* 0x000fea0003800000 */
.L_x_475:
        /* <DEDUP_REMOVED lines=16> */
.L_x_521:


//--------------------- .text._Z16InitialiseDeviceP6float4S0_PjS1_S1_S1_ii --------------------------
	.section	.text._Z16InitialiseDeviceP6float4S0_PjS1_S1_S1_ii,"ax",@progbits
	.align	128
        .global         _Z16InitialiseDeviceP6float4S0_PjS1_S1_S1_ii
        .type           _Z16InitialiseDeviceP6float4S0_PjS1_S1_S1_ii,@function
        .size           _Z16InitialiseDeviceP6float4S0_PjS1_S1_S1_ii,(.L_x_506 - _Z16InitialiseDeviceP6float4S0_PjS1_S1_S1_ii)
        .other          _Z16InitialiseDeviceP6float4S0_PjS1_S1_S1_ii,@"STO_CUDA_ENTRY STV_DEFAULT"
_Z16InitialiseDeviceP6float4S0_PjS1_S1_S1_ii:
.text._Z16InitialiseDeviceP6float4S0_PjS1_S1_S1_ii:
        /* <DEDUP_REMOVED lines=19> */
[----:B------:R-:W0:Y:S08]  /*0130*/  LDC.64 R10, c[0x0][0x3a0] ;  /* 0x0000e800ff0a7b82 */ /* 0x000e300000000a00 */
[----:B--2-4-:R-:W0:Y:S02]  /*0140*/  LDC.64 R8, c[0x0][0x3a8] ;  /* 0x0000ea00ff087b82 */ /* 0x014e240000000a00 */
.L_x_482:
[----:B0-----:R-:W-:-:S06]  /*0150*/  IMAD.WIDE R4, R21, 0x10, R18 ;  /* 0x0000001015047825 */ /* 0x001fcc00078e0212 */
[----:B------:R-:W2:Y:S01]  /*0160*/  LDG.E.128 R4, desc[UR6][R4.64] ;  /* 0x0000000604047981 */ /* 0x000ea2000c1e1d00 */
        /* <DEDUP_REMOVED lines=11> */
[----:B-1-3--:R-:W-:Y:S05]  /*0220*/  CALL.REL.NOINC `($__internal_11_$__cuda_sm3x_div_rn_noftz_f32_slowpath) ;  /* 0x0000000000c87944 */ /* 0x00afea0003c00000 */
[----:B------:R-:W-:-:S07]  /*0230*/  IMAD.MOV.U32 R24, RZ, RZ, R3 ;  /* 0x000000ffff187224 */ /* 0x000fce00078e0003 */
.L_x_477:
[----:B------:R-:W-:Y:S05]  /*0240*/  BSYNC.RECONVERGENT B0 ;  /* 0x0000000000007941 */ /* 0x000fea0003800200 */
.L_x_476:
[----:B------:R-:W-:Y:S01]  /*0250*/  HFMA2 R3, -RZ, RZ, 1.666015625, -0.052093505859375 ;  /* 0x3eaaaaabff037431 */ /* 0x000fe200000001ff */
[----:B------:R-:W0:Y:S01]  /*0260*/  FCHK P0, R5, 3 ;  /* 0x4040000005007902 */ /* 0x000e220000000000 */
[----:B------:R-:W-:Y:S07]  /*0270*/  BSSY.RECONVERGENT B0, `(.L_x_478) ;  /* 0x000000c000007945 */ /* 0x000fee0003800200 */
[----:B------:R-:W2:Y:S01]  /*0280*/  F2I.TRUNC.NTZ R24, R24 ;  /* 0x0000001800187305 */ /* 0x000ea2000020f100 */
[----:B------:R-:W-:-:S04]  /*0290*/  FFMA R0, R3, -R20, 1 ;  /* 0x3f80000003007423 */ /* 0x000fc80000000814 */
[----:B------:R-:W-:-:S04]  /*02a0*/  FFMA R7, R0, R3, 0.3333333432674407959 ;  /* 0x3eaaaaab00077423 */ /* 0x000fc80000000003 */
[----:B------:R-:W-:-:S04]  /*02b0*/  FFMA R0, R5, R7, RZ ;  /* 0x0000000705007223 */ /* 0x000fc800000000ff */
[----:B------:R-:W-:-:S04]  /*02c0*/  FFMA R3, R0, -3, R5 ;  /* 0xc040000000037823 */ /* 0x000fc80000000005 */
[----:B------:R-:W-:Y:S01]  /*02d0*/  FFMA R0, R7, R3, R0 ;  /* 0x0000000307007223 */ /* 0x000fe20000000000 */
[----:B0-2---:R-:W-:Y:S06]  /*02e0*/  @!P0 BRA `(.L_x_479) ;  /* 0x0000000000108947 */ /* 0x005fec0003800000 */
[----:B------:R-:W-:Y:S01]  /*02f0*/  IMAD.MOV.U32 R4, RZ, RZ, R5 ;  /* 0x000000ffff047224 */ /* 0x000fe200078e0005 */
[----:B------:R-:W-:-:S07]  /*0300*/  MOV R22, 0x320 ;  /* 0x0000032000167802 */ /* 0x000fce0000000f00 */
[----:B-1-3--:R-:W-:Y:S05]  /*0310*/  CALL.REL.NOINC `($__internal_11_$__cuda_sm3x_div_rn_noftz_f32_slowpath) ;  /* 0x00000000008c7944 */ /* 0x00afea0003c00000 */
[----:B------:R-:W-:-:S07]  /*0320*/  IMAD.MOV.U32 R0, RZ, RZ, R3 ;  /* 0x000000ffff007224 */ /* 0x000fce00078e0003 */
.L_x_479:
[----:B------:R-:W-:Y:S05]  /*0330*/  BSYNC.RECONVERGENT B0 ;  /* 0x0000000000007941 */ /* 0x000fea0003800200 */
.L_x_478:
[----:B------:R-:W-:Y:S01]  /*0340*/  IMAD.MOV.U32 R5, RZ, RZ, 0x3eaaaaab ;  /* 0x3eaaaaabff057424 */ /* 0x000fe200078e00ff */
[----:B------:R-:W-:Y:S01]  /*0350*/  FCHK P0, R6, 3 ;  /* 0x4040000006007902 */ /* 0x000fe20000000000 */
[----:B------:R-:W-:Y:S02]  /*0360*/  BSSY.RECONVERGENT B0, `(.L_x_480) ;  /* 0x000000c000007945 */ /* 0x000fe40003800200 */
[----:B------:R-:W-:-:S04]  /*0370*/  FFMA R4, R5, -R20, 1 ;  /* 0x3f80000005047423 */ /* 0x000fc80000000814 */
[----:B------:R-:W-:Y:S01]  /*0380*/  FFMA R22, R4, R5, 0.3333333432674407959 ;  /* 0x3eaaaaab04167423 */ /* 0x000fe20000000005 */
[----:B------:R-:W0:Y:S03]  /*0390*/  F2I.TRUNC.NTZ R3, R0 ;  /* 0x0000000000037305 */ /* 0x000e26000020f100 */
[----:B------:R-:W-:-:S04]  /*03a0*/  FFMA R5, R6, R22, RZ ;  /* 0x0000001606057223 */ /* 0x000fc800000000ff */
[----:B------:R-:W-:Y:S01]  /*03b0*/  FFMA R4, R5, -3, R6 ;  /* 0xc040000005047823 */ /* 0x000fe20000000006 */
[----:B0-----:R-:W-:-:S03]  /*03c0*/  LEA R24, R24, R3, 0x8 ;  /* 0x0000000318187211 */ /* 0x001fc600078e40ff */
[----:B------:R-:W-:Y:S01]  /*03d0*/  FFMA R3, R22, R4, R5 ;  /* 0x0000000416037223 */ /* 0x000fe20000000005 */
[----:B------:R-:W-:Y:S06]  /*03e0*/  @!P0 BRA `(.L_x_481) ;  /* 0x00000000000c8947 */ /* 0x000fec0003800000 */
[----:B------:R-:W-:Y:S01]  /*03f0*/  IMAD.MOV.U32 R4, RZ, RZ, R6 ;  /* 0x000000ffff047224 */ /* 0x000fe200078e0006 */
[----:B------:R-:W-:-:S07]  /*0400*/  MOV R22, 0x420 ;  /* 0x0000042000167802 */ /* 0x000fce0000000f00 */
[----:B-1-3--:R-:W-:Y:S05]  /*0410*/  CALL.REL.NOINC `($__internal_11_$__cuda_sm3x_div_rn_noftz_f32_slowpath) ;  /* 0x00000000004c7944 */ /* 0x00afea0003c00000 */
.L_x_481:
[----:B------:R-:W-:Y:S05]  /*0420*/  BSYNC.RECONVERGENT B0 ;  /* 0x0000000000007941 */ /* 0x000fea0003800200 */
.L_x_480:
[----:B------:R-:W0:Y:S01]  /*0430*/  F2I.TRUNC.NTZ R3, R3 ;  /* 0x0000000300037305 */ /* 0x000e22000020f100 */
[----:B------:R-:W-:-:S04]  /*0440*/  IMAD.WIDE R4, R21, 0x4, R14 ;  /* 0x0000000415047825 */ /* 0x000fc800078e020e */
[----:B-1----:R-:W-:-:S04]  /*0450*/  IMAD.WIDE R6, R21, 0x4, R12 ;  /* 0x0000000415067825 */ /* 0x002fc800078e020c */
[----:B------:R-:W-:-:S04]  /*0460*/  IMAD.WIDE R22, R21, 0x4, R10 ;  /* 0x0000000415167825 */ /* 0x000fc800078e020a */
[----:B---3--:R-:W-:-:S04]  /*0470*/  IMAD.WIDE R26, R21, 0x10, R16 ;  /* 0x00000010151a7825 */ /* 0x008fc800078e0210 */
[----:B0-----:R-:W-:Y:S02]  /*0480*/  IMAD.U32 R29, R24, 0x100, R3 ;  /* 0x00000100181d7824 */ /* 0x001fe400078e0003 */
[----:B------:R-:W-:-:S03]  /*0490*/  IMAD.WIDE R24, R21, 0x4, R8 ;  /* 0x0000000415187825 */ /* 0x000fc600078e0208 */
[----:B------:R-:W-:Y:S01]  /*04a0*/  STG.E desc[UR6][R4.64], R29 ;  /* 0x0000001d04007986 */ /* 0x000fe2000c101906 */
[----:B------:R-:W-:-:S03]  /*04b0*/  VIADD R2, R2, 0x1 ;  /* 0x0000000102027836 */ /* 0x000fc60000000000 */
[----:B------:R-:W-:Y:S02]  /*04c0*/  STG.E desc[UR6][R6.64], R21 ;  /* 0x0000001506007986 */ /* 0x000fe4000c101906 */
[----:B------:R-:W-:Y:S02]  /*04d0*/  ISETP.GE.AND P0, PT, R2, UR9, PT ;  /* 0x0000000902007c0c */ /* 0x000fe4000bf06270 */
[----:B------:R-:W-:Y:S04]  /*04e0*/  STG.E desc[UR6][R22.64], R21 ;  /* 0x0000001516007986 */ /* 0x000fe8000c101906 */
[----:B------:R0:W-:Y:S04]  /*04f0*/  STG.E desc[UR6][R24.64], R21 ;  /* 0x0000001518007986 */ /* 0x0001e8000c101906 */
[----:B------:R2:W-:Y:S01]  /*0500*/  STG.E.128 desc[UR6][R26.64], RZ ;  /* 0x000000ff1a007986 */ /* 0x0005e2000c101d06 */
[----:B0-----:R-:W-:-:S04]  /*0510*/  IADD3 R21, PT, PT, R21, UR4, RZ ;  /* 0x0000000415157c10 */ /* 0x001fc8000fffe0ff */
[----:B------:R-:W-:-:S13]  /*0520*/  ISETP.LT.AND P1, PT, R21, UR8, PT ;  /* 0x0000000815007c0c */ /* 0x000fda000bf21270 */
[----:B--2---:R-:W-:Y:S05]  /*0530*/  @!P0 BRA P1, `(.L_x_482) ;  /* 0xfffffffc00048947 */ /* 0x004fea000083ffff */
[----:B------:R-:W-:Y:S05]  /*0540*/  EXIT ;  /* 0x000000000000794d */ /* 0x000fea0003800000 */
        .weak           $__internal_11_$__cuda_sm3x_div_rn_noftz_f32_slowpath
        .type           $__internal_11_$__cuda_sm3x_div_rn_noftz_f32_slowpath,@function
        .size           $__internal_11_$__cuda_sm3x_div_rn_noftz_f32_slowpath,(.L_x_506 - $__internal_11_$__cuda_sm3x_div_rn_noftz_f32_slowpath)
$__internal_11_$__cuda_sm3x_div_rn_noftz_f32_slowpath:
[----:B------:R-:W-:Y:S01]  /*0550*/  SHF.R.U32.HI R7, RZ, 0x17, R20 ;  /* 0x00000017ff077819 */ /* 0x000fe20000011614 */
[----:B------:R-:W-:Y:S01]  /*0560*/  BSSY.RECONVERGENT B1, `(.L_x_483) ;  /* 0x0000065000017945 */ /* 0x000fe20003800200 */
[--C-:B------:R-:W-:Y:S01]  /*0570*/  SHF.R.U32.HI R0, RZ, 0x17, R4.reuse ;  /* 0x00000017ff007819 */ /* 0x100fe20000011604 */
[----:B------:R-:W-:Y:S01]  /*0580*/  IMAD.MOV.U32 R25, RZ, RZ, R4 ;  /* 0x000000ffff197224 */ /* 0x000fe200078e0004 */
[----:B------:R-:W-:Y:S02]  /*0590*/  LOP3.LUT R7, R7, 0xff, RZ, 0xc0, !PT ;  /* 0x000000ff07077812 */ /* 0x000fe400078ec0ff */
[----:B------:R-:W-:Y:S02]  /*05a0*/  LOP3.LUT R0, R0, 0xff, RZ, 0xc0, !PT ;  /* 0x000000ff00007812 */ /* 0x000fe400078ec0ff */
[----:B------:R-:W-:Y:S01]  /*05b0*/  MOV R26, 0x40400000 ;  /* 0x40400000001a7802 */ /* 0x000fe20000000f00 */
[----:B------:R-:W-:Y:S02]  /*05c0*/  VIADD R27, R7, 0xffffffff ;  /* 0xffffffff071b7836 */ /* 0x000fe40000000000 */
[----:B------:R-:W-:-:S03]  /*05d0*/  VIADD R28, R0, 0xffffffff ;  /* 0xffffffff001c7836 */ /* 0x000fc60000000000 */
        /* <DEDUP_REMOVED lines=28> */
.L_x_484:
[----:B------:R-:W-:Y:S01]  /*07a0*/  LEA R3, R7, 0xc0800000, 0x17 ;  /* 0xc080000007037811 */ /* 0x000fe200078eb8ff */
[----:B------:R-:W-:Y:S01]  /*07b0*/  VIADD R4, R0, 0xffffff81 ;  /* 0xffffff8100047836 */ /* 0x000fe20000000000 */
[----:B------:R-:W-:Y:S03]  /*07c0*/  BSSY.RECONVERGENT B2, `(.L_x_489) ;  /* 0x0000035000027945 */ /* 0x000fe60003800200 */
[----:B------:R-:W-:Y:S02]  /*07d0*/  IMAD.IADD R27, R26, 0x1, -R3 ;  /* 0x000000011a1b7824 */ /* 0x000fe400078e0a03 */
[----:B------:R-:W-:Y:S02]  /*07e0*/  IMAD R0, R4, -0x800000, R25 ;  /* 0xff80000004007824 */ /* 0x000fe400078e0219 */
[----:B------:R-:W0:Y:S01]  /*07f0*/  MUFU.RCP R26, R27 ;  /* 0x0000001b001a7308 */ /* 0x000e220000001000 */
[----:B------:R-:W-:-:S04]  /*0800*/  FADD.FTZ R3, -R27, -RZ ;  /* 0x800000ff1b037221 */ /* 0x000fc80000010100 */
[----:B0-----:R-:W-:-:S04]  /*0810*/  FFMA R29, R26, R3, 1 ;  /* 0x3f8000001a1d7423 */ /* 0x001fc80000000003 */
[----:B------:R-:W-:-:S04]  /*0820*/  FFMA R26, R26, R29, R26 ;  /* 0x0000001d1a1a7223 */ /* 0x000fc8000000001a */
[----:B------:R-:W-:-:S04]  /*0830*/  FFMA R25, R0, R26, RZ ;  /* 0x0000001a00197223 */ /* 0x000fc800000000ff */
[----:B------:R-:W-:-:S04]  /*0840*/  FFMA R28, R3, R25, R0 ;  /* 0x00000019031c7223 */ /* 0x000fc80000000000 */
[----:B------:R-:W-:Y:S01]  /*0850*/  FFMA R25, R26, R28, R25 ;  /* 0x0000001c1a197223 */ /* 0x000fe20000000019 */
[----:B------:R-:W-:-:S03]  /*0860*/  IADD3 R28, PT, PT, R4, 0x7f, -R7 ;  /* 0x0000007f041c7810 */ /* 0x000fc60007ffe807 */
[----:B------:R-:W-:Y:S01]  /*0870*/  FFMA R0, R3, R25, R0 ;  /* 0x0000001903007223 */ /* 0x000fe20000000000 */
[----:B------:R-:W-:-:S03]  /*0880*/  IADD3 R28, PT, PT, R28, R23, RZ ;  /* 0x000000171c1c7210 */ /* 0x000fc60007ffe0ff */
        /* <DEDUP_REMOVED lines=36> */
.L_x_491:
[----:B------:R-:W-:-:S04]  /*0ad0*/  LOP3.LUT R3, R3, 0x80000000, RZ, 0xc0, !PT ;  /* 0x8000000003037812 */ /* 0x000fc800078ec0ff */
[----:B------:R-:W-:Y:S01]  /*0ae0*/  LOP3.LUT R3, R3, 0x7f800000, RZ, 0xfc, !PT ;  /* 0x7f80000003037812 */ /* 0x000fe200078efcff */
[----:B------:R-:W-:Y:S06]  /*0af0*/  BRA `(.L_x_492) ;  /* 0x0000000000047947 */ /* 0x000fec0003800000 */
.L_x_490:
[----:B------:R-:W-:-:S07]  /*0b00*/  LEA R3, R28, R3, 0x17 ;  /* 0x000000031c037211 */ /* 0x000fce00078eb8ff */
.L_x_492:
[----:B------:R-:W-:Y:S05]  /*0b10*/  BSYNC.RECONVERGENT B2 ;  /* 0x0000000000027941 */ /* 0x000fea0003800200 */
.L_x_489:
[----:B------:R-:W-:Y:S05]  /*0b20*/  BRA `(.L_x_493) ;  /* 0x0000000000207947 */ /* 0x000fea0003800000 */
.L_x_488:
[----:B------:R-:W-:-:S04]  /*0b30*/  LOP3.LUT R3, R26, 0x80000000, R25, 0x48, !PT ;  /* 0x800000001a037812 */ /* 0x000fc800078e4819 */
[----:B------:R-:W-:Y:S01]  /*0b40*/  LOP3.LUT R3, R3, 0x7f800000, RZ, 0xfc, !PT ;  /* 0x7f80000003037812 */ /* 0x000fe200078efcff */
[----:B------:R-:W-:Y:S06]  /*0b50*/  BRA `(.L_x_493) ;  /* 0x0000000000147947 */ /* 0x000fec0003800000 */
.L_x_487:
[----:B------:R-:W-:Y:S01]  /*0b60*/  LOP3.LUT R3, R26, 0x80000000, R25, 0x48, !PT ;  /* 0x800000001a037812 */ /* 0x000fe200078e4819 */
[----:B------:R-:W-:Y:S06]  /*0b70*/  BRA `(.L_x_493) ;  /* 0x00000000000c7947 */ /* 0x000fec0003800000 */
.L_x_486:
[----:B------:R-:W0:Y:S01]  /*0b80*/  MUFU.RSQ R3, -QNAN ;  /* 0xffc0000000037908 */ /* 0x000e220000001400 */
[----:B------:R-:W-:Y:S05]  /*0b90*/  BRA `(.L_x_493) ;  /* 0x0000000000047947 */ /* 0x000fea0003800000 */
.L_x_485:
[----:B------:R-:W-:-:S07]  /*0ba0*/  FADD.FTZ R3, R4, R3 ;  /* 0x0000000304037221 */ /* 0x000fce0000010000 */
.L_x_493:
[----:B------:R-:W-:Y:S05]  /*0bb0*/  BSYNC.RECONVERGENT B1 ;  /* 0x0000000000017941 */ /* 0x000fea0003800200 */
.L_x_483:
[----:B------:R-:W-:-:S04]  /*0bc0*/  IMAD.MOV.U32 R23, RZ, RZ, 0x0 ;  /* 0x00000000ff177424 */ /* 0x000fc800078e00ff */
[----:B0-----:R-:W-:Y:S05]  /*0bd0*/  RET.REL.NODEC R22 `(_Z16InitialiseDeviceP6float4S0_PjS1_S1_S1_ii) ;  /* 0xfffffff416087950 */ /* 0x001fea0003c3ffff */
.L_x_494:
        /* <DEDUP_REMOVED lines=10> */
.L_x_506:


//--------------------- .nv.global.init           --------------------------
	.section	.nv.global.init,"aw",@progbits
.nv.global.init:
	.type		$str$2,@object
	.size		$str$2,(.L_45 - $str$2)
$str$2:
        /*0000*/ 	.byte	0x25, 0x64, 0x2c, 0x25, 0x64, 0x20, 0x73, 0x65, 0x70, 0x61, 0x72, 0x61, 0x74, 0x65, 0x64, 0x20
        /*0010*/ 	.byte	0x62, 0x79, 0x20, 0x25, 0x66, 0x20, 0x28, 0x78, 0x31, 0x2c, 0x79, 0x31, 0x2c, 0x7a, 0x31, 0x3d
        /*0020*/ 	.byte	0x25, 0x66, 0x2c, 0x25, 0x66, 0x2c, 0x25, 0x66, 0x20, 0x78, 0x32, 0x2c, 0x79, 0x32, 0x2c, 0x7a
        /*0030*/ 	.byte	0x32, 0x3d, 0x25, 0x66, 0x2c, 0x25, 0x66, 0x2c, 0x25, 0x66, 0x20, 0x66, 0x6f, 0x72, 0x63, 0x65
        /*0040*/ 	.byte	0x3d, 0x25, 0x66, 0x2c, 0x25, 0x66, 0x2c, 0x25, 0x66, 0x29, 0x0a, 0x00
.L_45:


//--------------------- .nv.shared._ZN3cub18CUB_300001_SM_10006detail10radix_sort29DeviceRadixSortOnesweepKernelINS1_5radix10policy_hubIjjyE10Policy1000ELNS0_9SortOrderE0EjjyiiNS1_21identity_decomposer_tEEEvPT5_SB_PT3_PKSC_PT1_PKSG_PT2_PKSK_T4_iiT6_ --------------------------
	.section	.nv.shared._ZN3cub18CUB_300001_SM_10006detail10radix_sort29DeviceRadixSortOnesweepKernelINS1_5radix10policy_hubIjjyE10Policy1000ELNS0_9SortOrderE0EjjyiiNS1_21identity_decomposer_tEEEvPT5_SB_PT3_PKSC_PT1_PKSG_PT2_PKSK_T4_iiT6_,"aw",@nobits
	.sectionflags	@""
	.align	16
.nv.shared._ZN3cub18CUB_300001_SM_10006detail10radix_sort29DeviceRadixSortOnesweepKernelINS1_5radix10policy_hubIjjyE10Policy1000ELNS0_9SortOrderE0EjjyiiNS1_21identity_decomposer_tEEEvPT5_SB_PT3_PKSC_PT1_PKSG_PT2_PKSK_T4_iiT6_:
	.zero		29184


//--------------------- .nv.shared.reserved.0     --------------------------
	.section	.nv.shared.reserved.0,"aw",@nobits
	.weak		__nv_reservedSMEM_offset_0_alias
	.size		__nv_reservedSMEM_offset_0_alias, 0, 64
	.other		__nv_reservedSMEM_offset_0_alias,@"STO_CUDA_RESERVED_SHARED STV_DEFAULT"
__nv_reservedSMEM_offset_0_alias:
	.zero		0
	.zero		64


//--------------------- .nv.global                --------------------------
	.section	.nv.global,"aw",@nobits
.nv.global:
	.type		_ZN34_INTERNAL_4f7350d2_4_k_cu_3937fdce6thrust24THRUST_300001_SM_1000_NS12placeholders2_8E,@object
	.size		_ZN34_INTERNAL_4f7350d2_4_k_cu_3937fdce6thrust24THRUST_300001_SM_1000_NS12placeholders2_8E,(_ZN34_INTERNAL_4f7350d2_4_k_cu_3937fdce4cuda3std3__436_GLOBAL__N__4f7350d2_4_k_cu_3937fdce6ignoreE - _ZN34_INTERNAL_4f7350d2_4_k_cu_3937fdce6thrust24THRUST_300001_SM_1000_NS12placeholders2_8E)
_ZN34_INTERNAL_4f7350d2_4_k_cu_3937fdce6thrust24THRUST_300001_SM_1000_NS12placeholders2_8E:
	.zero		1
	.type		_ZN34_INTERNAL_4f7350d2_4_k_cu_3937fdce4cuda3std3__436_GLOBAL__N__4f7350d2_4_k_cu_3937fdce6ignoreE,@object
	.size		_ZN34_INTERNAL_4f7350d2_4_k_cu_3937fdce4cuda3std3__436_GLOBAL__N__4f7350d2_4_k_cu_3937fdce6ignoreE,(_ZN34_INTERNAL_4f7350d2_4_k_cu_3937fdce4cuda3std6ranges3__45__cpo4dataE - _ZN34_INTERNAL_4f7350d2_4_k_cu_3937fdce4cuda3std3__436_GLOBAL__N__4f7350d2_4_k_cu_3937fdce6ignoreE)
_ZN34_INTERNAL_4f7350d2_4_k_cu_3937fdce4cuda3std3__436_GLOBAL__N__4f7350d2_4_k_cu_3937fdce6ignoreE:
	.zero		1
	.type		_ZN34_INTERNAL_4f7350d2_4_k_cu_3937fdce4cuda3std6ranges3__45__cpo4dataE,@object
	.size		_ZN34_INTERNAL_4f7350d2_4_k_cu_3937fdce4cuda3std6ranges3__45__cpo4dataE,(_ZN34_INTERNAL_4f7350d2_4_k_cu_3937fdce6thrust24THRUST_300001_SM_1000_NS6system3cpp3parE - _ZN34_INTERNAL_4f7350d2_4_k_cu_3937fdce4cuda3std6ranges3__45__cpo4dataE)
_ZN34_INTERNAL_4f7350d2_4_k_cu_3937fdce4cuda3std6ranges3__45__cpo4dataE:
	.zero		1
	.type		_ZN34_INTERNAL_4f7350d2_4_k_cu_3937fdce6thrust24THRUST_300001_SM_1000_NS6system3cpp3parE,@object
	.size		_ZN34_INTERNAL_4f7350d2_4_k_cu_3937fdce6thrust24THRUST_300001_SM_1000_NS6system3cpp3parE,(_ZN34_INTERNAL_4f7350d2_4_k_cu_3937fdce4cuda3std3__45__cpo5beginE - _ZN34_INTERNAL_4f7350d2_4_k_cu_3937fdce6thrust24THRUST_300001_SM_1000_NS6system3cpp3parE)
_ZN34_INTERNAL_4f7350d2_4_k_cu_3937fdce6thrust24THRUST_300001_SM_1000_NS6system3cpp3parE:
	.zero		1
	.type		_ZN34_INTERNAL_4f7350d2_4_k_cu_3937fdce4cuda3std3__45__cpo5beginE,@object
	.size		_ZN34_INTERNAL_4f7350d2_4_k_cu_3937fdce4cuda3std3__45__cpo5beginE,(_ZN34_INTERNAL_4f7350d2_4_k_cu_3937fdce4cuda3std6ranges3__45__cpo5beginE - _ZN34_INTERNAL_4f7350d2_4_k_cu_3937fdce4cuda3std3__45__cpo5beginE)
_ZN34_INTERNAL_4f7350d2_4_k_cu_3937fdce4cuda3std3__45__cpo5beginE:
	.zero		1
	.type		_ZN34_INTERNAL_4f7350d2_4_k_cu_3937fdce4cuda3std6ranges3__45__cpo5beginE,@object
	.size		_ZN34_INTERNAL_4f7350d2_4_k_cu_3937fdce4cuda3std6ranges3__45__cpo5beginE,(_ZN34_INTERNAL_4f7350d2_4_k_cu_3937fdce6thrust24THRUST_300001_SM_1000_NS6deviceE - _ZN34_INTERNAL_4f7350d2_4_k_cu_3937fdce4cuda3std6ranges3__45__cpo5beginE)
_ZN34_INTERNAL_4f7350d2_4_k_cu_3937fdce4cuda3std6ranges3__45__cpo5beginE:
	.zero		1
	.type		_ZN34_INTERNAL_4f7350d2_4_k_cu_3937fdce6thrust24THRUST_300001_SM_1000_NS6deviceE,@object
	.size		_ZN34_INTERNAL_4f7350d2_4_k_cu_3937fdce6thrust24THRUST_300001_SM_1000_NS6deviceE,(_ZN34_INTERNAL_4f7350d2_4_k_cu_3937fdce4cuda3std3__47nulloptE - _ZN34_INTERNAL_4f7350d2_4_k_cu_3937fdce6thrust24THRUST_300001_SM_1000_NS6deviceE)
_ZN34_INTERNAL_4f7350d2_4_k_cu_3937fdce6thrust24THRUST_300001_SM_1000_NS6deviceE:
	.zero		1
	.type		_ZN34_INTERNAL_4f7350d2_4_k_cu_3937fdce4cuda3std3__47nulloptE,@object
	.size		_ZN34_INTERNAL_4f7350d2_4_k_cu_3937fdce4cuda3std3__47nulloptE,(_ZN34_INTERNAL_4f7350d2_4_k_cu_3937fdce4cuda3std6ranges3__45__cpo8distanceE - _ZN34_INTERNAL_4f7350d2_4_k_cu_3937fdce4cuda3std3__47nulloptE)
_ZN34_INTERNAL_4f7350d2_4_k_cu_3937fdce4cuda3std3__47nulloptE:
	.zero		1
	.type		_ZN34_INTERNAL_4f7350d2_4_k_cu_3937fdce4cuda3std6ranges3__45__cpo8distanceE,@object
	.size		_ZN34_INTERNAL_4f7350d2_4_k_cu_3937fdce4cuda3std6ranges3__45__cpo8distanceE,(_ZN34_INTERNAL_4f7350d2_4_k_cu_3937fdce6thrust24THRUST_300001_SM_1000_NS12placeholders2_4E - _ZN34_INTERNAL_4f7350d2_4_k_cu_3937fdce4cuda3std6ranges3__45__cpo8distanceE)
_ZN34_INTERNAL_4f7350d2_4_k_cu_3937fdce4cuda3std6ranges3__45__cpo8distanceE:
	.zero		1
	.type		_ZN34_INTERNAL_4f7350d2_4_k_cu_3937fdce6thrust24THRUST_300001_SM_1000_NS12placeholders2_4E,@object
	.size		_ZN34_INTERNAL_4f7350d2_4_k_cu_3937fdce6thrust24THRUST_300001_SM_1000_NS12placeholders2_4E,(_ZN34_INTERNAL_4f7350d2_4_k_cu_3937fdce4cuda3std3__45__cpo6rbeginE - _ZN34_INTERNAL_4f7350d2_4_k_cu_3937fdce6thrust24THRUST_300001_SM_1000_NS12placeholders2_4E)
_ZN34_INTERNAL_4f7350d2_4_k_cu_3937fdce6thrust24THRUST_300001_SM_1000_NS12placeholders2_4E:
	.zero		1
	.type		_ZN34_INTERNAL_4f7350d2_4_k_cu_3937fdce4cuda3std3__45__cpo6rbeginE,@object
	.size		_ZN34_INTERNAL_4f7350d2_4_k_cu_3937fdce4cuda3std3__45__cpo6rbeginE,(_ZN34_INTERNAL_4f7350d2_4_k_cu_3937fdce4cuda3std6ranges3__45__cpo7advanceE - _ZN34_INTERNAL_4f7350d2_4_k_cu_3937fdce4cuda3std3__45__cpo6rbeginE)
_ZN34_INTERNAL_4f7350d2_4_k_cu_3937fdce4cuda3std3__45__cpo6rbeginE:
	.zero		1
	.type		_ZN34_INTERNAL_4f7350d2_4_k_cu_3937fdce4cuda3std6ranges3__45__cpo7advanceE,@object
	.size		_ZN34_INTERNAL_4f7350d2_4_k_cu_3937fdce4cuda3std6ranges3__45__cpo7advanceE,(_ZN34_INTERNAL_4f7350d2_4_k_cu_3937fdce6thrust24THRUST_300001_SM_1000_NS12placeholders3_10E - _ZN34_INTERNAL_4f7350d2_4_k_cu_3937fdce4cuda3std6ranges3__45__cpo7advanceE)
_ZN34_INTERNAL_4f7350d2_4_k_cu_3937fdce4cuda3std6ranges3__45__cpo7advanceE:
	.zero		1
	.type		_ZN34_INTERNAL_4f7350d2_4_k_cu_3937fdce6thrust24THRUST_300001_SM_1000_NS12placeholders3_10E,@object
	.size		_ZN34_INTERNAL_4f7350d2_4_k_cu_3937fdce6thrust24THRUST_300001_SM_1000_NS12placeholders3_10E,(_ZN34_INTERNAL_4f7350d2_4_k_cu_3937fdce4cuda3std3__48in_placeE - _ZN34_INTERNAL_4f7350d2_4_k_cu_3937fdce6thrust24THRUST_300001_SM_1000_NS12placeholders3_10E)
_ZN34_INTERNAL_4f7350d2_4_k_cu_3937fdce6thrust24THRUST_300001_SM_1000_NS12placeholders3_10E:
	.zero		1
	.type		_ZN34_INTERNAL_4f7350d2_4_k_cu_3937fdce4cuda3std3__48in_placeE,@object
	.size		_ZN34_INTERNAL_4f7350d2_4_k_cu_3937fdce4cuda3std3__48in_placeE,(_ZN34_INTERNAL_4f7350d2_4_k_cu_3937fdce4cuda3std6ranges3__45__cpo4sizeE - _ZN34_INTERNAL_4f7350d2_4_k_cu_3937fdce4cuda3std3__48in_placeE)
_ZN34_INTERNAL_4f7350d2_4_k_cu_3937fdce4cuda3std3__48in_placeE:
	.zero		1
	.type		_ZN34_INTERNAL_4f7350d2_4_k_cu_3937fdce4cuda3std6ranges3__45__cpo4sizeE,@object
	.size		_ZN34_INTERNAL_4f7350d2_4_k_cu_3937fdce4cuda3std6ranges3__45__cpo4sizeE,(_ZN34_INTERNAL_4f7350d2_4_k_cu_3937fdce6thrust24THRUST_300001_SM_1000_NS12placeholders2_2E - _ZN34_INTERNAL_4f7350d2_4_k_cu_3937fdce4cuda3std6ranges3__45__cpo4sizeE)
_ZN34_INTERNAL_4f7350d2_4_k_cu_3937fdce4cuda3std6ranges3__45__cpo4sizeE:
	.zero		1
	.type		_ZN34_INTERNAL_4f7350d2_4_k_cu_3937fdce6thrust24THRUST_300001_SM_1000_NS12placeholders2_2E,@object
	.size		_ZN34_INTERNAL_4f7350d2_4_k_cu_3937fdce6thrust24THRUST_300001_SM_1000_NS12placeholders2_2E,(_ZN34_INTERNAL_4f7350d2_4_k_cu_3937fdce4cuda3std3__45__cpo6cbeginE - _ZN34_INTERNAL_4f7350d2_4_k_cu_3937fdce6thrust24THRUST_300001_SM_1000_NS12placeholders2_2E)
_ZN34_INTERNAL_4f7350d2_4_k_cu_3937fdce6thrust24THRUST_300001_SM_1000_NS12placeholders2_2E:
	.zero		1
	.type		_ZN34_INTERNAL_4f7350d2_4_k_cu_3937fdce4cuda3std3__45__cpo6cbeginE,@object
	.size		_ZN34_INTERNAL_4f7350d2_4_k_cu_3937fdce4cuda3std3__45__cpo6cbeginE,(_ZN34_INTERNAL_4f7350d2_4_k_cu_3937fdce4cuda3std6ranges3__45__cpo6cbeginE - _ZN34_INTERNAL_4f7350d2_4_k_cu_3937fdce4cuda3std3__45__cpo6cbeginE)
_ZN34_INTERNAL_4f7350d2_4_k_cu_3937fdce4cuda3std3__45__cpo6cbeginE:
	.zero		1
	.type		_ZN34_INTERNAL_4f7350d2_4_k_cu_3937fdce4cuda3std6ranges3__45__cpo6cbeginE,@object
	.size		_ZN34_INTERNAL_4f7350d2_4_k_cu_3937fdce4cuda3std6ranges3__45__cpo6cbeginE,(_ZN34_INTERNAL_4f7350d2_4_k_cu_3937fdce6thrust24THRUST_300001_SM_1000_NS12placeholders2_6E - _ZN34_INTERNAL_4f7350d2_4_k_cu_3937fdce4cuda3std6ranges3__45__cpo6cbeginE)
_ZN34_INTERNAL_4f7350d2_4_k_cu_3937fdce4cuda3std6ranges3__45__cpo6cbeginE:
	.zero		1
	.type		_ZN34_INTERNAL_4f7350d2_4_k_cu_3937fdce6thrust24THRUST_300001_SM_1000_NS12placeholders2_6E,@object
	.size		_ZN34_INTERNAL_4f7350d2_4_k_cu_3937fdce6thrust24THRUST_300001_SM_1000_NS12placeholders2_6E,(_ZN34_INTERNAL_4f7350d2_4_k_cu_3937fdce4cuda3std3__45__cpo7crbeginE - _ZN34_INTERNAL_4f7350d2_4_k_cu_3937fdce6thrust24THRUST_300001_SM_1000_NS12placeholders2_6E)
_ZN34_INTERNAL_4f7350d2_4_k_cu_3937fdce6thrust24THRUST_300001_SM_1000_NS12placeholders2_6E:
	.zero		1
	.type		_ZN34_INTERNAL_4f7350d2_4_k_cu_3937fdce4cuda3std3__45__cpo7crbeginE,@object
	.size		_ZN34_INTERNAL_4f7350d2_4_k_cu_3937fdce4cuda3std3__45__cpo7crbeginE,(_ZN34_INTERNAL_4f7350d2_4_k_cu_3937fdce4cuda3std6ranges3__45__cpo4nextE - _ZN34_INTERNAL_4f7350d2_4_k_cu_3937fdce4cuda3std3__45__cpo7crbeginE)
_ZN34_INTERNAL_4f7350d2_4_k_cu_3937fdce4cuda3std3__45__cpo7crbeginE:
	.zero		1
	.type		_ZN34_INTERNAL_4f7350d2_4_k_cu_3937fdce4cuda3std6ranges3__45__cpo4nextE,@object
	.size		_ZN34_INTERNAL_4f7350d2_4_k_cu_3937fdce4cuda3std6ranges3__45__cpo4nextE,(_ZN34_INTERNAL_4f7350d2_4_k_cu_3937fdce4cuda3std6ranges3__45__cpo4swapE - _ZN34_INTERNAL_4f7350d2_4_k_cu_3937fdce4cuda3std6ranges3__45__cpo4nextE)
_ZN34_INTERNAL_4f7350d2_4_k_cu_3937fdce4cuda3std6ranges3__45__cpo4nextE:
	.zero		1
	.type		_ZN34_INTERNAL_4f7350d2_4_k_cu_3937fdce4cuda3std6ranges3__45__cpo4swapE,@object
	.size		_ZN34_INTERNAL_4f7350d2_4_k_cu_3937fdce4cuda3std6ranges3__45__cpo4swapE,(_ZN34_INTERNAL_4f7350d2_4_k_cu_3937fdce6thrust24THRUST_300001_SM_1000_NS8cuda_cub10par_nosyncE - _ZN34_INTERNAL_4f7350d2_4_k_cu_3937fdce4cuda3std6ranges3__45__cpo4swapE)
_ZN34_INTERNAL_4f7350d2_4_k_cu_3937fdce4cuda3std6ranges3__45__cpo4swapE:
	.zero		1
	.type		_ZN34_INTERNAL_4f7350d2_4_k_cu_3937fdce6thrust24THRUST_300001_SM_1000_NS8cuda_cub10par_nosyncE,@object
	.size		_ZN34_INTERNAL_4f7350d2_4_k_cu_3937fdce6thrust24THRUST_300001_SM_1000_NS8cuda_cub10par_nosyncE,(_ZN34_INTERNAL_4f7350d2_4_k_cu_3937fdce6thrust24THRUST_300001_SM_1000_NS3seqE - _ZN34_INTERNAL_4f7350d2_4_k_cu_3937fdce6thrust24THRUST_300001_SM_1000_NS8cuda_cub10par_nosyncE)
_ZN34_INTERNAL_4f7350d2_4_k_cu_3937fdce6thrust24THRUST_300001_SM_1000_NS8cuda_cub10par_nosyncE:
	.zero		1
	.type		_ZN34_INTERNAL_4f7350d2_4_k_cu_3937fdce6thrust24THRUST_300001_SM_1000_NS3seqE,@object
	.size		_ZN34_INTERNAL_4f7350d2_4_k_cu_3937fdce6thrust24THRUST_300001_SM_1000_NS3seqE,(_ZN34_INTERNAL_4f7350d2_4_k_cu_3937fdce4cuda3std3__420unreachable_sentinelE - _ZN34_INTERNAL_4f7350d2_4_k_cu_3937fdce6thrust24THRUST_300001_SM_1000_NS3seqE)
_ZN34_INTERNAL_4f7350d2_4_k_cu_3937fdce6thrust24THRUST_300001_SM_1000_NS3seqE:
	.zero		1
	.type		_ZN34_INTERNAL_4f7350d2_4_k_cu_3937fdce4cuda3std3__420unreachable_sentinelE,@object
	.size		_ZN34_INTERNAL_4f7350d2_4_k_cu_3937fdce4cuda3std3__420unreachable_sentinelE,(_ZN34_INTERNAL_4f7350d2_4_k_cu_3937fdce4cuda3std6ranges3__45__cpo5ssizeE - _ZN34_INTERNAL_4f7350d2_4_k_cu_3937fdce4cuda3std3__420unreachable_sentinelE)
_ZN34_INTERNAL_4f7350d2_4_k_cu_3937fdce4cuda3std3__420unreachable_sentinelE:
	.zero		1
	.type		_ZN34_INTERNAL_4f7350d2_4_k_cu_3937fdce4cuda3std6ranges3__45__cpo5ssizeE,@object
	.size		_ZN34_INTERNAL_4f7350d2_4_k_cu_3937fdce4cuda3std6ranges3__45__cpo5ssizeE,(_ZN34_INTERNAL_4f7350d2_4_k_cu_3937fdce6thrust24THRUST_300001_SM_1000_NS12placeholders2_3E - _ZN34_INTERNAL_4f7350d2_4_k_cu_3937fdce4cuda3std6ranges3__45__cpo5ssizeE)
_ZN34_INTERNAL_4f7350d2_4_k_cu_3937fdce4cuda3std6ranges3__45__cpo5ssizeE:
	.zero		1
	.type		_ZN34_INTERNAL_4f7350d2_4_k_cu_3937fdce6thrust24THRUST_300001_SM_1000_NS12placeholders2_3E,@object
	.size		_ZN34_INTERNAL_4f7350d2_4_k_cu_3937fdce6thrust24THRUST_300001_SM_1000_NS12placeholders2_3E,(_ZN34_INTERNAL_4f7350d2_4_k_cu_3937fdce4cuda3std3__45__cpo4cendE - _ZN34_INTERNAL_4f7350d2_4_k_cu_3937fdce6thrust24THRUST_300001_SM_1000_NS12placeholders2_3E)
_ZN34_INTERNAL_4f7350d2_4_k_cu_3937fdce6thrust24THRUST_300001_SM_1000_NS12placeholders2_3E:
	.zero		1
	.type		_ZN34_INTERNAL_4f7350d2_4_k_cu_3937fdce4cuda3std3__45__cpo4cendE,@object
	.size		_ZN34_INTERNAL_4f7350d2_4_k_cu_3937fdce4cuda3std3__45__cpo4cendE,(_ZN34_INTERNAL_4f7350d2_4_k_cu_3937fdce4cuda3std6ranges3__45__cpo4cendE - _ZN34_INTERNAL_4f7350d2_4_k_cu_3937fdce4cuda3std3__45__cpo4cendE)
_ZN34_INTERNAL_4f7350d2_4_k_cu_3937fdce4cuda3std3__45__cpo4cendE:
	.zero		1
	.type		_ZN34_INTERNAL_4f7350d2_4_k_cu_3937fdce4cuda3std6ranges3__45__cpo4cendE,@object
	.size		_ZN34_INTERNAL_4f7350d2_4_k_cu_3937fdce4cuda3std6ranges3__45__cpo4cendE,(_ZN34_INTERNAL_4f7350d2_4_k_cu_3937fdce6thrust24THRUST_300001_SM_1000_NS12placeholders2_7E - _ZN34_INTERNAL_4f7350d2_4_k_cu_3937fdce4cuda3std6ranges3__45__cpo4cendE)
_ZN34_INTERNAL_4f7350d2_4_k_cu_3937fdce4cuda3std6ranges3__45__cpo4cendE:
	.zero		1
	.type		_ZN34_INTERNAL_4f7350d2_4_k_cu_3937fdce6thrust24THRUST_300001_SM_1000_NS12placeholders2_7E,@object
	.size		_ZN34_INTERNAL_4f7350d2_4_k_cu_3937fdce6thrust24THRUST_300001_SM_1000_NS12placeholders2_7E,(_ZN34_INTERNAL_4f7350d2_4_k_cu_3937fdce4cuda3std3__45__cpo5crendE - _ZN34_INTERNAL_4f7350d2_4_k_cu_3937fdce6thrust24THRUST_300001_SM_1000_NS12placeholders2_7E)
_ZN34_INTERNAL_4f7350d2_4_k_cu_3937fdce6thrust24THRUST_300001_SM_1000_NS12placeholders2_7E:
	.zero		1
	.type		_ZN34_INTERNAL_4f7350d2_4_k_cu_3937fdce4cuda3std3__45__cpo5crendE,@object
	.size		_ZN34_INTERNAL_4f7350d2_4_k_cu_3937fdce4cuda3std3__45__cpo5crendE,(_ZN34_INTERNAL_4f7350d2_4_k_cu_3937fdce4cuda3std6ranges3__45__cpo4prevE - _ZN34_INTERNAL_4f7350d2_4_k_cu_3937fdce4cuda3std3__45__cpo5crendE)
_ZN34_INTERNAL_4f7350d2_4_k_cu_3937fdce4cuda3std3__45__cpo5crendE:
	.zero		1
	.type		_ZN34_INTERNAL_4f7350d2_4_k_cu_3937fdce4cuda3std6ranges3__45__cpo4prevE,@object
	.size		_ZN34_INTERNAL_4f7350d2_4_k_cu_3937fdce4cuda3std6ranges3__45__cpo4prevE,(_ZN34_INTERNAL_4f7350d2_4_k_cu_3937fdce4cuda3std6ranges3__45__cpo9iter_moveE - _ZN34_INTERNAL_4f7350d2_4_k_cu_3937fdce4cuda3std6ranges3__45__cpo4prevE)
_ZN34_INTERNAL_4f7350d2_4_k_cu_3937fdce4cuda3std6ranges3__45__cpo4prevE:
	.zero		1
	.type		_ZN34_INTERNAL_4f7350d2_4_k_cu_3937fdce4cuda3std6ranges3__45__cpo9iter_moveE,@object
	.size		_ZN34_INTERNAL_4f7350d2_4_k_cu_3937fdce4cuda3std6ranges3__45__cpo9iter_moveE,(_ZN34_INTERNAL_4f7350d2_4_k_cu_3937fdce6thrust24THRUST_300001_SM_1000_NS6system6detail10sequential3seqE - _ZN34_INTERNAL_4f7350d2_4_k_cu_3937fdce4cuda3std6ranges3__45__cpo9iter_moveE)
_ZN34_INTERNAL_4f7350d2_4_k_cu_3937fdce4cuda3std6ranges3__45__cpo9iter_moveE:
	.zero		1
	.type		_ZN34_INTERNAL_4f7350d2_4_k_cu_3937fdce6thrust24THRUST_300001_SM_1000_NS6system6detail10sequential3seqE,@object
	.size		_ZN34_INTERNAL_4f7350d2_4_k_cu_3937fdce6thrust24THRUST_300001_SM_1000_NS6system6detail10sequential3seqE,(_ZN34_INTERNAL_4f7350d2_4_k_cu_3937fdce6thrust24THRUST_300001_SM_1000_NS12placeholders2_9E - _ZN34_INTERNAL_4f7350d2_4_k_cu_3937fdce6thrust24THRUST_300001_SM_1000_NS6system6detail10sequential3seqE)
_ZN34_INTERNAL_4f7350d2_4_k_cu_3937fdce6thrust24THRUST_300001_SM_1000_NS6system6detail10sequential3seqE:
	.zero		1
	.type		_ZN34_INTERNAL_4f7350d2_4_k_cu_3937fdce6thrust24THRUST_300001_SM_1000_NS12placeholders2_9E,@object
	.size		_ZN34_INTERNAL_4f7350d2_4_k_cu_3937fdce6thrust24THRUST_300001_SM_1000_NS12placeholders2_9E,(_ZN34_INTERNAL_4f7350d2_4_k_cu_3937fdce4cuda3std3__419piecewise_constructE - _ZN34_INTERNAL_4f7350d2_4_k_cu_3937fdce6thrust24THRUST_300001_SM_1000_NS12placeholders2_9E)
_ZN34_INTERNAL_4f7350d2_4_k_cu_3937fdce6thrust24THRUST_300001_SM_1000_NS12placeholders2_9E:
	.zero		1
	.type		_ZN34_INTERNAL_4f7350d2_4_k_cu_3937fdce4cuda3std3__419piecewise_constructE,@object
	.size		_ZN34_INTERNAL_4f7350d2_4_k_cu_3937fdce4cuda3std3__419piecewise_constructE,(_ZN34_INTERNAL_4f7350d2_4_k_cu_3937fdce4cuda3std6ranges3__45__cpo5cdataE - _ZN34_INTERNAL_4f7350d2_4_k_cu_3937fdce4cuda3std3__419piecewise_constructE)
_ZN34_INTERNAL_4f7350d2_4_k_cu_3937fdce4cuda3std3__419piecewise_constructE:
	.zero		1
	.type		_ZN34_INTERNAL_4f7350d2_4_k_cu_3937fdce4cuda3std6ranges3__45__cpo5cdataE,@object
	.size		_ZN34_INTERNAL_4f7350d2_4_k_cu_3937fdce4cuda3std6ranges3__45__cpo5cdataE,(_ZN34_INTERNAL_4f7350d2_4_k_cu_3937fdce6thrust24THRUST_300001_SM_1000_NS12placeholders2_1E - _ZN34_INTERNAL_4f7350d2_4_k_cu_3937fdce4cuda3std6ranges3__45__cpo5cdataE)
_ZN34_INTERNAL_4f7350d2_4_k_cu_3937fdce4cuda3std6ranges3__45__cpo5cdataE:
	.zero		1
	.type		_ZN34_INTERNAL_4f7350d2_4_k_cu_3937fdce6thrust24THRUST_300001_SM_1000_NS12placeholders2_1E,@object
	.size		_ZN34_INTERNAL_4f7350d2_4_k_cu_3937fdce6thrust24THRUST_300001_SM_1000_NS12placeholders2_1E,(_ZN34_INTERNAL_4f7350d2_4_k_cu_3937fdce4cuda3std3__45__cpo3endE - _ZN34_INTERNAL_4f7350d2_4_k_cu_3937fdce6thrust24THRUST_300001_SM_1000_NS12placeholders2_1E)
_ZN34_INTERNAL_4f7350d2_4_k_cu_3937fdce6thrust24THRUST_300001_SM_1000_NS12placeholders2_1E:
	.zero		1
	.type		_ZN34_INTERNAL_4f7350d2_4_k_cu_3937fdce4cuda3std3__45__cpo3endE,@object
	.size		_ZN34_INTERNAL_4f7350d2_4_k_cu_3937fdce4cuda3std3__45__cpo3endE,(_ZN34_INTERNAL_4f7350d2_4_k_cu_3937fdce4cuda3std6ranges3__45__cpo3endE - _ZN34_INTERNAL_4f7350d2_4_k_cu_3937fdce4cuda3std3__45__cpo3endE)
_ZN34_INTERNAL_4f7350d2_4_k_cu_3937fdce4cuda3std3__45__cpo3endE:
	.zero		1
	.type		_ZN34_INTERNAL_4f7350d2_4_k_cu_3937fdce4cuda3std6ranges3__45__cpo3endE,@object
	.size		_ZN34_INTERNAL_4f7350d2_4_k_cu_3937fdce4cuda3std6ranges3__45__cpo3endE,(_ZN34_INTERNAL_4f7350d2_4_k_cu_3937fdce6thrust24THRUST_300001_SM_1000_NS12placeholders2_5E - _ZN34_INTERNAL_4f7350d2_4_k_cu_3937fdce4cuda3std6ranges3__45__cpo3endE)
_ZN34_INTERNAL_4f7350d2_4_k_cu_3937fdce4cuda3std6ranges3__45__cpo3endE:
	.zero		1
	.type		_ZN34_INTERNAL_4f7350d2_4_k_cu_3937fdce6thrust24THRUST_300001_SM_1000_NS12placeholders2_5E,@object
	.size		_ZN34_INTERNAL_4f7350d2_4_k_cu_3937fdce6thrust24THRUST_300001_SM_1000_NS12placeholders2_5E,(_ZN34_INTERNAL_4f7350d2_4_k_cu_3937fdce4cuda3std3__45__cpo4rendE - _ZN34_INTERNAL_4f7350d2_4_k_cu_3937fdce6thrust24THRUST_300001_SM_1000_NS12placeholders2_5E)
_ZN34_INTERNAL_4f7350d2_4_k_cu_3937fdce6thrust24THRUST_300001_SM_1000_NS12placeholders2_5E:
	.zero		1
	.type		_ZN34_INTERNAL_4f7350d2_4_k_cu_3937fdce4cuda3std3__45__cpo4rendE,@object
	.size		_ZN34_INTERNAL_4f7350d2_4_k_cu_3937fdce4cuda3std3__45__cpo4rendE,(_ZN34_INTERNAL_4f7350d2_4_k_cu_3937fdce4cuda3std6ranges3__45__cpo9iter_swapE - _ZN34_INTERNAL_4f7350d2_4_k_cu_3937fdce4cuda3std3__45__cpo4rendE)
_ZN34_INTERNAL_4f7350d2_4_k_cu_3937fdce4cuda3std3__45__cpo4rendE:
	.zero		1
	.type		_ZN34_INTERNAL_4f7350d2_4_k_cu_3937fdce4cuda3std6ranges3__45__cpo9iter_swapE,@object
	.size		_ZN34_INTERNAL_4f7350d2_4_k_cu_3937fdce4cuda3std6ranges3__45__cpo9iter_swapE,(_ZN34_INTERNAL_4f7350d2_4_k_cu_3937fdce4cuda3std3__48unexpectE - _ZN34_INTERNAL_4f7350d2_4_k_cu_3937fdce4cuda3std6ranges3__45__cpo9iter_swapE)
_ZN34_INTERNAL_4f7350d2_4_k_cu_3937fdce4cuda3std6ranges3__45__cpo9iter_swapE:
	.zero		1
	.type		_ZN34_INTERNAL_4f7350d2_4_k_cu_3937fdce4cuda3std3__48unexpectE,@object
	.size		_ZN34_INTERNAL_4f7350d2_4_k_cu_3937fdce4cuda3std3__48unexpectE,(_ZN34_INTERNAL_4f7350d2_4_k_cu_3937fdce6thrust24THRUST_300001_SM_1000_NS8cuda_cub3parE - _ZN34_INTERNAL_4f7350d2_4_k_cu_3937fdce4cuda3std3__48unexpectE)
_ZN34_INTERNAL_4f7350d2_4_k_cu_3937fdce4cuda3std3__48unexpectE:
	.zero		1
	.type		_ZN34_INTERNAL_4f7350d2_4_k_cu_3937fdce6thrust24THRUST_300001_SM_1000_NS8cuda_cub3parE,@object
	.size		_ZN34_INTERNAL_4f7350d2_4_k_cu_3937fdce6thrust24THRUST_300001_SM_1000_NS8cuda_cub3parE,(.L_29 - _ZN34_INTERNAL_4f7350d2_4_k_cu_3937fdce6thrust24THRUST_300001_SM_1000_NS8cuda_cub3parE)
_ZN34_INTERNAL_4f7350d2_4_k_cu_3937fdce6thrust24THRUST_300001_SM_1000_NS8cuda_cub3parE:
	.zero		1
.L_29:


//--------------------- .nv.shared._ZN3cub18CUB_300001_SM_10006detail10radix_sort33DeviceRadixSortExclusiveSumKernelINS1_5radix10policy_hubIjjyE10Policy1000EyEEvPT0_ --------------------------
	.section	.nv.shared._ZN3cub18CUB_300001_SM_10006detail10radix_sort33DeviceRadixSortExclusiveSumKernelINS1_5radix10policy_hubIjjyE10Policy1000EyEEvPT0_,"aw",@nobits
	.sectionflags	@""
	.align	16
.nv.shared._ZN3cub18CUB_300001_SM_10006detail10radix_sort33DeviceRadixSortExclusiveSumKernelINS1_5radix10policy_hubIjjyE10Policy1000EyEEvPT0_:
	.zero		3360


//--------------------- .nv.shared._ZN3cub18CUB_300001_SM_10006detail10radix_sort30DeviceRadixSortHistogramKernelINS1_5radix10policy_hubIjjyE10Policy1000ELNS0_9SortOrderE0EjyNS1_21identity_decomposer_tEEEvPT2_PKT1_SA_iiT3_ --------------------------
	.section	.nv.shared._ZN3cub18CUB_300001_SM_10006detail10radix_sort30DeviceRadixSortHistogramKernelINS1_5radix10policy_hubIjjyE10Policy1000ELNS0_9SortOrderE0EjyNS1_21identity_decomposer_tEEEvPT2_PKT1_SA_iiT3_,"aw",@nobits
	.sectionflags	@""
	.align	4
.nv.shared._ZN3cub18CUB_300001_SM_10006detail10radix_sort30DeviceRadixSortHistogramKernelINS1_5radix10policy_hubIjjyE10Policy1000ELNS0_9SortOrderE0EjyNS1_21identity_decomposer_tEEEvPT2_PKT1_SA_iiT3_:
	.zero		5120


//--------------------- .nv.shared._ZN3cub18CUB_300001_SM_10006detail10radix_sort31DeviceRadixSortSingleTileKernelINS1_5radix10policy_hubIjjyE10Policy1000ELNS0_9SortOrderE0EjjyNS1_21identity_decomposer_tEEEvPKT1_PSA_PKT2_PSE_T3_iiT4_ --------------------------
	.section	.nv.shared._ZN3cub18CUB_300001_SM_10006detail10radix_sort31DeviceRadixSortSingleTileKernelINS1_5radix10policy_hubIjjyE10Policy1000ELNS0_9SortOrderE0EjjyNS1_21identity_decomposer_tEEEvPKT1_PSA_PKT2_PSE_T3_iiT4_,"aw",@nobits
	.sectionflags	@""
	.align	16
.nv.shared._ZN3cub18CUB_300001_SM_10006detail10radix_sort31DeviceRadixSortSingleTileKernelINS1_5radix10policy_hubIjjyE10Policy1000ELNS0_9SortOrderE0EjjyNS1_21identity_decomposer_tEEEvPKT1_PSA_PKT2_PSE_T3_iiT4_:
	.zero		34880


//--------------------- .nv.constant0._ZN3cub18CUB_300001_SM_10006detail10radix_sort29DeviceRadixSortOnesweepKernelINS1_5radix10policy_hubIjjyE10Policy1000ELNS0_9SortOrderE0EjjyiiNS1_21identity_decomposer_tEEEvPT5_SB_PT3_PKSC_PT1_PKSG_PT2_PKSK_T4_iiT6_ --------------------------
	.section	.nv.constant0._ZN3cub18CUB_300001_SM_10006detail10radix_sort29DeviceRadixSortOnesweepKernelINS1_5radix10policy_hubIjjyE10Policy1000ELNS0_9SortOrderE0EjjyiiNS1_21identity_decomposer_tEEEvPT5_SB_PT3_PKSC_PT1_PKSG_PT2_PKSK_T4_iiT6_,"a",@progbits
	.sectionflags	@""
	.align	4
.nv.constant0._ZN3cub18CUB_300001_SM_10006detail10radix_sort29DeviceRadixSortOnesweepKernelINS1_5radix10policy_hubIjjyE10Policy1000ELNS0_9SortOrderE0EjjyiiNS1_21identity_decomposer_tEEEvPT5_SB_PT3_PKSC_PT1_PKSG_PT2_PKSK_T4_iiT6_:
	.zero		973


//--------------------- .nv.constant0._ZN3cub18CUB_300001_SM_10006detail10radix_sort33DeviceRadixSortExclusiveSumKernelINS1_5radix10policy_hubIjjyE10Policy1000EyEEvPT0_ --------------------------
	.section	.nv.constant0._ZN3cub18CUB_300001_SM_10006detail10radix_sort33DeviceRadixSortExclusiveSumKernelINS1_5radix10policy_hubIjjyE10Policy1000EyEEvPT0_,"a",@progbits
	.sectionflags	@""
	.align	4
.nv.constant0._ZN3cub18CUB_300001_SM_10006detail10radix_sort33DeviceRadixSortExclusiveSumKernelINS1_5radix10policy_hubIjjyE10Policy1000EyEEvPT0_:
	.zero		904


//--------------------- .nv.constant0._ZN3cub18CUB_300001_SM_10006detail10radix_sort30DeviceRadixSortHistogramKernelINS1_5radix10policy_hubIjjyE10Policy1000ELNS0_9SortOrderE0EjyNS1_21identity_decomposer_tEEEvPT2_PKT1_SA_iiT3_ --------------------------
	.section	.nv.constant0._ZN3cub18CUB_300001_SM_10006detail10radix_sort30DeviceRadixSortHistogramKernelINS1_5radix10policy_hubIjjyE10Policy1000ELNS0_9SortOrderE0EjyNS1_21identity_decomposer_tEEEvPT2_PKT1_SA_iiT3_,"a",@progbits
	.sectionflags	@""
	.align	4
.nv.constant0._ZN3cub18CUB_300001_SM_10006detail10radix_sort30DeviceRadixSortHistogramKernelINS1_5radix10policy_hubIjjyE10Policy1000ELNS0_9SortOrderE0EjyNS1_21identity_decomposer_tEEEvPT2_PKT1_SA_iiT3_:
	.zero		929


//--------------------- .nv.constant0._ZN3cub18CUB_300001_SM_10006detail10radix_sort31DeviceRadixSortSingleTileKernelINS1_5radix10policy_hubIjjyE10Policy1000ELNS0_9SortOrderE0EjjyNS1_21identity_decomposer_tEEEvPKT1_PSA_PKT2_PSE_T3_iiT4_ --------------------------
	.section	.nv.constant0._ZN3cub18CUB_300001_SM_10006detail10radix_sort31DeviceRadixSortSingleTileKernelINS1_5radix10policy_hubIjjyE10Policy1000ELNS0_9SortOrderE0EjjyNS1_21identity_decomposer_tEEEvPKT1_PSA_PKT2_PSE_T3_iiT4_,"a",@progbits
	.sectionflags	@""
	.align	4
.nv.constant0._ZN3cub18CUB_300001_SM_10006detail10radix_sort31DeviceRadixSortSingleTileKernelINS1_5radix10policy_hubIjjyE10Policy1000ELNS0_9SortOrderE0EjjyNS1_21identity_decomposer_tEEEvPKT1_PSA_PKT2_PSE_T3_iiT4_:
	.zero		945


//--------------------- .nv.constant0._ZN3cub18CUB_300001_SM_10006detail11EmptyKernelIvEEvv --------------------------
	.section	.nv.constant0._ZN3cub18CUB_300001_SM_10006detail11EmptyKernelIvEEvv,"a",@progbits
	.sectionflags	@""
	.align	4
.nv.constant0._ZN3cub18CUB_300001_SM_10006detail11EmptyKernelIvEEvv:
	.zero		896


//--------------------- .nv.constant0._Z13ConnectForcesP6float4S0_S0_PjPiP5uint2PfiiS1_i --------------------------
	.section	.nv.constant0._Z13ConnectForcesP6float4S0_S0_PjPiP5uint2PfiiS1_i,"a",@progbits
	.sectionflags	@""
	.align	4
.nv.constant0._Z13ConnectForcesP6float4S0_S0_PjPiP5uint2PfiiS1_i:
	.zero		972


//--------------------- .nv.constant0._Z14ParticleForcesP6float4S0_S0_PjPiiiS1_ --------------------------
	.section	.nv.constant0._Z14ParticleForcesP6float4S0_S0_PjPiiiS1_,"a",@progbits
	.sectionflags	@""
	.align	4
.nv.constant0._Z14ParticleForcesP6float4S0_S0_PjPiiiS1_:
	.zero		952


//--------------------- .nv.constant0._Z20InitialiseNeighboursP6float4PjPiS2_P5uint2PfS1_ii --------------------------
	.section	.nv.constant0._Z20InitialiseNeighboursP6float4PjPiS2_P5uint2PfS1_ii,"a",@progbits
	.sectionflags	@""
	.align	4
.nv.constant0._Z20InitialiseNeighboursP6float4PjPiS2_P5uint2PfS1_ii:
	.zero		960


//--------------------- .nv.constant0._Z15CountNeighboursP6float4PjPiS2_S1_ii --------------------------
	.section	.nv.constant0._Z15CountNeighboursP6float4PjPiS2_S1_ii,"a",@progbits
	.sectionflags	@""
	.align	4
.nv.constant0._Z15CountNeighboursP6float4PjPiS2_S1_ii:
	.zero		944


//--------------------- .nv.constant0._Z13UpdateDensityP6float4Pfii --------------------------
	.section	.nv.constant0._Z13UpdateDensityP6float4Pfii,"a",@progbits
	.sectionflags	@""
	.align	4
.nv.constant0._Z13UpdateDensityP6float4Pfii:
	.zero		920


//--------------------- .nv.constant0._Z13ShepardFilterP6float4S0_PfPjPiii --------------------------
	.section	.nv.constant0._Z13ShepardFilterP6float4S0_PfPjPiii,"a",@progbits
	.sectionflags	@""
	.align	4
.nv.constant0._Z13ShepardFilterP6float4S0_PfPjPiii:
	.zero		944


//--------------------- .nv.constant0._Z12ParticleMoveP6float4S0_S0_PjS1_ii --------------------------
	.section	.nv.constant0._Z12ParticleMoveP6float4S0_S0_PjS1_ii,"a",@progbits
	.sectionflags	@""
	.align	4
.nv.constant0._Z12ParticleMoveP6float4S0_S0_PjS1_ii:
	.zero		944


//--------------------- .nv.constant0._Z16UpdateTrackIndexPjS_S_S_ii --------------------------
	.section	.nv.constant0._Z16UpdateTrackIndexPjS_S_S_ii,"a",@progbits
	.sectionflags	@""
	.align	4
.nv.constant0._Z16UpdateTrackIndexPjS_S_S_ii:
	.zero		936


//--------------------- .nv.constant0._Z9ArrayCopyP6float4S0_S0_S0_PjPiS1_ii --------------------------
	.section	.nv.constant0._Z9ArrayCopyP6float4S0_S0_S0_PjPiS1_ii,"a",@progbits
	.sectionflags	@""
	.align	4
.nv.constant0._Z9ArrayCopyP6float4S0_S0_S0_PjPiS1_ii:
	.zero		960


//--------------------- .nv.constant0._Z13InitCellStartPii --------------------------
	.section	.nv.constant0._Z13InitCellStartPii,"a",@progbits
	.sectionflags	@""
	.align	4
.nv.constant0._Z13InitCellStartPii:
	.zero		908


//--------------------- .nv.constant0._Z16InitialiseDeviceP6float4S0_PjS1_S1_S1_ii --------------------------
	.section	.nv.constant0._Z16InitialiseDeviceP6float4S0_PjS1_S1_S1_ii,"a",@progbits
	.sectionflags	@""
	.align	4
.nv.constant0._Z16InitialiseDeviceP6float4S0_PjS1_S1_S1_ii:
	.zero		952


//--------------------- SYMBOLS --------------------------

	.type		.nv.reservedSmem.offset0,@object
	.size		.nv.reservedSmem.offset0,0x4
	.type		.nv.reservedSmem.cap,@object
	.size		.nv.reservedSmem.cap,0x4
	.type		vprintf,@function
